//
// Generated by NVIDIA NVVM Compiler
//
// Compiler Build ID: CL-36424714
// Cuda compilation tools, release 13.0, V13.0.88
// Based on NVVM 20.0.0
//

.version 9.0
.target sm_100
.address_size 64

	// .globl	_Z10nonceGrindPKmPmS1_S0_

.visible .entry _Z10nonceGrindPKmPmS1_S0_(
	.param .u64 .ptr .align 1 _Z10nonceGrindPKmPmS1_S0__param_0,
	.param .u64 .ptr .align 1 _Z10nonceGrindPKmPmS1_S0__param_1,
	.param .u64 .ptr .align 1 _Z10nonceGrindPKmPmS1_S0__param_2,
	.param .u64 .ptr .align 1 _Z10nonceGrindPKmPmS1_S0__param_3
)
.maxntid 128
.minnctapersm 4
{
	.reg .pred 	%p<4>;
	.reg .b32 	%r<4481>;
	.reg .b64 	%rd<1276>;

	ld.param.u64 	%rd40, [_Z10nonceGrindPKmPmS1_S0__param_0];
	ld.param.u64 	%rd37, [_Z10nonceGrindPKmPmS1_S0__param_1];
	ld.param.u64 	%rd38, [_Z10nonceGrindPKmPmS1_S0__param_2];
	ld.param.u64 	%rd39, [_Z10nonceGrindPKmPmS1_S0__param_3];
	mov.u32 	%r11, %ntid.x;
	mov.u32 	%r12, %ctaid.x;
	mov.u32 	%r13, %tid.x;
	mad.lo.s32 	%r14, %r11, %r12, %r13;
	shl.b32 	%r4480, %r14, 8;
	cvta.to.global.u64 	%rd1, %rd40;
	ld.global.nc.u64 	%rd2, [%rd1];
	ld.global.nc.u64 	%rd3, [%rd1+16];
	ld.global.nc.u64 	%rd4, [%rd1+24];
	ld.global.nc.u64 	%rd5, [%rd1+40];
	ld.global.nc.u64 	%rd6, [%rd1+48];
	ld.global.nc.u64 	%rd7, [%rd1+56];
	ld.global.nc.u64 	%rd8, [%rd1+64];
	ld.global.nc.u64 	%rd9, [%rd1+72];
	setp.eq.s32 	%p1, %r4480, -256;
	@%p1 bra 	$L__BB0_5;
	ld.global.nc.u64 	%rd10, [%rd1+8];
	ld.global.nc.v2.u32 	{%r2, %r3}, [%rd1+32];
	cvta.to.global.u64 	%rd51, %rd39;
	add.s64 	%rd52, %rd6, 85782056580896874;
	xor.b64  	%rd41, %rd52, 6620516959819538809;
	// begin inline asm
	mov.b64 {%r15, %r16}, %rd41;
	// end inline asm
	mov.b32 	%r72, 0;
	// begin inline asm
	shf.r.wrap.b32 %r17, %r16, %r15, %r72;
	// end inline asm
	// begin inline asm
	shf.r.wrap.b32 %r21, %r15, %r16, %r72;
	// end inline asm
	// begin inline asm
	mov.b64 %rd42, {%r17, %r21};
	// end inline asm
	add.s64 	%rd53, %rd42, -6534734903238641935;
	xor.b64  	%rd43, %rd53, 6620516959819538809;
	// begin inline asm
	mov.b64 {%r27, %r28}, %rd43;
	// end inline asm
	mov.b32 	%r32, 8455;
	// begin inline asm
	prmt.b32 %r29, %r27, %r28, %r32;
	// end inline asm
	mov.b32 	%r36, 25923;
	// begin inline asm
	prmt.b32 %r33, %r27, %r28, %r36;
	// end inline asm
	// begin inline asm
	mov.b64 %rd44, {%r29, %r33};
	// end inline asm
	add.s64 	%rd54, %rd44, %rd52;
	add.s64 	%rd55, %rd54, %rd7;
	xor.b64  	%rd45, %rd55, %rd42;
	// begin inline asm
	mov.b64 {%r39, %r40}, %rd45;
	// end inline asm
	mov.b32 	%r44, 4214;
	// begin inline asm
	prmt.b32 %r41, %r39, %r40, %r44;
	// end inline asm
	mov.b32 	%r48, 21554;
	// begin inline asm
	prmt.b32 %r45, %r39, %r40, %r48;
	// end inline asm
	// begin inline asm
	mov.b64 %rd46, {%r41, %r45};
	// end inline asm
	add.s64 	%rd11, %rd46, %rd53;
	xor.b64  	%rd47, %rd11, %rd44;
	// begin inline asm
	mov.b64 {%r51, %r52}, %rd47;
	// end inline asm
	mov.b32 	%r60, 31;
	// begin inline asm
	shf.r.wrap.b32 %r53, %r52, %r51, %r60;
	// end inline asm
	// begin inline asm
	shf.r.wrap.b32 %r57, %r51, %r52, %r60;
	// end inline asm
	// begin inline asm
	mov.b64 %rd48, {%r53, %r57};
	// end inline asm
	ld.global.nc.u64 	%rd56, [%rd51];
	ld.global.nc.u64 	%rd13, [%rd51+40];
	add.s64 	%rd57, %rd13, %rd56;
	add.s64 	%rd58, %rd57, %rd8;
	xor.b64  	%rd49, %rd58, %rd46;
	// begin inline asm
	mov.b64 {%r63, %r64}, %rd49;
	// end inline asm
	// begin inline asm
	shf.r.wrap.b32 %r65, %r64, %r63, %r72;
	// end inline asm
	// begin inline asm
	shf.r.wrap.b32 %r69, %r63, %r64, %r72;
	// end inline asm
	// begin inline asm
	mov.b64 %rd50, {%r65, %r69};
	// end inline asm
	add.s64 	%rd15, %rd58, %rd9;
	ld.global.nc.u64 	%rd16, [%rd51+8];
	ld.global.nc.u64 	%rd17, [%rd51+96];
	ld.global.nc.u64 	%rd18, [%rd51+104];
	ld.global.nc.u64 	%rd19, [%rd51+64];
	ld.global.nc.u64 	%rd20, [%rd51+32];
	add.s64 	%rd21, %rd20, %rd55;
	ld.global.nc.u64 	%rd22, [%rd51+72];
	add.s32 	%r4, %r4480, 256;
	bra.uni 	$L__BB0_3;
$L__BB0_2:
	add.s32 	%r4480, %r4480, 1;
	setp.ge.u32 	%p3, %r4480, %r4;
	@%p3 bra 	$L__BB0_5;
$L__BB0_3:
	mov.b64 	%rd23, {%r4480, %r3};
	add.s64 	%rd779, %rd23, 6625583534739731862;
	xor.b64  	%rd59, %rd779, -2270897969802886508;
	// begin inline asm
	mov.b64 {%r75, %r76}, %rd59;
	// end inline asm
	mov.b32 	%r4368, 0;
	// begin inline asm
	shf.r.wrap.b32 %r77, %r76, %r75, %r4368;
	// end inline asm
	// begin inline asm
	shf.r.wrap.b32 %r81, %r75, %r76, %r4368;
	// end inline asm
	// begin inline asm
	mov.b64 %rd60, {%r77, %r81};
	// end inline asm
	add.s64 	%rd780, %rd60, 4354685564936845355;
	xor.b64  	%rd61, %rd780, 2270897969802886507;
	// begin inline asm
	mov.b64 {%r87, %r88}, %rd61;
	// end inline asm
	mov.b32 	%r4352, 8455;
	// begin inline asm
	prmt.b32 %r89, %r87, %r88, %r4352;
	// end inline asm
	mov.b32 	%r4356, 25923;
	// begin inline asm
	prmt.b32 %r93, %r87, %r88, %r4356;
	// end inline asm
	// begin inline asm
	mov.b64 %rd62, {%r89, %r93};
	// end inline asm
	add.s64 	%rd781, %rd62, %rd779;
	add.s64 	%rd782, %rd781, %rd5;
	xor.b64  	%rd63, %rd782, %rd60;
	// begin inline asm
	mov.b64 {%r99, %r100}, %rd63;
	// end inline asm
	mov.b32 	%r4388, 4214;
	// begin inline asm
	prmt.b32 %r101, %r99, %r100, %r4388;
	// end inline asm
	mov.b32 	%r4392, 21554;
	// begin inline asm
	prmt.b32 %r105, %r99, %r100, %r4392;
	// end inline asm
	// begin inline asm
	mov.b64 %rd64, {%r101, %r105};
	// end inline asm
	add.s64 	%rd783, %rd64, %rd780;
	xor.b64  	%rd65, %rd783, %rd62;
	// begin inline asm
	mov.b64 {%r111, %r112}, %rd65;
	// end inline asm
	mov.b32 	%r4332, 31;
	// begin inline asm
	shf.r.wrap.b32 %r113, %r112, %r111, %r4332;
	// end inline asm
	// begin inline asm
	shf.r.wrap.b32 %r117, %r111, %r112, %r4332;
	// end inline asm
	// begin inline asm
	mov.b64 %rd66, {%r113, %r117};
	// end inline asm
	add.s64 	%rd784, %rd50, %rd783;
	xor.b64  	%rd67, %rd13, %rd784;
	// begin inline asm
	mov.b64 {%r123, %r124}, %rd67;
	// end inline asm
	// begin inline asm
	prmt.b32 %r125, %r123, %r124, %r4352;
	// end inline asm
	// begin inline asm
	prmt.b32 %r129, %r123, %r124, %r4356;
	// end inline asm
	// begin inline asm
	mov.b64 %rd68, {%r125, %r129};
	// end inline asm
	add.s64 	%rd785, %rd68, %rd15;
	xor.b64  	%rd69, %rd785, %rd50;
	// begin inline asm
	mov.b64 {%r135, %r136}, %rd69;
	// end inline asm
	// begin inline asm
	prmt.b32 %r137, %r135, %r136, %r4388;
	// end inline asm
	// begin inline asm
	prmt.b32 %r141, %r135, %r136, %r4392;
	// end inline asm
	// begin inline asm
	mov.b64 %rd70, {%r137, %r141};
	// end inline asm
	add.s64 	%rd786, %rd70, %rd784;
	xor.b64  	%rd71, %rd786, %rd68;
	// begin inline asm
	mov.b64 {%r147, %r148}, %rd71;
	// end inline asm
	// begin inline asm
	shf.r.wrap.b32 %r149, %r148, %r147, %r4332;
	// end inline asm
	// begin inline asm
	shf.r.wrap.b32 %r153, %r147, %r148, %r4332;
	// end inline asm
	// begin inline asm
	mov.b64 %rd72, {%r149, %r153};
	// end inline asm
	add.s64 	%rd787, %rd16, %rd66;
	xor.b64  	%rd73, %rd17, %rd787;
	// begin inline asm
	mov.b64 {%r159, %r160}, %rd73;
	// end inline asm
	// begin inline asm
	shf.r.wrap.b32 %r161, %r160, %r159, %r4368;
	// end inline asm
	// begin inline asm
	shf.r.wrap.b32 %r165, %r159, %r160, %r4368;
	// end inline asm
	// begin inline asm
	mov.b64 %rd74, {%r161, %r165};
	// end inline asm
	add.s64 	%rd788, %rd74, %rd11;
	xor.b64  	%rd75, %rd788, %rd66;
	// begin inline asm
	mov.b64 {%r171, %r172}, %rd75;
	// end inline asm
	// begin inline asm
	prmt.b32 %r173, %r171, %r172, %r4352;
	// end inline asm
	// begin inline asm
	prmt.b32 %r177, %r171, %r172, %r4356;
	// end inline asm
	// begin inline asm
	mov.b64 %rd76, {%r173, %r177};
	// end inline asm
	add.s64 	%rd789, %rd76, %rd787;
	xor.b64  	%rd77, %rd789, %rd74;
	// begin inline asm
	mov.b64 {%r183, %r184}, %rd77;
	// end inline asm
	// begin inline asm
	prmt.b32 %r185, %r183, %r184, %r4388;
	// end inline asm
	// begin inline asm
	prmt.b32 %r189, %r183, %r184, %r4392;
	// end inline asm
	// begin inline asm
	mov.b64 %rd78, {%r185, %r189};
	// end inline asm
	add.s64 	%rd790, %rd78, %rd788;
	xor.b64  	%rd79, %rd790, %rd76;
	// begin inline asm
	mov.b64 {%r195, %r196}, %rd79;
	// end inline asm
	// begin inline asm
	shf.r.wrap.b32 %r197, %r196, %r195, %r4332;
	// end inline asm
	// begin inline asm
	shf.r.wrap.b32 %r201, %r195, %r196, %r4332;
	// end inline asm
	// begin inline asm
	mov.b64 %rd80, {%r197, %r201};
	// end inline asm
	add.s64 	%rd791, %rd48, %rd782;
	xor.b64  	%rd81, %rd18, %rd791;
	// begin inline asm
	mov.b64 {%r207, %r208}, %rd81;
	// end inline asm
	// begin inline asm
	shf.r.wrap.b32 %r209, %r208, %r207, %r4368;
	// end inline asm
	// begin inline asm
	shf.r.wrap.b32 %r213, %r207, %r208, %r4368;
	// end inline asm
	// begin inline asm
	mov.b64 %rd82, {%r209, %r213};
	// end inline asm
	add.s64 	%rd792, %rd19, %rd82;
	xor.b64  	%rd83, %rd792, %rd48;
	// begin inline asm
	mov.b64 {%r219, %r220}, %rd83;
	// end inline asm
	// begin inline asm
	prmt.b32 %r221, %r219, %r220, %r4352;
	// end inline asm
	// begin inline asm
	prmt.b32 %r225, %r219, %r220, %r4356;
	// end inline asm
	// begin inline asm
	mov.b64 %rd84, {%r221, %r225};
	// end inline asm
	add.s64 	%rd793, %rd84, %rd791;
	xor.b64  	%rd85, %rd793, %rd82;
	// begin inline asm
	mov.b64 {%r231, %r232}, %rd85;
	// end inline asm
	// begin inline asm
	prmt.b32 %r233, %r231, %r232, %r4388;
	// end inline asm
	// begin inline asm
	prmt.b32 %r237, %r231, %r232, %r4392;
	// end inline asm
	// begin inline asm
	mov.b64 %rd86, {%r233, %r237};
	// end inline asm
	add.s64 	%rd794, %rd86, %rd792;
	xor.b64  	%rd87, %rd794, %rd84;
	// begin inline asm
	mov.b64 {%r243, %r244}, %rd87;
	// end inline asm
	// begin inline asm
	shf.r.wrap.b32 %r245, %r244, %r243, %r4332;
	// end inline asm
	// begin inline asm
	shf.r.wrap.b32 %r249, %r243, %r244, %r4332;
	// end inline asm
	// begin inline asm
	mov.b64 %rd88, {%r245, %r249};
	// end inline asm
	xor.b64  	%rd89, %rd21, %rd64;
	// begin inline asm
	mov.b64 {%r255, %r256}, %rd89;
	// end inline asm
	// begin inline asm
	shf.r.wrap.b32 %r257, %r256, %r255, %r4368;
	// end inline asm
	// begin inline asm
	shf.r.wrap.b32 %r261, %r255, %r256, %r4368;
	// end inline asm
	// begin inline asm
	mov.b64 %rd90, {%r257, %r261};
	// end inline asm
	add.s64 	%rd795, %rd22, %rd90;
	xor.b64  	%rd91, %rd20, %rd795;
	// begin inline asm
	mov.b64 {%r267, %r268}, %rd91;
	// end inline asm
	// begin inline asm
	prmt.b32 %r269, %r267, %r268, %r4352;
	// end inline asm
	// begin inline asm
	prmt.b32 %r273, %r267, %r268, %r4356;
	// end inline asm
	// begin inline asm
	mov.b64 %rd92, {%r269, %r273};
	// end inline asm
	add.s64 	%rd796, %rd92, %rd21;
	xor.b64  	%rd93, %rd796, %rd90;
	// begin inline asm
	mov.b64 {%r279, %r280}, %rd93;
	// end inline asm
	// begin inline asm
	prmt.b32 %r281, %r279, %r280, %r4388;
	// end inline asm
	// begin inline asm
	prmt.b32 %r285, %r279, %r280, %r4392;
	// end inline asm
	// begin inline asm
	mov.b64 %rd94, {%r281, %r285};
	// end inline asm
	add.s64 	%rd797, %rd94, %rd795;
	xor.b64  	%rd95, %rd797, %rd92;
	// begin inline asm
	mov.b64 {%r291, %r292}, %rd95;
	// end inline asm
	// begin inline asm
	shf.r.wrap.b32 %r293, %r292, %r291, %r4332;
	// end inline asm
	// begin inline asm
	shf.r.wrap.b32 %r297, %r291, %r292, %r4332;
	// end inline asm
	// begin inline asm
	mov.b64 %rd96, {%r293, %r297};
	// end inline asm
	add.s64 	%rd798, %rd96, %rd785;
	xor.b64  	%rd97, %rd798, %rd78;
	// begin inline asm
	mov.b64 {%r303, %r304}, %rd97;
	// end inline asm
	// begin inline asm
	shf.r.wrap.b32 %r305, %r304, %r303, %r4368;
	// end inline asm
	// begin inline asm
	shf.r.wrap.b32 %r309, %r303, %r304, %r4368;
	// end inline asm
	// begin inline asm
	mov.b64 %rd98, {%r305, %r309};
	// end inline asm
	add.s64 	%rd799, %rd98, %rd794;
	xor.b64  	%rd99, %rd799, %rd96;
	// begin inline asm
	mov.b64 {%r315, %r316}, %rd99;
	// end inline asm
	// begin inline asm
	prmt.b32 %r317, %r315, %r316, %r4352;
	// end inline asm
	// begin inline asm
	prmt.b32 %r321, %r315, %r316, %r4356;
	// end inline asm
	// begin inline asm
	mov.b64 %rd100, {%r317, %r321};
	// end inline asm
	add.s64 	%rd800, %rd100, %rd798;
	xor.b64  	%rd101, %rd800, %rd98;
	// begin inline asm
	mov.b64 {%r327, %r328}, %rd101;
	// end inline asm
	// begin inline asm
	prmt.b32 %r329, %r327, %r328, %r4388;
	// end inline asm
	// begin inline asm
	prmt.b32 %r333, %r327, %r328, %r4392;
	// end inline asm
	// begin inline asm
	mov.b64 %rd102, {%r329, %r333};
	// end inline asm
	add.s64 	%rd801, %rd102, %rd799;
	xor.b64  	%rd103, %rd801, %rd100;
	// begin inline asm
	mov.b64 {%r339, %r340}, %rd103;
	// end inline asm
	// begin inline asm
	shf.r.wrap.b32 %r341, %r340, %r339, %r4332;
	// end inline asm
	// begin inline asm
	shf.r.wrap.b32 %r345, %r339, %r340, %r4332;
	// end inline asm
	// begin inline asm
	mov.b64 %rd104, {%r341, %r345};
	// end inline asm
	add.s64 	%rd802, %rd789, %rd72;
	add.s64 	%rd803, %rd802, %rd23;
	xor.b64  	%rd105, %rd803, %rd86;
	// begin inline asm
	mov.b64 {%r351, %r352}, %rd105;
	// end inline asm
	// begin inline asm
	shf.r.wrap.b32 %r353, %r352, %r351, %r4368;
	// end inline asm
	// begin inline asm
	shf.r.wrap.b32 %r357, %r351, %r352, %r4368;
	// end inline asm
	// begin inline asm
	mov.b64 %rd106, {%r353, %r357};
	// end inline asm
	add.s64 	%rd804, %rd106, %rd797;
	xor.b64  	%rd107, %rd804, %rd72;
	// begin inline asm
	mov.b64 {%r363, %r364}, %rd107;
	// end inline asm
	// begin inline asm
	prmt.b32 %r365, %r363, %r364, %r4352;
	// end inline asm
	// begin inline asm
	prmt.b32 %r369, %r363, %r364, %r4356;
	// end inline asm
	// begin inline asm
	mov.b64 %rd108, {%r365, %r369};
	// end inline asm
	add.s64 	%rd805, %rd108, %rd803;
	add.s64 	%rd806, %rd805, %rd8;
	xor.b64  	%rd109, %rd806, %rd106;
	// begin inline asm
	mov.b64 {%r375, %r376}, %rd109;
	// end inline asm
	// begin inline asm
	prmt.b32 %r377, %r375, %r376, %r4388;
	// end inline asm
	// begin inline asm
	prmt.b32 %r381, %r375, %r376, %r4392;
	// end inline asm
	// begin inline asm
	mov.b64 %rd110, {%r377, %r381};
	// end inline asm
	add.s64 	%rd807, %rd110, %rd804;
	xor.b64  	%rd111, %rd807, %rd108;
	// begin inline asm
	mov.b64 {%r387, %r388}, %rd111;
	// end inline asm
	// begin inline asm
	shf.r.wrap.b32 %r389, %r388, %r387, %r4332;
	// end inline asm
	// begin inline asm
	shf.r.wrap.b32 %r393, %r387, %r388, %r4332;
	// end inline asm
	// begin inline asm
	mov.b64 %rd112, {%r389, %r393};
	// end inline asm
	add.s64 	%rd808, %rd793, %rd80;
	add.s64 	%rd809, %rd808, %rd9;
	xor.b64  	%rd113, %rd809, %rd94;
	// begin inline asm
	mov.b64 {%r399, %r400}, %rd113;
	// end inline asm
	// begin inline asm
	shf.r.wrap.b32 %r401, %r400, %r399, %r4368;
	// end inline asm
	// begin inline asm
	shf.r.wrap.b32 %r405, %r399, %r400, %r4368;
	// end inline asm
	// begin inline asm
	mov.b64 %rd114, {%r401, %r405};
	// end inline asm
	add.s64 	%rd810, %rd114, %rd786;
	xor.b64  	%rd115, %rd810, %rd80;
	// begin inline asm
	mov.b64 {%r411, %r412}, %rd115;
	// end inline asm
	// begin inline asm
	prmt.b32 %r413, %r411, %r412, %r4352;
	// end inline asm
	// begin inline asm
	prmt.b32 %r417, %r411, %r412, %r4356;
	// end inline asm
	// begin inline asm
	mov.b64 %rd116, {%r413, %r417};
	// end inline asm
	add.s64 	%rd811, %rd116, %rd809;
	xor.b64  	%rd117, %rd811, %rd114;
	// begin inline asm
	mov.b64 {%r423, %r424}, %rd117;
	// end inline asm
	// begin inline asm
	prmt.b32 %r425, %r423, %r424, %r4388;
	// end inline asm
	// begin inline asm
	prmt.b32 %r429, %r423, %r424, %r4392;
	// end inline asm
	// begin inline asm
	mov.b64 %rd118, {%r425, %r429};
	// end inline asm
	add.s64 	%rd812, %rd118, %rd810;
	xor.b64  	%rd119, %rd812, %rd116;
	// begin inline asm
	mov.b64 {%r435, %r436}, %rd119;
	// end inline asm
	// begin inline asm
	shf.r.wrap.b32 %r437, %r436, %r435, %r4332;
	// end inline asm
	// begin inline asm
	shf.r.wrap.b32 %r441, %r435, %r436, %r4332;
	// end inline asm
	// begin inline asm
	mov.b64 %rd120, {%r437, %r441};
	// end inline asm
	add.s64 	%rd813, %rd796, %rd88;
	xor.b64  	%rd121, %rd813, %rd70;
	// begin inline asm
	mov.b64 {%r447, %r448}, %rd121;
	// end inline asm
	// begin inline asm
	shf.r.wrap.b32 %r449, %r448, %r447, %r4368;
	// end inline asm
	// begin inline asm
	shf.r.wrap.b32 %r453, %r447, %r448, %r4368;
	// end inline asm
	// begin inline asm
	mov.b64 %rd122, {%r449, %r453};
	// end inline asm
	add.s64 	%rd814, %rd122, %rd790;
	xor.b64  	%rd123, %rd814, %rd88;
	// begin inline asm
	mov.b64 {%r459, %r460}, %rd123;
	// end inline asm
	// begin inline asm
	prmt.b32 %r461, %r459, %r460, %r4352;
	// end inline asm
	// begin inline asm
	prmt.b32 %r465, %r459, %r460, %r4356;
	// end inline asm
	// begin inline asm
	mov.b64 %rd124, {%r461, %r465};
	// end inline asm
	add.s64 	%rd815, %rd124, %rd813;
	add.s64 	%rd816, %rd815, %rd6;
	xor.b64  	%rd125, %rd816, %rd122;
	// begin inline asm
	mov.b64 {%r471, %r472}, %rd125;
	// end inline asm
	// begin inline asm
	prmt.b32 %r473, %r471, %r472, %r4388;
	// end inline asm
	// begin inline asm
	prmt.b32 %r477, %r471, %r472, %r4392;
	// end inline asm
	// begin inline asm
	mov.b64 %rd126, {%r473, %r477};
	// end inline asm
	add.s64 	%rd817, %rd126, %rd814;
	xor.b64  	%rd127, %rd817, %rd124;
	// begin inline asm
	mov.b64 {%r483, %r484}, %rd127;
	// end inline asm
	// begin inline asm
	shf.r.wrap.b32 %r485, %r484, %r483, %r4332;
	// end inline asm
	// begin inline asm
	shf.r.wrap.b32 %r489, %r483, %r484, %r4332;
	// end inline asm
	// begin inline asm
	mov.b64 %rd128, {%r485, %r489};
	// end inline asm
	add.s64 	%rd818, %rd112, %rd800;
	add.s64 	%rd819, %rd818, %rd10;
	xor.b64  	%rd129, %rd819, %rd126;
	// begin inline asm
	mov.b64 {%r495, %r496}, %rd129;
	// end inline asm
	// begin inline asm
	shf.r.wrap.b32 %r497, %r496, %r495, %r4368;
	// end inline asm
	// begin inline asm
	shf.r.wrap.b32 %r501, %r495, %r496, %r4368;
	// end inline asm
	// begin inline asm
	mov.b64 %rd130, {%r497, %r501};
	// end inline asm
	add.s64 	%rd820, %rd130, %rd812;
	xor.b64  	%rd131, %rd820, %rd112;
	// begin inline asm
	mov.b64 {%r507, %r508}, %rd131;
	// end inline asm
	// begin inline asm
	prmt.b32 %r509, %r507, %r508, %r4352;
	// end inline asm
	// begin inline asm
	prmt.b32 %r513, %r507, %r508, %r4356;
	// end inline asm
	// begin inline asm
	mov.b64 %rd132, {%r509, %r513};
	// end inline asm
	add.s64 	%rd821, %rd132, %rd819;
	xor.b64  	%rd133, %rd821, %rd130;
	// begin inline asm
	mov.b64 {%r519, %r520}, %rd133;
	// end inline asm
	// begin inline asm
	prmt.b32 %r521, %r519, %r520, %r4388;
	// end inline asm
	// begin inline asm
	prmt.b32 %r525, %r519, %r520, %r4392;
	// end inline asm
	// begin inline asm
	mov.b64 %rd134, {%r521, %r525};
	// end inline asm
	add.s64 	%rd822, %rd134, %rd820;
	xor.b64  	%rd135, %rd822, %rd132;
	// begin inline asm
	mov.b64 {%r531, %r532}, %rd135;
	// end inline asm
	// begin inline asm
	shf.r.wrap.b32 %r533, %r532, %r531, %r4332;
	// end inline asm
	// begin inline asm
	shf.r.wrap.b32 %r537, %r531, %r532, %r4332;
	// end inline asm
	// begin inline asm
	mov.b64 %rd136, {%r533, %r537};
	// end inline asm
	add.s64 	%rd823, %rd120, %rd806;
	add.s64 	%rd824, %rd823, %rd2;
	xor.b64  	%rd137, %rd824, %rd102;
	// begin inline asm
	mov.b64 {%r543, %r544}, %rd137;
	// end inline asm
	// begin inline asm
	shf.r.wrap.b32 %r545, %r544, %r543, %r4368;
	// end inline asm
	// begin inline asm
	shf.r.wrap.b32 %r549, %r543, %r544, %r4368;
	// end inline asm
	// begin inline asm
	mov.b64 %rd138, {%r545, %r549};
	// end inline asm
	add.s64 	%rd825, %rd138, %rd817;
	xor.b64  	%rd139, %rd825, %rd120;
	// begin inline asm
	mov.b64 {%r555, %r556}, %rd139;
	// end inline asm
	// begin inline asm
	prmt.b32 %r557, %r555, %r556, %r4352;
	// end inline asm
	// begin inline asm
	prmt.b32 %r561, %r555, %r556, %r4356;
	// end inline asm
	// begin inline asm
	mov.b64 %rd140, {%r557, %r561};
	// end inline asm
	add.s64 	%rd826, %rd140, %rd824;
	add.s64 	%rd827, %rd826, %rd3;
	xor.b64  	%rd141, %rd827, %rd138;
	// begin inline asm
	mov.b64 {%r567, %r568}, %rd141;
	// end inline asm
	// begin inline asm
	prmt.b32 %r569, %r567, %r568, %r4388;
	// end inline asm
	// begin inline asm
	prmt.b32 %r573, %r567, %r568, %r4392;
	// end inline asm
	// begin inline asm
	mov.b64 %rd142, {%r569, %r573};
	// end inline asm
	add.s64 	%rd828, %rd142, %rd825;
	xor.b64  	%rd143, %rd828, %rd140;
	// begin inline asm
	mov.b64 {%r579, %r580}, %rd143;
	// end inline asm
	// begin inline asm
	shf.r.wrap.b32 %r581, %r580, %r579, %r4332;
	// end inline asm
	// begin inline asm
	shf.r.wrap.b32 %r585, %r579, %r580, %r4332;
	// end inline asm
	// begin inline asm
	mov.b64 %rd144, {%r581, %r585};
	// end inline asm
	add.s64 	%rd829, %rd128, %rd811;
	xor.b64  	%rd145, %rd829, %rd110;
	// begin inline asm
	mov.b64 {%r591, %r592}, %rd145;
	// end inline asm
	// begin inline asm
	shf.r.wrap.b32 %r593, %r592, %r591, %r4368;
	// end inline asm
	// begin inline asm
	shf.r.wrap.b32 %r597, %r591, %r592, %r4368;
	// end inline asm
	// begin inline asm
	mov.b64 %rd146, {%r593, %r597};
	// end inline asm
	add.s64 	%rd830, %rd146, %rd801;
	xor.b64  	%rd147, %rd830, %rd128;
	// begin inline asm
	mov.b64 {%r603, %r604}, %rd147;
	// end inline asm
	// begin inline asm
	prmt.b32 %r605, %r603, %r604, %r4352;
	// end inline asm
	// begin inline asm
	prmt.b32 %r609, %r603, %r604, %r4356;
	// end inline asm
	// begin inline asm
	mov.b64 %rd148, {%r605, %r609};
	// end inline asm
	add.s64 	%rd831, %rd148, %rd829;
	add.s64 	%rd832, %rd831, %rd7;
	xor.b64  	%rd149, %rd832, %rd146;
	// begin inline asm
	mov.b64 {%r615, %r616}, %rd149;
	// end inline asm
	// begin inline asm
	prmt.b32 %r617, %r615, %r616, %r4388;
	// end inline asm
	// begin inline asm
	prmt.b32 %r621, %r615, %r616, %r4392;
	// end inline asm
	// begin inline asm
	mov.b64 %rd150, {%r617, %r621};
	// end inline asm
	add.s64 	%rd833, %rd150, %rd830;
	xor.b64  	%rd151, %rd833, %rd148;
	// begin inline asm
	mov.b64 {%r627, %r628}, %rd151;
	// end inline asm
	// begin inline asm
	shf.r.wrap.b32 %r629, %r628, %r627, %r4332;
	// end inline asm
	// begin inline asm
	shf.r.wrap.b32 %r633, %r627, %r628, %r4332;
	// end inline asm
	// begin inline asm
	mov.b64 %rd152, {%r629, %r633};
	// end inline asm
	add.s64 	%rd834, %rd816, %rd104;
	add.s64 	%rd835, %rd834, %rd5;
	xor.b64  	%rd153, %rd835, %rd118;
	// begin inline asm
	mov.b64 {%r639, %r640}, %rd153;
	// end inline asm
	// begin inline asm
	shf.r.wrap.b32 %r641, %r640, %r639, %r4368;
	// end inline asm
	// begin inline asm
	shf.r.wrap.b32 %r645, %r639, %r640, %r4368;
	// end inline asm
	// begin inline asm
	mov.b64 %rd154, {%r641, %r645};
	// end inline asm
	add.s64 	%rd836, %rd154, %rd807;
	xor.b64  	%rd155, %rd836, %rd104;
	// begin inline asm
	mov.b64 {%r651, %r652}, %rd155;
	// end inline asm
	// begin inline asm
	prmt.b32 %r653, %r651, %r652, %r4352;
	// end inline asm
	// begin inline asm
	prmt.b32 %r657, %r651, %r652, %r4356;
	// end inline asm
	// begin inline asm
	mov.b64 %rd156, {%r653, %r657};
	// end inline asm
	add.s64 	%rd837, %rd156, %rd835;
	add.s64 	%rd838, %rd837, %rd4;
	xor.b64  	%rd157, %rd838, %rd154;
	// begin inline asm
	mov.b64 {%r663, %r664}, %rd157;
	// end inline asm
	// begin inline asm
	prmt.b32 %r665, %r663, %r664, %r4388;
	// end inline asm
	// begin inline asm
	prmt.b32 %r669, %r663, %r664, %r4392;
	// end inline asm
	// begin inline asm
	mov.b64 %rd158, {%r665, %r669};
	// end inline asm
	add.s64 	%rd839, %rd158, %rd836;
	xor.b64  	%rd159, %rd839, %rd156;
	// begin inline asm
	mov.b64 {%r675, %r676}, %rd159;
	// end inline asm
	// begin inline asm
	shf.r.wrap.b32 %r677, %r676, %r675, %r4332;
	// end inline asm
	// begin inline asm
	shf.r.wrap.b32 %r681, %r675, %r676, %r4332;
	// end inline asm
	// begin inline asm
	mov.b64 %rd160, {%r677, %r681};
	// end inline asm
	add.s64 	%rd840, %rd160, %rd821;
	xor.b64  	%rd161, %rd840, %rd142;
	// begin inline asm
	mov.b64 {%r687, %r688}, %rd161;
	// end inline asm
	// begin inline asm
	shf.r.wrap.b32 %r689, %r688, %r687, %r4368;
	// end inline asm
	// begin inline asm
	shf.r.wrap.b32 %r693, %r687, %r688, %r4368;
	// end inline asm
	// begin inline asm
	mov.b64 %rd162, {%r689, %r693};
	// end inline asm
	add.s64 	%rd841, %rd162, %rd833;
	xor.b64  	%rd163, %rd841, %rd160;
	// begin inline asm
	mov.b64 {%r699, %r700}, %rd163;
	// end inline asm
	// begin inline asm
	prmt.b32 %r701, %r699, %r700, %r4352;
	// end inline asm
	// begin inline asm
	prmt.b32 %r705, %r699, %r700, %r4356;
	// end inline asm
	// begin inline asm
	mov.b64 %rd164, {%r701, %r705};
	// end inline asm
	add.s64 	%rd842, %rd164, %rd840;
	add.s64 	%rd843, %rd842, %rd8;
	xor.b64  	%rd165, %rd843, %rd162;
	// begin inline asm
	mov.b64 {%r711, %r712}, %rd165;
	// end inline asm
	// begin inline asm
	prmt.b32 %r713, %r711, %r712, %r4388;
	// end inline asm
	// begin inline asm
	prmt.b32 %r717, %r711, %r712, %r4392;
	// end inline asm
	// begin inline asm
	mov.b64 %rd166, {%r713, %r717};
	// end inline asm
	add.s64 	%rd844, %rd166, %rd841;
	xor.b64  	%rd167, %rd844, %rd164;
	// begin inline asm
	mov.b64 {%r723, %r724}, %rd167;
	// end inline asm
	// begin inline asm
	shf.r.wrap.b32 %r725, %r724, %r723, %r4332;
	// end inline asm
	// begin inline asm
	shf.r.wrap.b32 %r729, %r723, %r724, %r4332;
	// end inline asm
	// begin inline asm
	mov.b64 %rd168, {%r725, %r729};
	// end inline asm
	add.s64 	%rd845, %rd827, %rd136;
	xor.b64  	%rd169, %rd150, %rd845;
	// begin inline asm
	mov.b64 {%r735, %r736}, %rd169;
	// end inline asm
	// begin inline asm
	shf.r.wrap.b32 %r737, %r736, %r735, %r4368;
	// end inline asm
	// begin inline asm
	shf.r.wrap.b32 %r741, %r735, %r736, %r4368;
	// end inline asm
	// begin inline asm
	mov.b64 %rd170, {%r737, %r741};
	// end inline asm
	add.s64 	%rd846, %rd170, %rd839;
	xor.b64  	%rd171, %rd846, %rd136;
	// begin inline asm
	mov.b64 {%r747, %r748}, %rd171;
	// end inline asm
	// begin inline asm
	prmt.b32 %r749, %r747, %r748, %r4352;
	// end inline asm
	// begin inline asm
	prmt.b32 %r753, %r747, %r748, %r4356;
	// end inline asm
	// begin inline asm
	mov.b64 %rd172, {%r749, %r753};
	// end inline asm
	add.s64 	%rd847, %rd172, %rd845;
	add.s64 	%rd848, %rd847, %rd2;
	xor.b64  	%rd173, %rd848, %rd170;
	// begin inline asm
	mov.b64 {%r759, %r760}, %rd173;
	// end inline asm
	// begin inline asm
	prmt.b32 %r761, %r759, %r760, %r4388;
	// end inline asm
	// begin inline asm
	prmt.b32 %r765, %r759, %r760, %r4392;
	// end inline asm
	// begin inline asm
	mov.b64 %rd174, {%r761, %r765};
	// end inline asm
	add.s64 	%rd849, %rd174, %rd846;
	xor.b64  	%rd175, %rd849, %rd172;
	// begin inline asm
	mov.b64 {%r771, %r772}, %rd175;
	// end inline asm
	// begin inline asm
	shf.r.wrap.b32 %r773, %r772, %r771, %r4332;
	// end inline asm
	// begin inline asm
	shf.r.wrap.b32 %r777, %r771, %r772, %r4332;
	// end inline asm
	// begin inline asm
	mov.b64 %rd176, {%r773, %r777};
	// end inline asm
	add.s64 	%rd850, %rd832, %rd144;
	add.s64 	%rd851, %rd850, %rd5;
	xor.b64  	%rd177, %rd851, %rd158;
	// begin inline asm
	mov.b64 {%r783, %r784}, %rd177;
	// end inline asm
	// begin inline asm
	shf.r.wrap.b32 %r785, %r784, %r783, %r4368;
	// end inline asm
	// begin inline asm
	shf.r.wrap.b32 %r789, %r783, %r784, %r4368;
	// end inline asm
	// begin inline asm
	mov.b64 %rd178, {%r785, %r789};
	// end inline asm
	add.s64 	%rd852, %rd178, %rd822;
	xor.b64  	%rd179, %rd852, %rd144;
	// begin inline asm
	mov.b64 {%r795, %r796}, %rd179;
	// end inline asm
	// begin inline asm
	prmt.b32 %r797, %r795, %r796, %r4352;
	// end inline asm
	// begin inline asm
	prmt.b32 %r801, %r795, %r796, %r4356;
	// end inline asm
	// begin inline asm
	mov.b64 %rd180, {%r797, %r801};
	// end inline asm
	add.s64 	%rd853, %rd180, %rd851;
	add.s64 	%rd854, %rd853, %rd3;
	xor.b64  	%rd181, %rd854, %rd178;
	// begin inline asm
	mov.b64 {%r807, %r808}, %rd181;
	// end inline asm
	// begin inline asm
	prmt.b32 %r809, %r807, %r808, %r4388;
	// end inline asm
	// begin inline asm
	prmt.b32 %r813, %r807, %r808, %r4392;
	// end inline asm
	// begin inline asm
	mov.b64 %rd182, {%r809, %r813};
	// end inline asm
	add.s64 	%rd855, %rd182, %rd852;
	xor.b64  	%rd183, %rd855, %rd180;
	// begin inline asm
	mov.b64 {%r819, %r820}, %rd183;
	// end inline asm
	// begin inline asm
	shf.r.wrap.b32 %r821, %r820, %r819, %r4332;
	// end inline asm
	// begin inline asm
	shf.r.wrap.b32 %r825, %r819, %r820, %r4332;
	// end inline asm
	// begin inline asm
	mov.b64 %rd184, {%r821, %r825};
	// end inline asm
	add.s64 	%rd856, %rd838, %rd152;
	xor.b64  	%rd185, %rd856, %rd134;
	// begin inline asm
	mov.b64 {%r831, %r832}, %rd185;
	// end inline asm
	// begin inline asm
	shf.r.wrap.b32 %r833, %r832, %r831, %r4368;
	// end inline asm
	// begin inline asm
	shf.r.wrap.b32 %r837, %r831, %r832, %r4368;
	// end inline asm
	// begin inline asm
	mov.b64 %rd186, {%r833, %r837};
	// end inline asm
	add.s64 	%rd857, %rd186, %rd828;
	xor.b64  	%rd187, %rd857, %rd152;
	// begin inline asm
	mov.b64 {%r843, %r844}, %rd187;
	// end inline asm
	// begin inline asm
	prmt.b32 %r845, %r843, %r844, %r4352;
	// end inline asm
	// begin inline asm
	prmt.b32 %r849, %r843, %r844, %r4356;
	// end inline asm
	// begin inline asm
	mov.b64 %rd188, {%r845, %r849};
	// end inline asm
	add.s64 	%rd858, %rd188, %rd856;
	xor.b64  	%rd189, %rd858, %rd186;
	// begin inline asm
	mov.b64 {%r855, %r856}, %rd189;
	// end inline asm
	// begin inline asm
	prmt.b32 %r857, %r855, %r856, %r4388;
	// end inline asm
	// begin inline asm
	prmt.b32 %r861, %r855, %r856, %r4392;
	// end inline asm
	// begin inline asm
	mov.b64 %rd190, {%r857, %r861};
	// end inline asm
	add.s64 	%rd859, %rd190, %rd857;
	xor.b64  	%rd191, %rd859, %rd188;
	// begin inline asm
	mov.b64 {%r867, %r868}, %rd191;
	// end inline asm
	// begin inline asm
	shf.r.wrap.b32 %r869, %r868, %r867, %r4332;
	// end inline asm
	// begin inline asm
	shf.r.wrap.b32 %r873, %r867, %r868, %r4332;
	// end inline asm
	// begin inline asm
	mov.b64 %rd192, {%r869, %r873};
	// end inline asm
	add.s64 	%rd860, %rd176, %rd843;
	xor.b64  	%rd193, %rd190, %rd860;
	// begin inline asm
	mov.b64 {%r879, %r880}, %rd193;
	// end inline asm
	// begin inline asm
	shf.r.wrap.b32 %r881, %r880, %r879, %r4368;
	// end inline asm
	// begin inline asm
	shf.r.wrap.b32 %r885, %r879, %r880, %r4368;
	// end inline asm
	// begin inline asm
	mov.b64 %rd194, {%r881, %r885};
	// end inline asm
	add.s64 	%rd861, %rd194, %rd855;
	xor.b64  	%rd195, %rd861, %rd176;
	// begin inline asm
	mov.b64 {%r891, %r892}, %rd195;
	// end inline asm
	// begin inline asm
	prmt.b32 %r893, %r891, %r892, %r4352;
	// end inline asm
	// begin inline asm
	prmt.b32 %r897, %r891, %r892, %r4356;
	// end inline asm
	// begin inline asm
	mov.b64 %rd196, {%r893, %r897};
	// end inline asm
	add.s64 	%rd862, %rd196, %rd860;
	xor.b64  	%rd197, %rd862, %rd194;
	// begin inline asm
	mov.b64 {%r903, %r904}, %rd197;
	// end inline asm
	// begin inline asm
	prmt.b32 %r905, %r903, %r904, %r4388;
	// end inline asm
	// begin inline asm
	prmt.b32 %r909, %r903, %r904, %r4392;
	// end inline asm
	// begin inline asm
	mov.b64 %rd198, {%r905, %r909};
	// end inline asm
	add.s64 	%rd863, %rd198, %rd861;
	xor.b64  	%rd199, %rd863, %rd196;
	// begin inline asm
	mov.b64 {%r915, %r916}, %rd199;
	// end inline asm
	// begin inline asm
	shf.r.wrap.b32 %r917, %r916, %r915, %r4332;
	// end inline asm
	// begin inline asm
	shf.r.wrap.b32 %r921, %r915, %r916, %r4332;
	// end inline asm
	// begin inline asm
	mov.b64 %rd200, {%r917, %r921};
	// end inline asm
	add.s64 	%rd864, %rd184, %rd848;
	add.s64 	%rd865, %rd864, %rd4;
	xor.b64  	%rd201, %rd865, %rd166;
	// begin inline asm
	mov.b64 {%r927, %r928}, %rd201;
	// end inline asm
	// begin inline asm
	shf.r.wrap.b32 %r929, %r928, %r927, %r4368;
	// end inline asm
	// begin inline asm
	shf.r.wrap.b32 %r933, %r927, %r928, %r4368;
	// end inline asm
	// begin inline asm
	mov.b64 %rd202, {%r929, %r933};
	// end inline asm
	add.s64 	%rd866, %rd202, %rd859;
	xor.b64  	%rd203, %rd866, %rd184;
	// begin inline asm
	mov.b64 {%r939, %r940}, %rd203;
	// end inline asm
	// begin inline asm
	prmt.b32 %r941, %r939, %r940, %r4352;
	// end inline asm
	// begin inline asm
	prmt.b32 %r945, %r939, %r940, %r4356;
	// end inline asm
	// begin inline asm
	mov.b64 %rd204, {%r941, %r945};
	// end inline asm
	add.s64 	%rd867, %rd204, %rd865;
	add.s64 	%rd868, %rd867, %rd6;
	xor.b64  	%rd205, %rd868, %rd202;
	// begin inline asm
	mov.b64 {%r951, %r952}, %rd205;
	// end inline asm
	// begin inline asm
	prmt.b32 %r953, %r951, %r952, %r4388;
	// end inline asm
	// begin inline asm
	prmt.b32 %r957, %r951, %r952, %r4392;
	// end inline asm
	// begin inline asm
	mov.b64 %rd206, {%r953, %r957};
	// end inline asm
	add.s64 	%rd869, %rd206, %rd866;
	xor.b64  	%rd207, %rd869, %rd204;
	// begin inline asm
	mov.b64 {%r963, %r964}, %rd207;
	// end inline asm
	// begin inline asm
	shf.r.wrap.b32 %r965, %r964, %r963, %r4332;
	// end inline asm
	// begin inline asm
	shf.r.wrap.b32 %r969, %r963, %r964, %r4332;
	// end inline asm
	// begin inline asm
	mov.b64 %rd208, {%r965, %r969};
	// end inline asm
	add.s64 	%rd870, %rd192, %rd854;
	add.s64 	%rd871, %rd870, %rd7;
	xor.b64  	%rd209, %rd871, %rd174;
	// begin inline asm
	mov.b64 {%r975, %r976}, %rd209;
	// end inline asm
	// begin inline asm
	shf.r.wrap.b32 %r977, %r976, %r975, %r4368;
	// end inline asm
	// begin inline asm
	shf.r.wrap.b32 %r981, %r975, %r976, %r4368;
	// end inline asm
	// begin inline asm
	mov.b64 %rd210, {%r977, %r981};
	// end inline asm
	add.s64 	%rd872, %rd210, %rd844;
	xor.b64  	%rd211, %rd872, %rd192;
	// begin inline asm
	mov.b64 {%r987, %r988}, %rd211;
	// end inline asm
	// begin inline asm
	prmt.b32 %r989, %r987, %r988, %r4352;
	// end inline asm
	// begin inline asm
	prmt.b32 %r993, %r987, %r988, %r4356;
	// end inline asm
	// begin inline asm
	mov.b64 %rd212, {%r989, %r993};
	// end inline asm
	add.s64 	%rd873, %rd212, %rd871;
	add.s64 	%rd874, %rd873, %rd10;
	xor.b64  	%rd213, %rd874, %rd210;
	// begin inline asm
	mov.b64 {%r999, %r1000}, %rd213;
	// end inline asm
	// begin inline asm
	prmt.b32 %r1001, %r999, %r1000, %r4388;
	// end inline asm
	// begin inline asm
	prmt.b32 %r1005, %r999, %r1000, %r4392;
	// end inline asm
	// begin inline asm
	mov.b64 %rd214, {%r1001, %r1005};
	// end inline asm
	add.s64 	%rd875, %rd214, %rd872;
	xor.b64  	%rd215, %rd875, %rd212;
	// begin inline asm
	mov.b64 {%r1011, %r1012}, %rd215;
	// end inline asm
	// begin inline asm
	shf.r.wrap.b32 %r1013, %r1012, %r1011, %r4332;
	// end inline asm
	// begin inline asm
	shf.r.wrap.b32 %r1017, %r1011, %r1012, %r4332;
	// end inline asm
	// begin inline asm
	mov.b64 %rd216, {%r1013, %r1017};
	// end inline asm
	add.s64 	%rd876, %rd858, %rd168;
	add.s64 	%rd877, %rd876, %rd9;
	xor.b64  	%rd217, %rd877, %rd182;
	// begin inline asm
	mov.b64 {%r1023, %r1024}, %rd217;
	// end inline asm
	// begin inline asm
	shf.r.wrap.b32 %r1025, %r1024, %r1023, %r4368;
	// end inline asm
	// begin inline asm
	shf.r.wrap.b32 %r1029, %r1023, %r1024, %r4368;
	// end inline asm
	// begin inline asm
	mov.b64 %rd218, {%r1025, %r1029};
	// end inline asm
	add.s64 	%rd878, %rd218, %rd849;
	xor.b64  	%rd219, %rd878, %rd168;
	// begin inline asm
	mov.b64 {%r1035, %r1036}, %rd219;
	// end inline asm
	// begin inline asm
	prmt.b32 %r1037, %r1035, %r1036, %r4352;
	// end inline asm
	// begin inline asm
	prmt.b32 %r1041, %r1035, %r1036, %r4356;
	// end inline asm
	// begin inline asm
	mov.b64 %rd220, {%r1037, %r1041};
	// end inline asm
	add.s64 	%rd879, %rd220, %rd877;
	add.s64 	%rd880, %rd879, %rd23;
	xor.b64  	%rd221, %rd880, %rd218;
	// begin inline asm
	mov.b64 {%r1047, %r1048}, %rd221;
	// end inline asm
	// begin inline asm
	prmt.b32 %r1049, %r1047, %r1048, %r4388;
	// end inline asm
	// begin inline asm
	prmt.b32 %r1053, %r1047, %r1048, %r4392;
	// end inline asm
	// begin inline asm
	mov.b64 %rd222, {%r1049, %r1053};
	// end inline asm
	add.s64 	%rd881, %rd222, %rd878;
	xor.b64  	%rd223, %rd881, %rd220;
	// begin inline asm
	mov.b64 {%r1059, %r1060}, %rd223;
	// end inline asm
	// begin inline asm
	shf.r.wrap.b32 %r1061, %r1060, %r1059, %r4332;
	// end inline asm
	// begin inline asm
	shf.r.wrap.b32 %r1065, %r1059, %r1060, %r4332;
	// end inline asm
	// begin inline asm
	mov.b64 %rd224, {%r1061, %r1065};
	// end inline asm
	add.s64 	%rd882, %rd224, %rd862;
	add.s64 	%rd883, %rd882, %rd7;
	xor.b64  	%rd225, %rd883, %rd206;
	// begin inline asm
	mov.b64 {%r1071, %r1072}, %rd225;
	// end inline asm
	// begin inline asm
	shf.r.wrap.b32 %r1073, %r1072, %r1071, %r4368;
	// end inline asm
	// begin inline asm
	shf.r.wrap.b32 %r1077, %r1071, %r1072, %r4368;
	// end inline asm
	// begin inline asm
	mov.b64 %rd226, {%r1073, %r1077};
	// end inline asm
	add.s64 	%rd884, %rd226, %rd875;
	xor.b64  	%rd227, %rd884, %rd224;
	// begin inline asm
	mov.b64 {%r1083, %r1084}, %rd227;
	// end inline asm
	// begin inline asm
	prmt.b32 %r1085, %r1083, %r1084, %r4352;
	// end inline asm
	// begin inline asm
	prmt.b32 %r1089, %r1083, %r1084, %r4356;
	// end inline asm
	// begin inline asm
	mov.b64 %rd228, {%r1085, %r1089};
	// end inline asm
	add.s64 	%rd885, %rd228, %rd883;
	add.s64 	%rd886, %rd885, %rd9;
	xor.b64  	%rd229, %rd886, %rd226;
	// begin inline asm
	mov.b64 {%r1095, %r1096}, %rd229;
	// end inline asm
	// begin inline asm
	prmt.b32 %r1097, %r1095, %r1096, %r4388;
	// end inline asm
	// begin inline asm
	prmt.b32 %r1101, %r1095, %r1096, %r4392;
	// end inline asm
	// begin inline asm
	mov.b64 %rd230, {%r1097, %r1101};
	// end inline asm
	add.s64 	%rd887, %rd230, %rd884;
	xor.b64  	%rd231, %rd887, %rd228;
	// begin inline asm
	mov.b64 {%r1107, %r1108}, %rd231;
	// end inline asm
	// begin inline asm
	shf.r.wrap.b32 %r1109, %r1108, %r1107, %r4332;
	// end inline asm
	// begin inline asm
	shf.r.wrap.b32 %r1113, %r1107, %r1108, %r4332;
	// end inline asm
	// begin inline asm
	mov.b64 %rd232, {%r1109, %r1113};
	// end inline asm
	add.s64 	%rd888, %rd868, %rd200;
	add.s64 	%rd889, %rd888, %rd4;
	xor.b64  	%rd233, %rd889, %rd214;
	// begin inline asm
	mov.b64 {%r1119, %r1120}, %rd233;
	// end inline asm
	// begin inline asm
	shf.r.wrap.b32 %r1121, %r1120, %r1119, %r4368;
	// end inline asm
	// begin inline asm
	shf.r.wrap.b32 %r1125, %r1119, %r1120, %r4368;
	// end inline asm
	// begin inline asm
	mov.b64 %rd234, {%r1121, %r1125};
	// end inline asm
	add.s64 	%rd890, %rd234, %rd881;
	xor.b64  	%rd235, %rd890, %rd200;
	// begin inline asm
	mov.b64 {%r1131, %r1132}, %rd235;
	// end inline asm
	// begin inline asm
	prmt.b32 %r1133, %r1131, %r1132, %r4352;
	// end inline asm
	// begin inline asm
	prmt.b32 %r1137, %r1131, %r1132, %r4356;
	// end inline asm
	// begin inline asm
	mov.b64 %rd236, {%r1133, %r1137};
	// end inline asm
	add.s64 	%rd891, %rd236, %rd889;
	add.s64 	%rd892, %rd891, %rd10;
	xor.b64  	%rd237, %rd892, %rd234;
	// begin inline asm
	mov.b64 {%r1143, %r1144}, %rd237;
	// end inline asm
	// begin inline asm
	prmt.b32 %r1145, %r1143, %r1144, %r4388;
	// end inline asm
	// begin inline asm
	prmt.b32 %r1149, %r1143, %r1144, %r4392;
	// end inline asm
	// begin inline asm
	mov.b64 %rd238, {%r1145, %r1149};
	// end inline asm
	add.s64 	%rd893, %rd238, %rd890;
	xor.b64  	%rd239, %rd893, %rd236;
	// begin inline asm
	mov.b64 {%r1155, %r1156}, %rd239;
	// end inline asm
	// begin inline asm
	shf.r.wrap.b32 %r1157, %r1156, %r1155, %r4332;
	// end inline asm
	// begin inline asm
	shf.r.wrap.b32 %r1161, %r1155, %r1156, %r4332;
	// end inline asm
	// begin inline asm
	mov.b64 %rd240, {%r1157, %r1161};
	// end inline asm
	add.s64 	%rd894, %rd874, %rd208;
	xor.b64  	%rd241, %rd222, %rd894;
	// begin inline asm
	mov.b64 {%r1167, %r1168}, %rd241;
	// end inline asm
	// begin inline asm
	shf.r.wrap.b32 %r1169, %r1168, %r1167, %r4368;
	// end inline asm
	// begin inline asm
	shf.r.wrap.b32 %r1173, %r1167, %r1168, %r4368;
	// end inline asm
	// begin inline asm
	mov.b64 %rd242, {%r1169, %r1173};
	// end inline asm
	add.s64 	%rd895, %rd242, %rd863;
	xor.b64  	%rd243, %rd895, %rd208;
	// begin inline asm
	mov.b64 {%r1179, %r1180}, %rd243;
	// end inline asm
	// begin inline asm
	prmt.b32 %r1181, %r1179, %r1180, %r4352;
	// end inline asm
	// begin inline asm
	prmt.b32 %r1185, %r1179, %r1180, %r4356;
	// end inline asm
	// begin inline asm
	mov.b64 %rd244, {%r1181, %r1185};
	// end inline asm
	add.s64 	%rd896, %rd244, %rd894;
	xor.b64  	%rd245, %rd896, %rd242;
	// begin inline asm
	mov.b64 {%r1191, %r1192}, %rd245;
	// end inline asm
	// begin inline asm
	prmt.b32 %r1193, %r1191, %r1192, %r4388;
	// end inline asm
	// begin inline asm
	prmt.b32 %r1197, %r1191, %r1192, %r4392;
	// end inline asm
	// begin inline asm
	mov.b64 %rd246, {%r1193, %r1197};
	// end inline asm
	add.s64 	%rd897, %rd246, %rd895;
	xor.b64  	%rd247, %rd897, %rd244;
	// begin inline asm
	mov.b64 {%r1203, %r1204}, %rd247;
	// end inline asm
	// begin inline asm
	shf.r.wrap.b32 %r1205, %r1204, %r1203, %r4332;
	// end inline asm
	// begin inline asm
	shf.r.wrap.b32 %r1209, %r1203, %r1204, %r4332;
	// end inline asm
	// begin inline asm
	mov.b64 %rd248, {%r1205, %r1209};
	// end inline asm
	add.s64 	%rd898, %rd880, %rd216;
	xor.b64  	%rd249, %rd898, %rd198;
	// begin inline asm
	mov.b64 {%r1215, %r1216}, %rd249;
	// end inline asm
	// begin inline asm
	shf.r.wrap.b32 %r1217, %r1216, %r1215, %r4368;
	// end inline asm
	// begin inline asm
	shf.r.wrap.b32 %r1221, %r1215, %r1216, %r4368;
	// end inline asm
	// begin inline asm
	mov.b64 %rd250, {%r1217, %r1221};
	// end inline asm
	add.s64 	%rd899, %rd250, %rd869;
	xor.b64  	%rd251, %rd899, %rd216;
	// begin inline asm
	mov.b64 {%r1227, %r1228}, %rd251;
	// end inline asm
	// begin inline asm
	prmt.b32 %r1229, %r1227, %r1228, %r4352;
	// end inline asm
	// begin inline asm
	prmt.b32 %r1233, %r1227, %r1228, %r4356;
	// end inline asm
	// begin inline asm
	mov.b64 %rd252, {%r1229, %r1233};
	// end inline asm
	add.s64 	%rd900, %rd252, %rd898;
	xor.b64  	%rd253, %rd900, %rd250;
	// begin inline asm
	mov.b64 {%r1239, %r1240}, %rd253;
	// end inline asm
	// begin inline asm
	prmt.b32 %r1241, %r1239, %r1240, %r4388;
	// end inline asm
	// begin inline asm
	prmt.b32 %r1245, %r1239, %r1240, %r4392;
	// end inline asm
	// begin inline asm
	mov.b64 %rd254, {%r1241, %r1245};
	// end inline asm
	add.s64 	%rd901, %rd254, %rd899;
	xor.b64  	%rd255, %rd901, %rd252;
	// begin inline asm
	mov.b64 {%r1251, %r1252}, %rd255;
	// end inline asm
	// begin inline asm
	shf.r.wrap.b32 %r1253, %r1252, %r1251, %r4332;
	// end inline asm
	// begin inline asm
	shf.r.wrap.b32 %r1257, %r1251, %r1252, %r4332;
	// end inline asm
	// begin inline asm
	mov.b64 %rd256, {%r1253, %r1257};
	// end inline asm
	add.s64 	%rd902, %rd240, %rd886;
	add.s64 	%rd903, %rd902, %rd3;
	xor.b64  	%rd257, %rd903, %rd254;
	// begin inline asm
	mov.b64 {%r1263, %r1264}, %rd257;
	// end inline asm
	// begin inline asm
	shf.r.wrap.b32 %r1265, %r1264, %r1263, %r4368;
	// end inline asm
	// begin inline asm
	shf.r.wrap.b32 %r1269, %r1263, %r1264, %r4368;
	// end inline asm
	// begin inline asm
	mov.b64 %rd258, {%r1265, %r1269};
	// end inline asm
	add.s64 	%rd904, %rd258, %rd897;
	xor.b64  	%rd259, %rd904, %rd240;
	// begin inline asm
	mov.b64 {%r1275, %r1276}, %rd259;
	// end inline asm
	// begin inline asm
	prmt.b32 %r1277, %r1275, %r1276, %r4352;
	// end inline asm
	// begin inline asm
	prmt.b32 %r1281, %r1275, %r1276, %r4356;
	// end inline asm
	// begin inline asm
	mov.b64 %rd260, {%r1277, %r1281};
	// end inline asm
	add.s64 	%rd905, %rd260, %rd903;
	add.s64 	%rd906, %rd905, %rd6;
	xor.b64  	%rd261, %rd906, %rd258;
	// begin inline asm
	mov.b64 {%r1287, %r1288}, %rd261;
	// end inline asm
	// begin inline asm
	prmt.b32 %r1289, %r1287, %r1288, %r4388;
	// end inline asm
	// begin inline asm
	prmt.b32 %r1293, %r1287, %r1288, %r4392;
	// end inline asm
	// begin inline asm
	mov.b64 %rd262, {%r1289, %r1293};
	// end inline asm
	add.s64 	%rd907, %rd262, %rd904;
	xor.b64  	%rd263, %rd907, %rd260;
	// begin inline asm
	mov.b64 {%r1299, %r1300}, %rd263;
	// end inline asm
	// begin inline asm
	shf.r.wrap.b32 %r1301, %r1300, %r1299, %r4332;
	// end inline asm
	// begin inline asm
	shf.r.wrap.b32 %r1305, %r1299, %r1300, %r4332;
	// end inline asm
	// begin inline asm
	mov.b64 %rd264, {%r1301, %r1305};
	// end inline asm
	add.s64 	%rd908, %rd248, %rd892;
	add.s64 	%rd909, %rd908, %rd5;
	xor.b64  	%rd265, %rd909, %rd230;
	// begin inline asm
	mov.b64 {%r1311, %r1312}, %rd265;
	// end inline asm
	// begin inline asm
	shf.r.wrap.b32 %r1313, %r1312, %r1311, %r4368;
	// end inline asm
	// begin inline asm
	shf.r.wrap.b32 %r1317, %r1311, %r1312, %r4368;
	// end inline asm
	// begin inline asm
	mov.b64 %rd266, {%r1313, %r1317};
	// end inline asm
	add.s64 	%rd910, %rd266, %rd901;
	xor.b64  	%rd267, %rd910, %rd248;
	// begin inline asm
	mov.b64 {%r1323, %r1324}, %rd267;
	// end inline asm
	// begin inline asm
	prmt.b32 %r1325, %r1323, %r1324, %r4352;
	// end inline asm
	// begin inline asm
	prmt.b32 %r1329, %r1323, %r1324, %r4356;
	// end inline asm
	// begin inline asm
	mov.b64 %rd268, {%r1325, %r1329};
	// end inline asm
	add.s64 	%rd911, %rd268, %rd909;
	xor.b64  	%rd269, %rd911, %rd266;
	// begin inline asm
	mov.b64 {%r1335, %r1336}, %rd269;
	// end inline asm
	// begin inline asm
	prmt.b32 %r1337, %r1335, %r1336, %r4388;
	// end inline asm
	// begin inline asm
	prmt.b32 %r1341, %r1335, %r1336, %r4392;
	// end inline asm
	// begin inline asm
	mov.b64 %rd270, {%r1337, %r1341};
	// end inline asm
	add.s64 	%rd912, %rd270, %rd910;
	xor.b64  	%rd271, %rd912, %rd268;
	// begin inline asm
	mov.b64 {%r1347, %r1348}, %rd271;
	// end inline asm
	// begin inline asm
	shf.r.wrap.b32 %r1349, %r1348, %r1347, %r4332;
	// end inline asm
	// begin inline asm
	shf.r.wrap.b32 %r1353, %r1347, %r1348, %r4332;
	// end inline asm
	// begin inline asm
	mov.b64 %rd272, {%r1349, %r1353};
	// end inline asm
	add.s64 	%rd913, %rd256, %rd896;
	add.s64 	%rd914, %rd913, %rd23;
	xor.b64  	%rd273, %rd914, %rd238;
	// begin inline asm
	mov.b64 {%r1359, %r1360}, %rd273;
	// end inline asm
	// begin inline asm
	shf.r.wrap.b32 %r1361, %r1360, %r1359, %r4368;
	// end inline asm
	// begin inline asm
	shf.r.wrap.b32 %r1365, %r1359, %r1360, %r4368;
	// end inline asm
	// begin inline asm
	mov.b64 %rd274, {%r1361, %r1365};
	// end inline asm
	add.s64 	%rd915, %rd274, %rd887;
	xor.b64  	%rd275, %rd915, %rd256;
	// begin inline asm
	mov.b64 {%r1371, %r1372}, %rd275;
	// end inline asm
	// begin inline asm
	prmt.b32 %r1373, %r1371, %r1372, %r4352;
	// end inline asm
	// begin inline asm
	prmt.b32 %r1377, %r1371, %r1372, %r4356;
	// end inline asm
	// begin inline asm
	mov.b64 %rd276, {%r1373, %r1377};
	// end inline asm
	add.s64 	%rd916, %rd276, %rd914;
	add.s64 	%rd917, %rd916, %rd2;
	xor.b64  	%rd277, %rd917, %rd274;
	// begin inline asm
	mov.b64 {%r1383, %r1384}, %rd277;
	// end inline asm
	// begin inline asm
	prmt.b32 %r1385, %r1383, %r1384, %r4388;
	// end inline asm
	// begin inline asm
	prmt.b32 %r1389, %r1383, %r1384, %r4392;
	// end inline asm
	// begin inline asm
	mov.b64 %rd278, {%r1385, %r1389};
	// end inline asm
	add.s64 	%rd918, %rd278, %rd915;
	xor.b64  	%rd279, %rd918, %rd276;
	// begin inline asm
	mov.b64 {%r1395, %r1396}, %rd279;
	// end inline asm
	// begin inline asm
	shf.r.wrap.b32 %r1397, %r1396, %r1395, %r4332;
	// end inline asm
	// begin inline asm
	shf.r.wrap.b32 %r1401, %r1395, %r1396, %r4332;
	// end inline asm
	// begin inline asm
	mov.b64 %rd280, {%r1397, %r1401};
	// end inline asm
	add.s64 	%rd919, %rd900, %rd232;
	xor.b64  	%rd281, %rd919, %rd246;
	// begin inline asm
	mov.b64 {%r1407, %r1408}, %rd281;
	// end inline asm
	// begin inline asm
	shf.r.wrap.b32 %r1409, %r1408, %r1407, %r4368;
	// end inline asm
	// begin inline asm
	shf.r.wrap.b32 %r1413, %r1407, %r1408, %r4368;
	// end inline asm
	// begin inline asm
	mov.b64 %rd282, {%r1409, %r1413};
	// end inline asm
	add.s64 	%rd920, %rd282, %rd893;
	xor.b64  	%rd283, %rd920, %rd232;
	// begin inline asm
	mov.b64 {%r1419, %r1420}, %rd283;
	// end inline asm
	// begin inline asm
	prmt.b32 %r1421, %r1419, %r1420, %r4352;
	// end inline asm
	// begin inline asm
	prmt.b32 %r1425, %r1419, %r1420, %r4356;
	// end inline asm
	// begin inline asm
	mov.b64 %rd284, {%r1421, %r1425};
	// end inline asm
	add.s64 	%rd921, %rd284, %rd919;
	add.s64 	%rd922, %rd921, %rd8;
	xor.b64  	%rd285, %rd922, %rd282;
	// begin inline asm
	mov.b64 {%r1431, %r1432}, %rd285;
	// end inline asm
	// begin inline asm
	prmt.b32 %r1433, %r1431, %r1432, %r4388;
	// end inline asm
	// begin inline asm
	prmt.b32 %r1437, %r1431, %r1432, %r4392;
	// end inline asm
	// begin inline asm
	mov.b64 %rd286, {%r1433, %r1437};
	// end inline asm
	add.s64 	%rd923, %rd286, %rd920;
	xor.b64  	%rd287, %rd923, %rd284;
	// begin inline asm
	mov.b64 {%r1443, %r1444}, %rd287;
	// end inline asm
	// begin inline asm
	shf.r.wrap.b32 %r1445, %r1444, %r1443, %r4332;
	// end inline asm
	// begin inline asm
	shf.r.wrap.b32 %r1449, %r1443, %r1444, %r4332;
	// end inline asm
	// begin inline asm
	mov.b64 %rd288, {%r1445, %r1449};
	// end inline asm
	add.s64 	%rd924, %rd288, %rd906;
	add.s64 	%rd925, %rd924, %rd9;
	xor.b64  	%rd289, %rd925, %rd270;
	// begin inline asm
	mov.b64 {%r1455, %r1456}, %rd289;
	// end inline asm
	// begin inline asm
	shf.r.wrap.b32 %r1457, %r1456, %r1455, %r4368;
	// end inline asm
	// begin inline asm
	shf.r.wrap.b32 %r1461, %r1455, %r1456, %r4368;
	// end inline asm
	// begin inline asm
	mov.b64 %rd290, {%r1457, %r1461};
	// end inline asm
	add.s64 	%rd926, %rd290, %rd918;
	xor.b64  	%rd291, %rd926, %rd288;
	// begin inline asm
	mov.b64 {%r1467, %r1468}, %rd291;
	// end inline asm
	// begin inline asm
	prmt.b32 %r1469, %r1467, %r1468, %r4352;
	// end inline asm
	// begin inline asm
	prmt.b32 %r1473, %r1467, %r1468, %r4356;
	// end inline asm
	// begin inline asm
	mov.b64 %rd292, {%r1469, %r1473};
	// end inline asm
	add.s64 	%rd927, %rd292, %rd925;
	add.s64 	%rd928, %rd927, %rd2;
	xor.b64  	%rd293, %rd928, %rd290;
	// begin inline asm
	mov.b64 {%r1479, %r1480}, %rd293;
	// end inline asm
	// begin inline asm
	prmt.b32 %r1481, %r1479, %r1480, %r4388;
	// end inline asm
	// begin inline asm
	prmt.b32 %r1485, %r1479, %r1480, %r4392;
	// end inline asm
	// begin inline asm
	mov.b64 %rd294, {%r1481, %r1485};
	// end inline asm
	add.s64 	%rd929, %rd294, %rd926;
	xor.b64  	%rd295, %rd929, %rd292;
	// begin inline asm
	mov.b64 {%r1491, %r1492}, %rd295;
	// end inline asm
	// begin inline asm
	shf.r.wrap.b32 %r1493, %r1492, %r1491, %r4332;
	// end inline asm
	// begin inline asm
	shf.r.wrap.b32 %r1497, %r1491, %r1492, %r4332;
	// end inline asm
	// begin inline asm
	mov.b64 %rd296, {%r1493, %r1497};
	// end inline asm
	add.s64 	%rd930, %rd911, %rd264;
	add.s64 	%rd931, %rd930, %rd5;
	xor.b64  	%rd297, %rd931, %rd278;
	// begin inline asm
	mov.b64 {%r1503, %r1504}, %rd297;
	// end inline asm
	// begin inline asm
	shf.r.wrap.b32 %r1505, %r1504, %r1503, %r4368;
	// end inline asm
	// begin inline asm
	shf.r.wrap.b32 %r1509, %r1503, %r1504, %r4368;
	// end inline asm
	// begin inline asm
	mov.b64 %rd298, {%r1505, %r1509};
	// end inline asm
	add.s64 	%rd932, %rd298, %rd923;
	xor.b64  	%rd299, %rd932, %rd264;
	// begin inline asm
	mov.b64 {%r1515, %r1516}, %rd299;
	// end inline asm
	// begin inline asm
	prmt.b32 %r1517, %r1515, %r1516, %r4352;
	// end inline asm
	// begin inline asm
	prmt.b32 %r1521, %r1515, %r1516, %r4356;
	// end inline asm
	// begin inline asm
	mov.b64 %rd300, {%r1517, %r1521};
	// end inline asm
	add.s64 	%rd933, %rd300, %rd931;
	add.s64 	%rd934, %rd933, %rd7;
	xor.b64  	%rd301, %rd934, %rd298;
	// begin inline asm
	mov.b64 {%r1527, %r1528}, %rd301;
	// end inline asm
	// begin inline asm
	prmt.b32 %r1529, %r1527, %r1528, %r4388;
	// end inline asm
	// begin inline asm
	prmt.b32 %r1533, %r1527, %r1528, %r4392;
	// end inline asm
	// begin inline asm
	mov.b64 %rd302, {%r1529, %r1533};
	// end inline asm
	add.s64 	%rd935, %rd302, %rd932;
	xor.b64  	%rd303, %rd935, %rd300;
	// begin inline asm
	mov.b64 {%r1539, %r1540}, %rd303;
	// end inline asm
	// begin inline asm
	shf.r.wrap.b32 %r1541, %r1540, %r1539, %r4332;
	// end inline asm
	// begin inline asm
	shf.r.wrap.b32 %r1545, %r1539, %r1540, %r4332;
	// end inline asm
	// begin inline asm
	mov.b64 %rd304, {%r1541, %r1545};
	// end inline asm
	add.s64 	%rd936, %rd917, %rd272;
	add.s64 	%rd937, %rd936, %rd3;
	xor.b64  	%rd305, %rd937, %rd286;
	// begin inline asm
	mov.b64 {%r1551, %r1552}, %rd305;
	// end inline asm
	// begin inline asm
	shf.r.wrap.b32 %r1553, %r1552, %r1551, %r4368;
	// end inline asm
	// begin inline asm
	shf.r.wrap.b32 %r1557, %r1551, %r1552, %r4368;
	// end inline asm
	// begin inline asm
	mov.b64 %rd306, {%r1553, %r1557};
	// end inline asm
	add.s64 	%rd938, %rd306, %rd907;
	xor.b64  	%rd307, %rd938, %rd272;
	// begin inline asm
	mov.b64 {%r1563, %r1564}, %rd307;
	// end inline asm
	// begin inline asm
	prmt.b32 %r1565, %r1563, %r1564, %r4352;
	// end inline asm
	// begin inline asm
	prmt.b32 %r1569, %r1563, %r1564, %r4356;
	// end inline asm
	// begin inline asm
	mov.b64 %rd308, {%r1565, %r1569};
	// end inline asm
	add.s64 	%rd939, %rd308, %rd937;
	add.s64 	%rd940, %rd939, %rd23;
	xor.b64  	%rd309, %rd940, %rd306;
	// begin inline asm
	mov.b64 {%r1575, %r1576}, %rd309;
	// end inline asm
	// begin inline asm
	prmt.b32 %r1577, %r1575, %r1576, %r4388;
	// end inline asm
	// begin inline asm
	prmt.b32 %r1581, %r1575, %r1576, %r4392;
	// end inline asm
	// begin inline asm
	mov.b64 %rd310, {%r1577, %r1581};
	// end inline asm
	add.s64 	%rd941, %rd310, %rd938;
	xor.b64  	%rd311, %rd941, %rd308;
	// begin inline asm
	mov.b64 {%r1587, %r1588}, %rd311;
	// end inline asm
	// begin inline asm
	shf.r.wrap.b32 %r1589, %r1588, %r1587, %r4332;
	// end inline asm
	// begin inline asm
	shf.r.wrap.b32 %r1593, %r1587, %r1588, %r4332;
	// end inline asm
	// begin inline asm
	mov.b64 %rd312, {%r1589, %r1593};
	// end inline asm
	add.s64 	%rd942, %rd922, %rd280;
	xor.b64  	%rd313, %rd942, %rd262;
	// begin inline asm
	mov.b64 {%r1599, %r1600}, %rd313;
	// end inline asm
	// begin inline asm
	shf.r.wrap.b32 %r1601, %r1600, %r1599, %r4368;
	// end inline asm
	// begin inline asm
	shf.r.wrap.b32 %r1605, %r1599, %r1600, %r4368;
	// end inline asm
	// begin inline asm
	mov.b64 %rd314, {%r1601, %r1605};
	// end inline asm
	add.s64 	%rd943, %rd314, %rd912;
	xor.b64  	%rd315, %rd943, %rd280;
	// begin inline asm
	mov.b64 {%r1611, %r1612}, %rd315;
	// end inline asm
	// begin inline asm
	prmt.b32 %r1613, %r1611, %r1612, %r4352;
	// end inline asm
	// begin inline asm
	prmt.b32 %r1617, %r1611, %r1612, %r4356;
	// end inline asm
	// begin inline asm
	mov.b64 %rd316, {%r1613, %r1617};
	// end inline asm
	add.s64 	%rd944, %rd316, %rd942;
	xor.b64  	%rd317, %rd944, %rd314;
	// begin inline asm
	mov.b64 {%r1623, %r1624}, %rd317;
	// end inline asm
	// begin inline asm
	prmt.b32 %r1625, %r1623, %r1624, %r4388;
	// end inline asm
	// begin inline asm
	prmt.b32 %r1629, %r1623, %r1624, %r4392;
	// end inline asm
	// begin inline asm
	mov.b64 %rd318, {%r1625, %r1629};
	// end inline asm
	add.s64 	%rd945, %rd318, %rd943;
	xor.b64  	%rd319, %rd945, %rd316;
	// begin inline asm
	mov.b64 {%r1635, %r1636}, %rd319;
	// end inline asm
	// begin inline asm
	shf.r.wrap.b32 %r1637, %r1636, %r1635, %r4332;
	// end inline asm
	// begin inline asm
	shf.r.wrap.b32 %r1641, %r1635, %r1636, %r4332;
	// end inline asm
	// begin inline asm
	mov.b64 %rd320, {%r1637, %r1641};
	// end inline asm
	add.s64 	%rd946, %rd304, %rd928;
	xor.b64  	%rd321, %rd318, %rd946;
	// begin inline asm
	mov.b64 {%r1647, %r1648}, %rd321;
	// end inline asm
	// begin inline asm
	shf.r.wrap.b32 %r1649, %r1648, %r1647, %r4368;
	// end inline asm
	// begin inline asm
	shf.r.wrap.b32 %r1653, %r1647, %r1648, %r4368;
	// end inline asm
	// begin inline asm
	mov.b64 %rd322, {%r1649, %r1653};
	// end inline asm
	add.s64 	%rd947, %rd322, %rd941;
	xor.b64  	%rd323, %rd947, %rd304;
	// begin inline asm
	mov.b64 {%r1659, %r1660}, %rd323;
	// end inline asm
	// begin inline asm
	prmt.b32 %r1661, %r1659, %r1660, %r4352;
	// end inline asm
	// begin inline asm
	prmt.b32 %r1665, %r1659, %r1660, %r4356;
	// end inline asm
	// begin inline asm
	mov.b64 %rd324, {%r1661, %r1665};
	// end inline asm
	add.s64 	%rd948, %rd324, %rd946;
	add.s64 	%rd949, %rd948, %rd10;
	xor.b64  	%rd325, %rd949, %rd322;
	// begin inline asm
	mov.b64 {%r1671, %r1672}, %rd325;
	// end inline asm
	// begin inline asm
	prmt.b32 %r1673, %r1671, %r1672, %r4388;
	// end inline asm
	// begin inline asm
	prmt.b32 %r1677, %r1671, %r1672, %r4392;
	// end inline asm
	// begin inline asm
	mov.b64 %rd326, {%r1673, %r1677};
	// end inline asm
	add.s64 	%rd950, %rd326, %rd947;
	xor.b64  	%rd327, %rd950, %rd324;
	// begin inline asm
	mov.b64 {%r1683, %r1684}, %rd327;
	// end inline asm
	// begin inline asm
	shf.r.wrap.b32 %r1685, %r1684, %r1683, %r4332;
	// end inline asm
	// begin inline asm
	shf.r.wrap.b32 %r1689, %r1683, %r1684, %r4332;
	// end inline asm
	// begin inline asm
	mov.b64 %rd328, {%r1685, %r1689};
	// end inline asm
	add.s64 	%rd951, %rd312, %rd934;
	xor.b64  	%rd329, %rd951, %rd294;
	// begin inline asm
	mov.b64 {%r1695, %r1696}, %rd329;
	// end inline asm
	// begin inline asm
	shf.r.wrap.b32 %r1697, %r1696, %r1695, %r4368;
	// end inline asm
	// begin inline asm
	shf.r.wrap.b32 %r1701, %r1695, %r1696, %r4368;
	// end inline asm
	// begin inline asm
	mov.b64 %rd330, {%r1697, %r1701};
	// end inline asm
	add.s64 	%rd952, %rd330, %rd945;
	xor.b64  	%rd331, %rd952, %rd312;
	// begin inline asm
	mov.b64 {%r1707, %r1708}, %rd331;
	// end inline asm
	// begin inline asm
	prmt.b32 %r1709, %r1707, %r1708, %r4352;
	// end inline asm
	// begin inline asm
	prmt.b32 %r1713, %r1707, %r1708, %r4356;
	// end inline asm
	// begin inline asm
	mov.b64 %rd332, {%r1709, %r1713};
	// end inline asm
	add.s64 	%rd953, %rd332, %rd951;
	xor.b64  	%rd333, %rd953, %rd330;
	// begin inline asm
	mov.b64 {%r1719, %r1720}, %rd333;
	// end inline asm
	// begin inline asm
	prmt.b32 %r1721, %r1719, %r1720, %r4388;
	// end inline asm
	// begin inline asm
	prmt.b32 %r1725, %r1719, %r1720, %r4392;
	// end inline asm
	// begin inline asm
	mov.b64 %rd334, {%r1721, %r1725};
	// end inline asm
	add.s64 	%rd954, %rd334, %rd952;
	xor.b64  	%rd335, %rd954, %rd332;
	// begin inline asm
	mov.b64 {%r1731, %r1732}, %rd335;
	// end inline asm
	// begin inline asm
	shf.r.wrap.b32 %r1733, %r1732, %r1731, %r4332;
	// end inline asm
	// begin inline asm
	shf.r.wrap.b32 %r1737, %r1731, %r1732, %r4332;
	// end inline asm
	// begin inline asm
	mov.b64 %rd336, {%r1733, %r1737};
	// end inline asm
	add.s64 	%rd955, %rd320, %rd940;
	add.s64 	%rd956, %rd955, %rd6;
	xor.b64  	%rd337, %rd956, %rd302;
	// begin inline asm
	mov.b64 {%r1743, %r1744}, %rd337;
	// end inline asm
	// begin inline asm
	shf.r.wrap.b32 %r1745, %r1744, %r1743, %r4368;
	// end inline asm
	// begin inline asm
	shf.r.wrap.b32 %r1749, %r1743, %r1744, %r4368;
	// end inline asm
	// begin inline asm
	mov.b64 %rd338, {%r1745, %r1749};
	// end inline asm
	add.s64 	%rd957, %rd338, %rd929;
	xor.b64  	%rd339, %rd957, %rd320;
	// begin inline asm
	mov.b64 {%r1755, %r1756}, %rd339;
	// end inline asm
	// begin inline asm
	prmt.b32 %r1757, %r1755, %r1756, %r4352;
	// end inline asm
	// begin inline asm
	prmt.b32 %r1761, %r1755, %r1756, %r4356;
	// end inline asm
	// begin inline asm
	mov.b64 %rd340, {%r1757, %r1761};
	// end inline asm
	add.s64 	%rd958, %rd340, %rd956;
	add.s64 	%rd959, %rd958, %rd8;
	xor.b64  	%rd341, %rd959, %rd338;
	// begin inline asm
	mov.b64 {%r1767, %r1768}, %rd341;
	// end inline asm
	// begin inline asm
	prmt.b32 %r1769, %r1767, %r1768, %r4388;
	// end inline asm
	// begin inline asm
	prmt.b32 %r1773, %r1767, %r1768, %r4392;
	// end inline asm
	// begin inline asm
	mov.b64 %rd342, {%r1769, %r1773};
	// end inline asm
	add.s64 	%rd960, %rd342, %rd957;
	xor.b64  	%rd343, %rd960, %rd340;
	// begin inline asm
	mov.b64 {%r1779, %r1780}, %rd343;
	// end inline asm
	// begin inline asm
	shf.r.wrap.b32 %r1781, %r1780, %r1779, %r4332;
	// end inline asm
	// begin inline asm
	shf.r.wrap.b32 %r1785, %r1779, %r1780, %r4332;
	// end inline asm
	// begin inline asm
	mov.b64 %rd344, {%r1781, %r1785};
	// end inline asm
	add.s64 	%rd961, %rd944, %rd296;
	add.s64 	%rd962, %rd961, %rd4;
	xor.b64  	%rd345, %rd962, %rd310;
	// begin inline asm
	mov.b64 {%r1791, %r1792}, %rd345;
	// end inline asm
	// begin inline asm
	shf.r.wrap.b32 %r1793, %r1792, %r1791, %r4368;
	// end inline asm
	// begin inline asm
	shf.r.wrap.b32 %r1797, %r1791, %r1792, %r4368;
	// end inline asm
	// begin inline asm
	mov.b64 %rd346, {%r1793, %r1797};
	// end inline asm
	add.s64 	%rd963, %rd346, %rd935;
	xor.b64  	%rd347, %rd963, %rd296;
	// begin inline asm
	mov.b64 {%r1803, %r1804}, %rd347;
	// end inline asm
	// begin inline asm
	prmt.b32 %r1805, %r1803, %r1804, %r4352;
	// end inline asm
	// begin inline asm
	prmt.b32 %r1809, %r1803, %r1804, %r4356;
	// end inline asm
	// begin inline asm
	mov.b64 %rd348, {%r1805, %r1809};
	// end inline asm
	add.s64 	%rd964, %rd348, %rd962;
	xor.b64  	%rd349, %rd964, %rd346;
	// begin inline asm
	mov.b64 {%r1815, %r1816}, %rd349;
	// end inline asm
	// begin inline asm
	prmt.b32 %r1817, %r1815, %r1816, %r4388;
	// end inline asm
	// begin inline asm
	prmt.b32 %r1821, %r1815, %r1816, %r4392;
	// end inline asm
	// begin inline asm
	mov.b64 %rd350, {%r1817, %r1821};
	// end inline asm
	add.s64 	%rd965, %rd350, %rd963;
	xor.b64  	%rd351, %rd965, %rd348;
	// begin inline asm
	mov.b64 {%r1827, %r1828}, %rd351;
	// end inline asm
	// begin inline asm
	shf.r.wrap.b32 %r1829, %r1828, %r1827, %r4332;
	// end inline asm
	// begin inline asm
	shf.r.wrap.b32 %r1833, %r1827, %r1828, %r4332;
	// end inline asm
	// begin inline asm
	mov.b64 %rd352, {%r1829, %r1833};
	// end inline asm
	add.s64 	%rd966, %rd352, %rd949;
	add.s64 	%rd967, %rd966, %rd3;
	xor.b64  	%rd353, %rd967, %rd334;
	// begin inline asm
	mov.b64 {%r1839, %r1840}, %rd353;
	// end inline asm
	// begin inline asm
	shf.r.wrap.b32 %r1841, %r1840, %r1839, %r4368;
	// end inline asm
	// begin inline asm
	shf.r.wrap.b32 %r1845, %r1839, %r1840, %r4368;
	// end inline asm
	// begin inline asm
	mov.b64 %rd354, {%r1841, %r1845};
	// end inline asm
	add.s64 	%rd968, %rd354, %rd960;
	xor.b64  	%rd355, %rd968, %rd352;
	// begin inline asm
	mov.b64 {%r1851, %r1852}, %rd355;
	// end inline asm
	// begin inline asm
	prmt.b32 %r1853, %r1851, %r1852, %r4352;
	// end inline asm
	// begin inline asm
	prmt.b32 %r1857, %r1851, %r1852, %r4356;
	// end inline asm
	// begin inline asm
	mov.b64 %rd356, {%r1853, %r1857};
	// end inline asm
	add.s64 	%rd969, %rd356, %rd967;
	xor.b64  	%rd357, %rd969, %rd354;
	// begin inline asm
	mov.b64 {%r1863, %r1864}, %rd357;
	// end inline asm
	// begin inline asm
	prmt.b32 %r1865, %r1863, %r1864, %r4388;
	// end inline asm
	// begin inline asm
	prmt.b32 %r1869, %r1863, %r1864, %r4392;
	// end inline asm
	// begin inline asm
	mov.b64 %rd358, {%r1865, %r1869};
	// end inline asm
	add.s64 	%rd970, %rd358, %rd968;
	xor.b64  	%rd359, %rd970, %rd356;
	// begin inline asm
	mov.b64 {%r1875, %r1876}, %rd359;
	// end inline asm
	// begin inline asm
	shf.r.wrap.b32 %r1877, %r1876, %r1875, %r4332;
	// end inline asm
	// begin inline asm
	shf.r.wrap.b32 %r1881, %r1875, %r1876, %r4332;
	// end inline asm
	// begin inline asm
	mov.b64 %rd360, {%r1877, %r1881};
	// end inline asm
	add.s64 	%rd971, %rd953, %rd328;
	add.s64 	%rd972, %rd971, %rd6;
	xor.b64  	%rd361, %rd972, %rd342;
	// begin inline asm
	mov.b64 {%r1887, %r1888}, %rd361;
	// end inline asm
	// begin inline asm
	shf.r.wrap.b32 %r1889, %r1888, %r1887, %r4368;
	// end inline asm
	// begin inline asm
	shf.r.wrap.b32 %r1893, %r1887, %r1888, %r4368;
	// end inline asm
	// begin inline asm
	mov.b64 %rd362, {%r1889, %r1893};
	// end inline asm
	add.s64 	%rd973, %rd362, %rd965;
	xor.b64  	%rd363, %rd973, %rd328;
	// begin inline asm
	mov.b64 {%r1899, %r1900}, %rd363;
	// end inline asm
	// begin inline asm
	prmt.b32 %r1901, %r1899, %r1900, %r4352;
	// end inline asm
	// begin inline asm
	prmt.b32 %r1905, %r1899, %r1900, %r4356;
	// end inline asm
	// begin inline asm
	mov.b64 %rd364, {%r1901, %r1905};
	// end inline asm
	add.s64 	%rd974, %rd364, %rd972;
	xor.b64  	%rd365, %rd974, %rd362;
	// begin inline asm
	mov.b64 {%r1911, %r1912}, %rd365;
	// end inline asm
	// begin inline asm
	prmt.b32 %r1913, %r1911, %r1912, %r4388;
	// end inline asm
	// begin inline asm
	prmt.b32 %r1917, %r1911, %r1912, %r4392;
	// end inline asm
	// begin inline asm
	mov.b64 %rd366, {%r1913, %r1917};
	// end inline asm
	add.s64 	%rd975, %rd366, %rd973;
	xor.b64  	%rd367, %rd975, %rd364;
	// begin inline asm
	mov.b64 {%r1923, %r1924}, %rd367;
	// end inline asm
	// begin inline asm
	shf.r.wrap.b32 %r1925, %r1924, %r1923, %r4332;
	// end inline asm
	// begin inline asm
	shf.r.wrap.b32 %r1929, %r1923, %r1924, %r4332;
	// end inline asm
	// begin inline asm
	mov.b64 %rd368, {%r1925, %r1929};
	// end inline asm
	add.s64 	%rd976, %rd959, %rd336;
	add.s64 	%rd977, %rd976, %rd2;
	xor.b64  	%rd369, %rd977, %rd350;
	// begin inline asm
	mov.b64 {%r1935, %r1936}, %rd369;
	// end inline asm
	// begin inline asm
	shf.r.wrap.b32 %r1937, %r1936, %r1935, %r4368;
	// end inline asm
	// begin inline asm
	shf.r.wrap.b32 %r1941, %r1935, %r1936, %r4368;
	// end inline asm
	// begin inline asm
	mov.b64 %rd370, {%r1937, %r1941};
	// end inline asm
	add.s64 	%rd978, %rd370, %rd950;
	xor.b64  	%rd371, %rd978, %rd336;
	// begin inline asm
	mov.b64 {%r1947, %r1948}, %rd371;
	// end inline asm
	// begin inline asm
	prmt.b32 %r1949, %r1947, %r1948, %r4352;
	// end inline asm
	// begin inline asm
	prmt.b32 %r1953, %r1947, %r1948, %r4356;
	// end inline asm
	// begin inline asm
	mov.b64 %rd372, {%r1949, %r1953};
	// end inline asm
	add.s64 	%rd979, %rd372, %rd977;
	xor.b64  	%rd373, %rd979, %rd370;
	// begin inline asm
	mov.b64 {%r1959, %r1960}, %rd373;
	// end inline asm
	// begin inline asm
	prmt.b32 %r1961, %r1959, %r1960, %r4388;
	// end inline asm
	// begin inline asm
	prmt.b32 %r1965, %r1959, %r1960, %r4392;
	// end inline asm
	// begin inline asm
	mov.b64 %rd374, {%r1961, %r1965};
	// end inline asm
	add.s64 	%rd980, %rd374, %rd978;
	xor.b64  	%rd375, %rd980, %rd372;
	// begin inline asm
	mov.b64 {%r1971, %r1972}, %rd375;
	// end inline asm
	// begin inline asm
	shf.r.wrap.b32 %r1973, %r1972, %r1971, %r4332;
	// end inline asm
	// begin inline asm
	shf.r.wrap.b32 %r1977, %r1971, %r1972, %r4332;
	// end inline asm
	// begin inline asm
	mov.b64 %rd376, {%r1973, %r1977};
	// end inline asm
	add.s64 	%rd981, %rd964, %rd344;
	add.s64 	%rd982, %rd981, %rd8;
	xor.b64  	%rd377, %rd982, %rd326;
	// begin inline asm
	mov.b64 {%r1983, %r1984}, %rd377;
	// end inline asm
	// begin inline asm
	shf.r.wrap.b32 %r1985, %r1984, %r1983, %r4368;
	// end inline asm
	// begin inline asm
	shf.r.wrap.b32 %r1989, %r1983, %r1984, %r4368;
	// end inline asm
	// begin inline asm
	mov.b64 %rd378, {%r1985, %r1989};
	// end inline asm
	add.s64 	%rd983, %rd378, %rd954;
	xor.b64  	%rd379, %rd983, %rd344;
	// begin inline asm
	mov.b64 {%r1995, %r1996}, %rd379;
	// end inline asm
	// begin inline asm
	prmt.b32 %r1997, %r1995, %r1996, %r4352;
	// end inline asm
	// begin inline asm
	prmt.b32 %r2001, %r1995, %r1996, %r4356;
	// end inline asm
	// begin inline asm
	mov.b64 %rd380, {%r1997, %r2001};
	// end inline asm
	add.s64 	%rd984, %rd380, %rd982;
	add.s64 	%rd985, %rd984, %rd4;
	xor.b64  	%rd381, %rd985, %rd378;
	// begin inline asm
	mov.b64 {%r2007, %r2008}, %rd381;
	// end inline asm
	// begin inline asm
	prmt.b32 %r2009, %r2007, %r2008, %r4388;
	// end inline asm
	// begin inline asm
	prmt.b32 %r2013, %r2007, %r2008, %r4392;
	// end inline asm
	// begin inline asm
	mov.b64 %rd382, {%r2009, %r2013};
	// end inline asm
	add.s64 	%rd986, %rd382, %rd983;
	xor.b64  	%rd383, %rd986, %rd380;
	// begin inline asm
	mov.b64 {%r2019, %r2020}, %rd383;
	// end inline asm
	// begin inline asm
	shf.r.wrap.b32 %r2021, %r2020, %r2019, %r4332;
	// end inline asm
	// begin inline asm
	shf.r.wrap.b32 %r2025, %r2019, %r2020, %r4332;
	// end inline asm
	// begin inline asm
	mov.b64 %rd384, {%r2021, %r2025};
	// end inline asm
	add.s64 	%rd987, %rd368, %rd969;
	add.s64 	%rd988, %rd987, %rd23;
	xor.b64  	%rd385, %rd988, %rd382;
	// begin inline asm
	mov.b64 {%r2031, %r2032}, %rd385;
	// end inline asm
	// begin inline asm
	shf.r.wrap.b32 %r2033, %r2032, %r2031, %r4368;
	// end inline asm
	// begin inline asm
	shf.r.wrap.b32 %r2037, %r2031, %r2032, %r4368;
	// end inline asm
	// begin inline asm
	mov.b64 %rd386, {%r2033, %r2037};
	// end inline asm
	add.s64 	%rd989, %rd386, %rd980;
	xor.b64  	%rd387, %rd989, %rd368;
	// begin inline asm
	mov.b64 {%r2043, %r2044}, %rd387;
	// end inline asm
	// begin inline asm
	prmt.b32 %r2045, %r2043, %r2044, %r4352;
	// end inline asm
	// begin inline asm
	prmt.b32 %r2049, %r2043, %r2044, %r4356;
	// end inline asm
	// begin inline asm
	mov.b64 %rd388, {%r2045, %r2049};
	// end inline asm
	add.s64 	%rd990, %rd388, %rd988;
	xor.b64  	%rd389, %rd990, %rd386;
	// begin inline asm
	mov.b64 {%r2055, %r2056}, %rd389;
	// end inline asm
	// begin inline asm
	prmt.b32 %r2057, %r2055, %r2056, %r4388;
	// end inline asm
	// begin inline asm
	prmt.b32 %r2061, %r2055, %r2056, %r4392;
	// end inline asm
	// begin inline asm
	mov.b64 %rd390, {%r2057, %r2061};
	// end inline asm
	add.s64 	%rd991, %rd390, %rd989;
	xor.b64  	%rd391, %rd991, %rd388;
	// begin inline asm
	mov.b64 {%r2067, %r2068}, %rd391;
	// end inline asm
	// begin inline asm
	shf.r.wrap.b32 %r2069, %r2068, %r2067, %r4332;
	// end inline asm
	// begin inline asm
	shf.r.wrap.b32 %r2073, %r2067, %r2068, %r4332;
	// end inline asm
	// begin inline asm
	mov.b64 %rd392, {%r2069, %r2073};
	// end inline asm
	add.s64 	%rd992, %rd376, %rd974;
	add.s64 	%rd993, %rd992, %rd7;
	xor.b64  	%rd393, %rd993, %rd358;
	// begin inline asm
	mov.b64 {%r2079, %r2080}, %rd393;
	// end inline asm
	// begin inline asm
	shf.r.wrap.b32 %r2081, %r2080, %r2079, %r4368;
	// end inline asm
	// begin inline asm
	shf.r.wrap.b32 %r2085, %r2079, %r2080, %r4368;
	// end inline asm
	// begin inline asm
	mov.b64 %rd394, {%r2081, %r2085};
	// end inline asm
	add.s64 	%rd994, %rd394, %rd986;
	xor.b64  	%rd395, %rd994, %rd376;
	// begin inline asm
	mov.b64 {%r2091, %r2092}, %rd395;
	// end inline asm
	// begin inline asm
	prmt.b32 %r2093, %r2091, %r2092, %r4352;
	// end inline asm
	// begin inline asm
	prmt.b32 %r2097, %r2091, %r2092, %r4356;
	// end inline asm
	// begin inline asm
	mov.b64 %rd396, {%r2093, %r2097};
	// end inline asm
	add.s64 	%rd995, %rd396, %rd993;
	add.s64 	%rd996, %rd995, %rd5;
	xor.b64  	%rd397, %rd996, %rd394;
	// begin inline asm
	mov.b64 {%r2103, %r2104}, %rd397;
	// end inline asm
	// begin inline asm
	prmt.b32 %r2105, %r2103, %r2104, %r4388;
	// end inline asm
	// begin inline asm
	prmt.b32 %r2109, %r2103, %r2104, %r4392;
	// end inline asm
	// begin inline asm
	mov.b64 %rd398, {%r2105, %r2109};
	// end inline asm
	add.s64 	%rd997, %rd398, %rd994;
	xor.b64  	%rd399, %rd997, %rd396;
	// begin inline asm
	mov.b64 {%r2115, %r2116}, %rd399;
	// end inline asm
	// begin inline asm
	shf.r.wrap.b32 %r2117, %r2116, %r2115, %r4332;
	// end inline asm
	// begin inline asm
	shf.r.wrap.b32 %r2121, %r2115, %r2116, %r4332;
	// end inline asm
	// begin inline asm
	mov.b64 %rd400, {%r2117, %r2121};
	// end inline asm
	add.s64 	%rd998, %rd384, %rd979;
	xor.b64  	%rd401, %rd998, %rd366;
	// begin inline asm
	mov.b64 {%r2127, %r2128}, %rd401;
	// end inline asm
	// begin inline asm
	shf.r.wrap.b32 %r2129, %r2128, %r2127, %r4368;
	// end inline asm
	// begin inline asm
	shf.r.wrap.b32 %r2133, %r2127, %r2128, %r4368;
	// end inline asm
	// begin inline asm
	mov.b64 %rd402, {%r2129, %r2133};
	// end inline asm
	add.s64 	%rd999, %rd402, %rd970;
	xor.b64  	%rd403, %rd999, %rd384;
	// begin inline asm
	mov.b64 {%r2139, %r2140}, %rd403;
	// end inline asm
	// begin inline asm
	prmt.b32 %r2141, %r2139, %r2140, %r4352;
	// end inline asm
	// begin inline asm
	prmt.b32 %r2145, %r2139, %r2140, %r4356;
	// end inline asm
	// begin inline asm
	mov.b64 %rd404, {%r2141, %r2145};
	// end inline asm
	add.s64 	%rd1000, %rd404, %rd998;
	xor.b64  	%rd405, %rd1000, %rd402;
	// begin inline asm
	mov.b64 {%r2151, %r2152}, %rd405;
	// end inline asm
	// begin inline asm
	prmt.b32 %r2153, %r2151, %r2152, %r4388;
	// end inline asm
	// begin inline asm
	prmt.b32 %r2157, %r2151, %r2152, %r4392;
	// end inline asm
	// begin inline asm
	mov.b64 %rd406, {%r2153, %r2157};
	// end inline asm
	add.s64 	%rd1001, %rd406, %rd999;
	xor.b64  	%rd407, %rd1001, %rd404;
	// begin inline asm
	mov.b64 {%r2163, %r2164}, %rd407;
	// end inline asm
	// begin inline asm
	shf.r.wrap.b32 %r2165, %r2164, %r2163, %r4332;
	// end inline asm
	// begin inline asm
	shf.r.wrap.b32 %r2169, %r2163, %r2164, %r4332;
	// end inline asm
	// begin inline asm
	mov.b64 %rd408, {%r2165, %r2169};
	// end inline asm
	add.s64 	%rd1002, %rd985, %rd360;
	add.s64 	%rd1003, %rd1002, %rd10;
	xor.b64  	%rd409, %rd1003, %rd374;
	// begin inline asm
	mov.b64 {%r2175, %r2176}, %rd409;
	// end inline asm
	// begin inline asm
	shf.r.wrap.b32 %r2177, %r2176, %r2175, %r4368;
	// end inline asm
	// begin inline asm
	shf.r.wrap.b32 %r2181, %r2175, %r2176, %r4368;
	// end inline asm
	// begin inline asm
	mov.b64 %rd410, {%r2177, %r2181};
	// end inline asm
	add.s64 	%rd1004, %rd410, %rd975;
	xor.b64  	%rd411, %rd1004, %rd360;
	// begin inline asm
	mov.b64 {%r2187, %r2188}, %rd411;
	// end inline asm
	// begin inline asm
	prmt.b32 %r2189, %r2187, %r2188, %r4352;
	// end inline asm
	// begin inline asm
	prmt.b32 %r2193, %r2187, %r2188, %r4356;
	// end inline asm
	// begin inline asm
	mov.b64 %rd412, {%r2189, %r2193};
	// end inline asm
	add.s64 	%rd1005, %rd412, %rd1003;
	add.s64 	%rd1006, %rd1005, %rd9;
	xor.b64  	%rd413, %rd1006, %rd410;
	// begin inline asm
	mov.b64 {%r2199, %r2200}, %rd413;
	// end inline asm
	// begin inline asm
	prmt.b32 %r2201, %r2199, %r2200, %r4388;
	// end inline asm
	// begin inline asm
	prmt.b32 %r2205, %r2199, %r2200, %r4392;
	// end inline asm
	// begin inline asm
	mov.b64 %rd414, {%r2201, %r2205};
	// end inline asm
	add.s64 	%rd1007, %rd414, %rd1004;
	xor.b64  	%rd415, %rd1007, %rd412;
	// begin inline asm
	mov.b64 {%r2211, %r2212}, %rd415;
	// end inline asm
	// begin inline asm
	shf.r.wrap.b32 %r2213, %r2212, %r2211, %r4332;
	// end inline asm
	// begin inline asm
	shf.r.wrap.b32 %r2217, %r2211, %r2212, %r4332;
	// end inline asm
	// begin inline asm
	mov.b64 %rd416, {%r2213, %r2217};
	// end inline asm
	add.s64 	%rd1008, %rd416, %rd990;
	xor.b64  	%rd417, %rd1008, %rd398;
	// begin inline asm
	mov.b64 {%r2223, %r2224}, %rd417;
	// end inline asm
	// begin inline asm
	shf.r.wrap.b32 %r2225, %r2224, %r2223, %r4368;
	// end inline asm
	// begin inline asm
	shf.r.wrap.b32 %r2229, %r2223, %r2224, %r4368;
	// end inline asm
	// begin inline asm
	mov.b64 %rd418, {%r2225, %r2229};
	// end inline asm
	add.s64 	%rd1009, %rd418, %rd1001;
	xor.b64  	%rd419, %rd1009, %rd416;
	// begin inline asm
	mov.b64 {%r2235, %r2236}, %rd419;
	// end inline asm
	// begin inline asm
	prmt.b32 %r2237, %r2235, %r2236, %r4352;
	// end inline asm
	// begin inline asm
	prmt.b32 %r2241, %r2235, %r2236, %r4356;
	// end inline asm
	// begin inline asm
	mov.b64 %rd420, {%r2237, %r2241};
	// end inline asm
	add.s64 	%rd1010, %rd420, %rd1008;
	add.s64 	%rd1011, %rd1010, %rd5;
	xor.b64  	%rd421, %rd1011, %rd418;
	// begin inline asm
	mov.b64 {%r2247, %r2248}, %rd421;
	// end inline asm
	// begin inline asm
	prmt.b32 %r2249, %r2247, %r2248, %r4388;
	// end inline asm
	// begin inline asm
	prmt.b32 %r2253, %r2247, %r2248, %r4392;
	// end inline asm
	// begin inline asm
	mov.b64 %rd422, {%r2249, %r2253};
	// end inline asm
	add.s64 	%rd1012, %rd422, %rd1009;
	xor.b64  	%rd423, %rd1012, %rd420;
	// begin inline asm
	mov.b64 {%r2259, %r2260}, %rd423;
	// end inline asm
	// begin inline asm
	shf.r.wrap.b32 %r2261, %r2260, %r2259, %r4332;
	// end inline asm
	// begin inline asm
	shf.r.wrap.b32 %r2265, %r2259, %r2260, %r4332;
	// end inline asm
	// begin inline asm
	mov.b64 %rd424, {%r2261, %r2265};
	// end inline asm
	add.s64 	%rd1013, %rd996, %rd392;
	add.s64 	%rd1014, %rd1013, %rd10;
	xor.b64  	%rd425, %rd1014, %rd406;
	// begin inline asm
	mov.b64 {%r2271, %r2272}, %rd425;
	// end inline asm
	// begin inline asm
	shf.r.wrap.b32 %r2273, %r2272, %r2271, %r4368;
	// end inline asm
	// begin inline asm
	shf.r.wrap.b32 %r2277, %r2271, %r2272, %r4368;
	// end inline asm
	// begin inline asm
	mov.b64 %rd426, {%r2273, %r2277};
	// end inline asm
	add.s64 	%rd1015, %rd426, %rd1007;
	xor.b64  	%rd427, %rd1015, %rd392;
	// begin inline asm
	mov.b64 {%r2283, %r2284}, %rd427;
	// end inline asm
	// begin inline asm
	prmt.b32 %r2285, %r2283, %r2284, %r4352;
	// end inline asm
	// begin inline asm
	prmt.b32 %r2289, %r2283, %r2284, %r4356;
	// end inline asm
	// begin inline asm
	mov.b64 %rd428, {%r2285, %r2289};
	// end inline asm
	add.s64 	%rd1016, %rd428, %rd1014;
	xor.b64  	%rd429, %rd1016, %rd426;
	// begin inline asm
	mov.b64 {%r2295, %r2296}, %rd429;
	// end inline asm
	// begin inline asm
	prmt.b32 %r2297, %r2295, %r2296, %r4388;
	// end inline asm
	// begin inline asm
	prmt.b32 %r2301, %r2295, %r2296, %r4392;
	// end inline asm
	// begin inline asm
	mov.b64 %rd430, {%r2297, %r2301};
	// end inline asm
	add.s64 	%rd1017, %rd430, %rd1015;
	xor.b64  	%rd431, %rd1017, %rd428;
	// begin inline asm
	mov.b64 {%r2307, %r2308}, %rd431;
	// end inline asm
	// begin inline asm
	shf.r.wrap.b32 %r2309, %r2308, %r2307, %r4332;
	// end inline asm
	// begin inline asm
	shf.r.wrap.b32 %r2313, %r2307, %r2308, %r4332;
	// end inline asm
	// begin inline asm
	mov.b64 %rd432, {%r2309, %r2313};
	// end inline asm
	add.s64 	%rd1018, %rd1000, %rd400;
	xor.b64  	%rd433, %rd414, %rd1018;
	// begin inline asm
	mov.b64 {%r2319, %r2320}, %rd433;
	// end inline asm
	// begin inline asm
	shf.r.wrap.b32 %r2321, %r2320, %r2319, %r4368;
	// end inline asm
	// begin inline asm
	shf.r.wrap.b32 %r2325, %r2319, %r2320, %r4368;
	// end inline asm
	// begin inline asm
	mov.b64 %rd434, {%r2321, %r2325};
	// end inline asm
	add.s64 	%rd1019, %rd434, %rd991;
	xor.b64  	%rd435, %rd1019, %rd400;
	// begin inline asm
	mov.b64 {%r2331, %r2332}, %rd435;
	// end inline asm
	// begin inline asm
	prmt.b32 %r2333, %r2331, %r2332, %r4352;
	// end inline asm
	// begin inline asm
	prmt.b32 %r2337, %r2331, %r2332, %r4356;
	// end inline asm
	// begin inline asm
	mov.b64 %rd436, {%r2333, %r2337};
	// end inline asm
	add.s64 	%rd1020, %rd436, %rd1018;
	xor.b64  	%rd437, %rd1020, %rd434;
	// begin inline asm
	mov.b64 {%r2343, %r2344}, %rd437;
	// end inline asm
	// begin inline asm
	prmt.b32 %r2345, %r2343, %r2344, %r4388;
	// end inline asm
	// begin inline asm
	prmt.b32 %r2349, %r2343, %r2344, %r4392;
	// end inline asm
	// begin inline asm
	mov.b64 %rd438, {%r2345, %r2349};
	// end inline asm
	add.s64 	%rd1021, %rd438, %rd1019;
	xor.b64  	%rd439, %rd1021, %rd436;
	// begin inline asm
	mov.b64 {%r2355, %r2356}, %rd439;
	// end inline asm
	// begin inline asm
	shf.r.wrap.b32 %r2357, %r2356, %r2355, %r4332;
	// end inline asm
	// begin inline asm
	shf.r.wrap.b32 %r2361, %r2355, %r2356, %r4332;
	// end inline asm
	// begin inline asm
	mov.b64 %rd440, {%r2357, %r2361};
	// end inline asm
	add.s64 	%rd1022, %rd1006, %rd408;
	add.s64 	%rd1023, %rd1022, %rd23;
	xor.b64  	%rd441, %rd1023, %rd390;
	// begin inline asm
	mov.b64 {%r2367, %r2368}, %rd441;
	// end inline asm
	// begin inline asm
	shf.r.wrap.b32 %r2369, %r2368, %r2367, %r4368;
	// end inline asm
	// begin inline asm
	shf.r.wrap.b32 %r2373, %r2367, %r2368, %r4368;
	// end inline asm
	// begin inline asm
	mov.b64 %rd442, {%r2369, %r2373};
	// end inline asm
	add.s64 	%rd1024, %rd442, %rd997;
	xor.b64  	%rd443, %rd1024, %rd408;
	// begin inline asm
	mov.b64 {%r2379, %r2380}, %rd443;
	// end inline asm
	// begin inline asm
	prmt.b32 %r2381, %r2379, %r2380, %r4352;
	// end inline asm
	// begin inline asm
	prmt.b32 %r2385, %r2379, %r2380, %r4356;
	// end inline asm
	// begin inline asm
	mov.b64 %rd444, {%r2381, %r2385};
	// end inline asm
	add.s64 	%rd1025, %rd444, %rd1023;
	xor.b64  	%rd445, %rd1025, %rd442;
	// begin inline asm
	mov.b64 {%r2391, %r2392}, %rd445;
	// end inline asm
	// begin inline asm
	prmt.b32 %r2393, %r2391, %r2392, %r4388;
	// end inline asm
	// begin inline asm
	prmt.b32 %r2397, %r2391, %r2392, %r4392;
	// end inline asm
	// begin inline asm
	mov.b64 %rd446, {%r2393, %r2397};
	// end inline asm
	add.s64 	%rd1026, %rd446, %rd1024;
	xor.b64  	%rd447, %rd1026, %rd444;
	// begin inline asm
	mov.b64 {%r2403, %r2404}, %rd447;
	// end inline asm
	// begin inline asm
	shf.r.wrap.b32 %r2405, %r2404, %r2403, %r4332;
	// end inline asm
	// begin inline asm
	shf.r.wrap.b32 %r2409, %r2403, %r2404, %r4332;
	// end inline asm
	// begin inline asm
	mov.b64 %rd448, {%r2405, %r2409};
	// end inline asm
	add.s64 	%rd1027, %rd432, %rd1011;
	add.s64 	%rd1028, %rd1027, %rd2;
	xor.b64  	%rd449, %rd1028, %rd446;
	// begin inline asm
	mov.b64 {%r2415, %r2416}, %rd449;
	// end inline asm
	// begin inline asm
	shf.r.wrap.b32 %r2417, %r2416, %r2415, %r4368;
	// end inline asm
	// begin inline asm
	shf.r.wrap.b32 %r2421, %r2415, %r2416, %r4368;
	// end inline asm
	// begin inline asm
	mov.b64 %rd450, {%r2417, %r2421};
	// end inline asm
	add.s64 	%rd1029, %rd450, %rd1021;
	xor.b64  	%rd451, %rd1029, %rd432;
	// begin inline asm
	mov.b64 {%r2427, %r2428}, %rd451;
	// end inline asm
	// begin inline asm
	prmt.b32 %r2429, %r2427, %r2428, %r4352;
	// end inline asm
	// begin inline asm
	prmt.b32 %r2433, %r2427, %r2428, %r4356;
	// end inline asm
	// begin inline asm
	mov.b64 %rd452, {%r2429, %r2433};
	// end inline asm
	add.s64 	%rd1030, %rd452, %rd1028;
	add.s64 	%rd1031, %rd1030, %rd7;
	xor.b64  	%rd453, %rd1031, %rd450;
	// begin inline asm
	mov.b64 {%r2439, %r2440}, %rd453;
	// end inline asm
	// begin inline asm
	prmt.b32 %r2441, %r2439, %r2440, %r4388;
	// end inline asm
	// begin inline asm
	prmt.b32 %r2445, %r2439, %r2440, %r4392;
	// end inline asm
	// begin inline asm
	mov.b64 %rd454, {%r2441, %r2445};
	// end inline asm
	add.s64 	%rd1032, %rd454, %rd1029;
	xor.b64  	%rd455, %rd1032, %rd452;
	// begin inline asm
	mov.b64 {%r2451, %r2452}, %rd455;
	// end inline asm
	// begin inline asm
	shf.r.wrap.b32 %r2453, %r2452, %r2451, %r4332;
	// end inline asm
	// begin inline asm
	shf.r.wrap.b32 %r2457, %r2451, %r2452, %r4332;
	// end inline asm
	// begin inline asm
	mov.b64 %rd456, {%r2453, %r2457};
	// end inline asm
	add.s64 	%rd1033, %rd440, %rd1016;
	add.s64 	%rd1034, %rd1033, %rd6;
	xor.b64  	%rd457, %rd1034, %rd422;
	// begin inline asm
	mov.b64 {%r2463, %r2464}, %rd457;
	// end inline asm
	// begin inline asm
	shf.r.wrap.b32 %r2465, %r2464, %r2463, %r4368;
	// end inline asm
	// begin inline asm
	shf.r.wrap.b32 %r2469, %r2463, %r2464, %r4368;
	// end inline asm
	// begin inline asm
	mov.b64 %rd458, {%r2465, %r2469};
	// end inline asm
	add.s64 	%rd1035, %rd458, %rd1026;
	xor.b64  	%rd459, %rd1035, %rd440;
	// begin inline asm
	mov.b64 {%r2475, %r2476}, %rd459;
	// end inline asm
	// begin inline asm
	prmt.b32 %r2477, %r2475, %r2476, %r4352;
	// end inline asm
	// begin inline asm
	prmt.b32 %r2481, %r2475, %r2476, %r4356;
	// end inline asm
	// begin inline asm
	mov.b64 %rd460, {%r2477, %r2481};
	// end inline asm
	add.s64 	%rd1036, %rd460, %rd1034;
	add.s64 	%rd1037, %rd1036, %rd4;
	xor.b64  	%rd461, %rd1037, %rd458;
	// begin inline asm
	mov.b64 {%r2487, %r2488}, %rd461;
	// end inline asm
	// begin inline asm
	prmt.b32 %r2489, %r2487, %r2488, %r4388;
	// end inline asm
	// begin inline asm
	prmt.b32 %r2493, %r2487, %r2488, %r4392;
	// end inline asm
	// begin inline asm
	mov.b64 %rd462, {%r2489, %r2493};
	// end inline asm
	add.s64 	%rd1038, %rd462, %rd1035;
	xor.b64  	%rd463, %rd1038, %rd460;
	// begin inline asm
	mov.b64 {%r2499, %r2500}, %rd463;
	// end inline asm
	// begin inline asm
	shf.r.wrap.b32 %r2501, %r2500, %r2499, %r4332;
	// end inline asm
	// begin inline asm
	shf.r.wrap.b32 %r2505, %r2499, %r2500, %r4332;
	// end inline asm
	// begin inline asm
	mov.b64 %rd464, {%r2501, %r2505};
	// end inline asm
	add.s64 	%rd1039, %rd448, %rd1020;
	add.s64 	%rd1040, %rd1039, %rd9;
	xor.b64  	%rd465, %rd1040, %rd430;
	// begin inline asm
	mov.b64 {%r2511, %r2512}, %rd465;
	// end inline asm
	// begin inline asm
	shf.r.wrap.b32 %r2513, %r2512, %r2511, %r4368;
	// end inline asm
	// begin inline asm
	shf.r.wrap.b32 %r2517, %r2511, %r2512, %r4368;
	// end inline asm
	// begin inline asm
	mov.b64 %rd466, {%r2513, %r2517};
	// end inline asm
	add.s64 	%rd1041, %rd466, %rd1012;
	xor.b64  	%rd467, %rd1041, %rd448;
	// begin inline asm
	mov.b64 {%r2523, %r2524}, %rd467;
	// end inline asm
	// begin inline asm
	prmt.b32 %r2525, %r2523, %r2524, %r4352;
	// end inline asm
	// begin inline asm
	prmt.b32 %r2529, %r2523, %r2524, %r4356;
	// end inline asm
	// begin inline asm
	mov.b64 %rd468, {%r2525, %r2529};
	// end inline asm
	add.s64 	%rd1042, %rd468, %rd1040;
	add.s64 	%rd1043, %rd1042, %rd3;
	xor.b64  	%rd469, %rd1043, %rd466;
	// begin inline asm
	mov.b64 {%r2535, %r2536}, %rd469;
	// end inline asm
	// begin inline asm
	prmt.b32 %r2537, %r2535, %r2536, %r4388;
	// end inline asm
	// begin inline asm
	prmt.b32 %r2541, %r2535, %r2536, %r4392;
	// end inline asm
	// begin inline asm
	mov.b64 %rd470, {%r2537, %r2541};
	// end inline asm
	add.s64 	%rd1044, %rd470, %rd1041;
	xor.b64  	%rd471, %rd1044, %rd468;
	// begin inline asm
	mov.b64 {%r2547, %r2548}, %rd471;
	// end inline asm
	// begin inline asm
	shf.r.wrap.b32 %r2549, %r2548, %r2547, %r4332;
	// end inline asm
	// begin inline asm
	shf.r.wrap.b32 %r2553, %r2547, %r2548, %r4332;
	// end inline asm
	// begin inline asm
	mov.b64 %rd472, {%r2549, %r2553};
	// end inline asm
	add.s64 	%rd1045, %rd1025, %rd424;
	add.s64 	%rd1046, %rd1045, %rd8;
	xor.b64  	%rd473, %rd1046, %rd438;
	// begin inline asm
	mov.b64 {%r2559, %r2560}, %rd473;
	// end inline asm
	// begin inline asm
	shf.r.wrap.b32 %r2561, %r2560, %r2559, %r4368;
	// end inline asm
	// begin inline asm
	shf.r.wrap.b32 %r2565, %r2559, %r2560, %r4368;
	// end inline asm
	// begin inline asm
	mov.b64 %rd474, {%r2561, %r2565};
	// end inline asm
	add.s64 	%rd1047, %rd474, %rd1017;
	xor.b64  	%rd475, %rd1047, %rd424;
	// begin inline asm
	mov.b64 {%r2571, %r2572}, %rd475;
	// end inline asm
	// begin inline asm
	prmt.b32 %r2573, %r2571, %r2572, %r4352;
	// end inline asm
	// begin inline asm
	prmt.b32 %r2577, %r2571, %r2572, %r4356;
	// end inline asm
	// begin inline asm
	mov.b64 %rd476, {%r2573, %r2577};
	// end inline asm
	add.s64 	%rd1048, %rd476, %rd1046;
	xor.b64  	%rd477, %rd1048, %rd474;
	// begin inline asm
	mov.b64 {%r2583, %r2584}, %rd477;
	// end inline asm
	// begin inline asm
	prmt.b32 %r2585, %r2583, %r2584, %r4388;
	// end inline asm
	// begin inline asm
	prmt.b32 %r2589, %r2583, %r2584, %r4392;
	// end inline asm
	// begin inline asm
	mov.b64 %rd478, {%r2585, %r2589};
	// end inline asm
	add.s64 	%rd1049, %rd478, %rd1047;
	xor.b64  	%rd479, %rd1049, %rd476;
	// begin inline asm
	mov.b64 {%r2595, %r2596}, %rd479;
	// end inline asm
	// begin inline asm
	shf.r.wrap.b32 %r2597, %r2596, %r2595, %r4332;
	// end inline asm
	// begin inline asm
	shf.r.wrap.b32 %r2601, %r2595, %r2596, %r4332;
	// end inline asm
	// begin inline asm
	mov.b64 %rd480, {%r2597, %r2601};
	// end inline asm
	add.s64 	%rd1050, %rd480, %rd1031;
	xor.b64  	%rd481, %rd1050, %rd462;
	// begin inline asm
	mov.b64 {%r2607, %r2608}, %rd481;
	// end inline asm
	// begin inline asm
	shf.r.wrap.b32 %r2609, %r2608, %r2607, %r4368;
	// end inline asm
	// begin inline asm
	shf.r.wrap.b32 %r2613, %r2607, %r2608, %r4368;
	// end inline asm
	// begin inline asm
	mov.b64 %rd482, {%r2609, %r2613};
	// end inline asm
	add.s64 	%rd1051, %rd482, %rd1044;
	xor.b64  	%rd483, %rd1051, %rd480;
	// begin inline asm
	mov.b64 {%r2619, %r2620}, %rd483;
	// end inline asm
	// begin inline asm
	prmt.b32 %r2621, %r2619, %r2620, %r4352;
	// end inline asm
	// begin inline asm
	prmt.b32 %r2625, %r2619, %r2620, %r4356;
	// end inline asm
	// begin inline asm
	mov.b64 %rd484, {%r2621, %r2625};
	// end inline asm
	add.s64 	%rd1052, %rd484, %rd1050;
	xor.b64  	%rd485, %rd1052, %rd482;
	// begin inline asm
	mov.b64 {%r2631, %r2632}, %rd485;
	// end inline asm
	// begin inline asm
	prmt.b32 %r2633, %r2631, %r2632, %r4388;
	// end inline asm
	// begin inline asm
	prmt.b32 %r2637, %r2631, %r2632, %r4392;
	// end inline asm
	// begin inline asm
	mov.b64 %rd486, {%r2633, %r2637};
	// end inline asm
	add.s64 	%rd1053, %rd486, %rd1051;
	xor.b64  	%rd487, %rd1053, %rd484;
	// begin inline asm
	mov.b64 {%r2643, %r2644}, %rd487;
	// end inline asm
	// begin inline asm
	shf.r.wrap.b32 %r2645, %r2644, %r2643, %r4332;
	// end inline asm
	// begin inline asm
	shf.r.wrap.b32 %r2649, %r2643, %r2644, %r4332;
	// end inline asm
	// begin inline asm
	mov.b64 %rd488, {%r2645, %r2649};
	// end inline asm
	add.s64 	%rd1054, %rd1037, %rd456;
	add.s64 	%rd1055, %rd1054, %rd7;
	xor.b64  	%rd489, %rd1055, %rd470;
	// begin inline asm
	mov.b64 {%r2655, %r2656}, %rd489;
	// end inline asm
	// begin inline asm
	shf.r.wrap.b32 %r2657, %r2656, %r2655, %r4368;
	// end inline asm
	// begin inline asm
	shf.r.wrap.b32 %r2661, %r2655, %r2656, %r4368;
	// end inline asm
	// begin inline asm
	mov.b64 %rd490, {%r2657, %r2661};
	// end inline asm
	add.s64 	%rd1056, %rd490, %rd1049;
	xor.b64  	%rd491, %rd1056, %rd456;
	// begin inline asm
	mov.b64 {%r2667, %r2668}, %rd491;
	// end inline asm
	// begin inline asm
	prmt.b32 %r2669, %r2667, %r2668, %r4352;
	// end inline asm
	// begin inline asm
	prmt.b32 %r2673, %r2667, %r2668, %r4356;
	// end inline asm
	// begin inline asm
	mov.b64 %rd492, {%r2669, %r2673};
	// end inline asm
	add.s64 	%rd1057, %rd492, %rd1055;
	xor.b64  	%rd493, %rd1057, %rd490;
	// begin inline asm
	mov.b64 {%r2679, %r2680}, %rd493;
	// end inline asm
	// begin inline asm
	prmt.b32 %r2681, %r2679, %r2680, %r4388;
	// end inline asm
	// begin inline asm
	prmt.b32 %r2685, %r2679, %r2680, %r4392;
	// end inline asm
	// begin inline asm
	mov.b64 %rd494, {%r2681, %r2685};
	// end inline asm
	add.s64 	%rd1058, %rd494, %rd1056;
	xor.b64  	%rd495, %rd1058, %rd492;
	// begin inline asm
	mov.b64 {%r2691, %r2692}, %rd495;
	// end inline asm
	// begin inline asm
	shf.r.wrap.b32 %r2693, %r2692, %r2691, %r4332;
	// end inline asm
	// begin inline asm
	shf.r.wrap.b32 %r2697, %r2691, %r2692, %r4332;
	// end inline asm
	// begin inline asm
	mov.b64 %rd496, {%r2693, %r2697};
	// end inline asm
	add.s64 	%rd1059, %rd1043, %rd464;
	xor.b64  	%rd497, %rd478, %rd1059;
	// begin inline asm
	mov.b64 {%r2703, %r2704}, %rd497;
	// end inline asm
	// begin inline asm
	shf.r.wrap.b32 %r2705, %r2704, %r2703, %r4368;
	// end inline asm
	// begin inline asm
	shf.r.wrap.b32 %r2709, %r2703, %r2704, %r4368;
	// end inline asm
	// begin inline asm
	mov.b64 %rd498, {%r2705, %r2709};
	// end inline asm
	add.s64 	%rd1060, %rd498, %rd1032;
	xor.b64  	%rd499, %rd1060, %rd464;
	// begin inline asm
	mov.b64 {%r2715, %r2716}, %rd499;
	// end inline asm
	// begin inline asm
	prmt.b32 %r2717, %r2715, %r2716, %r4352;
	// end inline asm
	// begin inline asm
	prmt.b32 %r2721, %r2715, %r2716, %r4356;
	// end inline asm
	// begin inline asm
	mov.b64 %rd500, {%r2717, %r2721};
	// end inline asm
	add.s64 	%rd1061, %rd500, %rd1059;
	add.s64 	%rd1062, %rd1061, %rd10;
	xor.b64  	%rd501, %rd1062, %rd498;
	// begin inline asm
	mov.b64 {%r2727, %r2728}, %rd501;
	// end inline asm
	// begin inline asm
	prmt.b32 %r2729, %r2727, %r2728, %r4388;
	// end inline asm
	// begin inline asm
	prmt.b32 %r2733, %r2727, %r2728, %r4392;
	// end inline asm
	// begin inline asm
	mov.b64 %rd502, {%r2729, %r2733};
	// end inline asm
	add.s64 	%rd1063, %rd502, %rd1060;
	xor.b64  	%rd503, %rd1063, %rd500;
	// begin inline asm
	mov.b64 {%r2739, %r2740}, %rd503;
	// end inline asm
	// begin inline asm
	shf.r.wrap.b32 %r2741, %r2740, %r2739, %r4332;
	// end inline asm
	// begin inline asm
	shf.r.wrap.b32 %r2745, %r2739, %r2740, %r4332;
	// end inline asm
	// begin inline asm
	mov.b64 %rd504, {%r2741, %r2745};
	// end inline asm
	add.s64 	%rd1064, %rd1048, %rd472;
	add.s64 	%rd1065, %rd1064, %rd4;
	xor.b64  	%rd505, %rd1065, %rd454;
	// begin inline asm
	mov.b64 {%r2751, %r2752}, %rd505;
	// end inline asm
	// begin inline asm
	shf.r.wrap.b32 %r2753, %r2752, %r2751, %r4368;
	// end inline asm
	// begin inline asm
	shf.r.wrap.b32 %r2757, %r2751, %r2752, %r4368;
	// end inline asm
	// begin inline asm
	mov.b64 %rd506, {%r2753, %r2757};
	// end inline asm
	add.s64 	%rd1066, %rd506, %rd1038;
	xor.b64  	%rd507, %rd1066, %rd472;
	// begin inline asm
	mov.b64 {%r2763, %r2764}, %rd507;
	// end inline asm
	// begin inline asm
	prmt.b32 %r2765, %r2763, %r2764, %r4352;
	// end inline asm
	// begin inline asm
	prmt.b32 %r2769, %r2763, %r2764, %r4356;
	// end inline asm
	// begin inline asm
	mov.b64 %rd508, {%r2765, %r2769};
	// end inline asm
	add.s64 	%rd1067, %rd508, %rd1065;
	add.s64 	%rd1068, %rd1067, %rd9;
	xor.b64  	%rd509, %rd1068, %rd506;
	// begin inline asm
	mov.b64 {%r2775, %r2776}, %rd509;
	// end inline asm
	// begin inline asm
	prmt.b32 %r2777, %r2775, %r2776, %r4388;
	// end inline asm
	// begin inline asm
	prmt.b32 %r2781, %r2775, %r2776, %r4392;
	// end inline asm
	// begin inline asm
	mov.b64 %rd510, {%r2777, %r2781};
	// end inline asm
	add.s64 	%rd1069, %rd510, %rd1066;
	xor.b64  	%rd511, %rd1069, %rd508;
	// begin inline asm
	mov.b64 {%r2787, %r2788}, %rd511;
	// end inline asm
	// begin inline asm
	shf.r.wrap.b32 %r2789, %r2788, %r2787, %r4332;
	// end inline asm
	// begin inline asm
	shf.r.wrap.b32 %r2793, %r2787, %r2788, %r4332;
	// end inline asm
	// begin inline asm
	mov.b64 %rd512, {%r2789, %r2793};
	// end inline asm
	add.s64 	%rd1070, %rd496, %rd1052;
	add.s64 	%rd1071, %rd1070, %rd5;
	xor.b64  	%rd513, %rd1071, %rd510;
	// begin inline asm
	mov.b64 {%r2799, %r2800}, %rd513;
	// end inline asm
	// begin inline asm
	shf.r.wrap.b32 %r2801, %r2800, %r2799, %r4368;
	// end inline asm
	// begin inline asm
	shf.r.wrap.b32 %r2805, %r2799, %r2800, %r4368;
	// end inline asm
	// begin inline asm
	mov.b64 %rd514, {%r2801, %r2805};
	// end inline asm
	add.s64 	%rd1072, %rd514, %rd1063;
	xor.b64  	%rd515, %rd1072, %rd496;
	// begin inline asm
	mov.b64 {%r2811, %r2812}, %rd515;
	// end inline asm
	// begin inline asm
	prmt.b32 %r2813, %r2811, %r2812, %r4352;
	// end inline asm
	// begin inline asm
	prmt.b32 %r2817, %r2811, %r2812, %r4356;
	// end inline asm
	// begin inline asm
	mov.b64 %rd516, {%r2813, %r2817};
	// end inline asm
	add.s64 	%rd1073, %rd516, %rd1071;
	add.s64 	%rd1074, %rd1073, %rd2;
	xor.b64  	%rd517, %rd1074, %rd514;
	// begin inline asm
	mov.b64 {%r2823, %r2824}, %rd517;
	// end inline asm
	// begin inline asm
	prmt.b32 %r2825, %r2823, %r2824, %r4388;
	// end inline asm
	// begin inline asm
	prmt.b32 %r2829, %r2823, %r2824, %r4392;
	// end inline asm
	// begin inline asm
	mov.b64 %rd518, {%r2825, %r2829};
	// end inline asm
	add.s64 	%rd1075, %rd518, %rd1072;
	xor.b64  	%rd519, %rd1075, %rd516;
	// begin inline asm
	mov.b64 {%r2835, %r2836}, %rd519;
	// end inline asm
	// begin inline asm
	shf.r.wrap.b32 %r2837, %r2836, %r2835, %r4332;
	// end inline asm
	// begin inline asm
	shf.r.wrap.b32 %r2841, %r2835, %r2836, %r4332;
	// end inline asm
	// begin inline asm
	mov.b64 %rd520, {%r2837, %r2841};
	// end inline asm
	add.s64 	%rd1076, %rd504, %rd1057;
	xor.b64  	%rd521, %rd1076, %rd486;
	// begin inline asm
	mov.b64 {%r2847, %r2848}, %rd521;
	// end inline asm
	// begin inline asm
	shf.r.wrap.b32 %r2849, %r2848, %r2847, %r4368;
	// end inline asm
	// begin inline asm
	shf.r.wrap.b32 %r2853, %r2847, %r2848, %r4368;
	// end inline asm
	// begin inline asm
	mov.b64 %rd522, {%r2849, %r2853};
	// end inline asm
	add.s64 	%rd1077, %rd522, %rd1069;
	xor.b64  	%rd523, %rd1077, %rd504;
	// begin inline asm
	mov.b64 {%r2859, %r2860}, %rd523;
	// end inline asm
	// begin inline asm
	prmt.b32 %r2861, %r2859, %r2860, %r4352;
	// end inline asm
	// begin inline asm
	prmt.b32 %r2865, %r2859, %r2860, %r4356;
	// end inline asm
	// begin inline asm
	mov.b64 %rd524, {%r2861, %r2865};
	// end inline asm
	add.s64 	%rd1078, %rd524, %rd1076;
	add.s64 	%rd1079, %rd1078, %rd23;
	xor.b64  	%rd525, %rd1079, %rd522;
	// begin inline asm
	mov.b64 {%r2871, %r2872}, %rd525;
	// end inline asm
	// begin inline asm
	prmt.b32 %r2873, %r2871, %r2872, %r4388;
	// end inline asm
	// begin inline asm
	prmt.b32 %r2877, %r2871, %r2872, %r4392;
	// end inline asm
	// begin inline asm
	mov.b64 %rd526, {%r2873, %r2877};
	// end inline asm
	add.s64 	%rd1080, %rd526, %rd1077;
	xor.b64  	%rd527, %rd1080, %rd524;
	// begin inline asm
	mov.b64 {%r2883, %r2884}, %rd527;
	// end inline asm
	// begin inline asm
	shf.r.wrap.b32 %r2885, %r2884, %r2883, %r4332;
	// end inline asm
	// begin inline asm
	shf.r.wrap.b32 %r2889, %r2883, %r2884, %r4332;
	// end inline asm
	// begin inline asm
	mov.b64 %rd528, {%r2885, %r2889};
	// end inline asm
	add.s64 	%rd1081, %rd512, %rd1062;
	add.s64 	%rd1082, %rd1081, %rd8;
	xor.b64  	%rd529, %rd1082, %rd494;
	// begin inline asm
	mov.b64 {%r2895, %r2896}, %rd529;
	// end inline asm
	// begin inline asm
	shf.r.wrap.b32 %r2897, %r2896, %r2895, %r4368;
	// end inline asm
	// begin inline asm
	shf.r.wrap.b32 %r2901, %r2895, %r2896, %r4368;
	// end inline asm
	// begin inline asm
	mov.b64 %rd530, {%r2897, %r2901};
	// end inline asm
	add.s64 	%rd1083, %rd530, %rd1053;
	xor.b64  	%rd531, %rd1083, %rd512;
	// begin inline asm
	mov.b64 {%r2907, %r2908}, %rd531;
	// end inline asm
	// begin inline asm
	prmt.b32 %r2909, %r2907, %r2908, %r4352;
	// end inline asm
	// begin inline asm
	prmt.b32 %r2913, %r2907, %r2908, %r4356;
	// end inline asm
	// begin inline asm
	mov.b64 %rd532, {%r2909, %r2913};
	// end inline asm
	add.s64 	%rd1084, %rd532, %rd1082;
	add.s64 	%rd1085, %rd1084, %rd6;
	xor.b64  	%rd533, %rd1085, %rd530;
	// begin inline asm
	mov.b64 {%r2919, %r2920}, %rd533;
	// end inline asm
	// begin inline asm
	prmt.b32 %r2921, %r2919, %r2920, %r4388;
	// end inline asm
	// begin inline asm
	prmt.b32 %r2925, %r2919, %r2920, %r4392;
	// end inline asm
	// begin inline asm
	mov.b64 %rd534, {%r2921, %r2925};
	// end inline asm
	add.s64 	%rd1086, %rd534, %rd1083;
	xor.b64  	%rd535, %rd1086, %rd532;
	// begin inline asm
	mov.b64 {%r2931, %r2932}, %rd535;
	// end inline asm
	// begin inline asm
	shf.r.wrap.b32 %r2933, %r2932, %r2931, %r4332;
	// end inline asm
	// begin inline asm
	shf.r.wrap.b32 %r2937, %r2931, %r2932, %r4332;
	// end inline asm
	// begin inline asm
	mov.b64 %rd536, {%r2933, %r2937};
	// end inline asm
	add.s64 	%rd1087, %rd1068, %rd488;
	add.s64 	%rd1088, %rd1087, %rd3;
	xor.b64  	%rd537, %rd1088, %rd502;
	// begin inline asm
	mov.b64 {%r2943, %r2944}, %rd537;
	// end inline asm
	// begin inline asm
	shf.r.wrap.b32 %r2945, %r2944, %r2943, %r4368;
	// end inline asm
	// begin inline asm
	shf.r.wrap.b32 %r2949, %r2943, %r2944, %r4368;
	// end inline asm
	// begin inline asm
	mov.b64 %rd538, {%r2945, %r2949};
	// end inline asm
	add.s64 	%rd1089, %rd538, %rd1058;
	xor.b64  	%rd539, %rd1089, %rd488;
	// begin inline asm
	mov.b64 {%r2955, %r2956}, %rd539;
	// end inline asm
	// begin inline asm
	prmt.b32 %r2957, %r2955, %r2956, %r4352;
	// end inline asm
	// begin inline asm
	prmt.b32 %r2961, %r2955, %r2956, %r4356;
	// end inline asm
	// begin inline asm
	mov.b64 %rd540, {%r2957, %r2961};
	// end inline asm
	add.s64 	%rd1090, %rd540, %rd1088;
	xor.b64  	%rd541, %rd1090, %rd538;
	// begin inline asm
	mov.b64 {%r2967, %r2968}, %rd541;
	// end inline asm
	// begin inline asm
	prmt.b32 %r2969, %r2967, %r2968, %r4388;
	// end inline asm
	// begin inline asm
	prmt.b32 %r2973, %r2967, %r2968, %r4392;
	// end inline asm
	// begin inline asm
	mov.b64 %rd542, {%r2969, %r2973};
	// end inline asm
	add.s64 	%rd1091, %rd542, %rd1089;
	xor.b64  	%rd543, %rd1091, %rd540;
	// begin inline asm
	mov.b64 {%r2979, %r2980}, %rd543;
	// end inline asm
	// begin inline asm
	shf.r.wrap.b32 %r2981, %r2980, %r2979, %r4332;
	// end inline asm
	// begin inline asm
	shf.r.wrap.b32 %r2985, %r2979, %r2980, %r4332;
	// end inline asm
	// begin inline asm
	mov.b64 %rd544, {%r2981, %r2985};
	// end inline asm
	add.s64 	%rd1092, %rd544, %rd1074;
	add.s64 	%rd1093, %rd1092, %rd6;
	xor.b64  	%rd545, %rd1093, %rd526;
	// begin inline asm
	mov.b64 {%r2991, %r2992}, %rd545;
	// end inline asm
	// begin inline asm
	shf.r.wrap.b32 %r2993, %r2992, %r2991, %r4368;
	// end inline asm
	// begin inline asm
	shf.r.wrap.b32 %r2997, %r2991, %r2992, %r4368;
	// end inline asm
	// begin inline asm
	mov.b64 %rd546, {%r2993, %r2997};
	// end inline asm
	add.s64 	%rd1094, %rd546, %rd1086;
	xor.b64  	%rd547, %rd1094, %rd544;
	// begin inline asm
	mov.b64 {%r3003, %r3004}, %rd547;
	// end inline asm
	// begin inline asm
	prmt.b32 %r3005, %r3003, %r3004, %r4352;
	// end inline asm
	// begin inline asm
	prmt.b32 %r3009, %r3003, %r3004, %r4356;
	// end inline asm
	// begin inline asm
	mov.b64 %rd548, {%r3005, %r3009};
	// end inline asm
	add.s64 	%rd1095, %rd548, %rd1093;
	xor.b64  	%rd549, %rd1095, %rd546;
	// begin inline asm
	mov.b64 {%r3015, %r3016}, %rd549;
	// end inline asm
	// begin inline asm
	prmt.b32 %r3017, %r3015, %r3016, %r4388;
	// end inline asm
	// begin inline asm
	prmt.b32 %r3021, %r3015, %r3016, %r4392;
	// end inline asm
	// begin inline asm
	mov.b64 %rd550, {%r3017, %r3021};
	// end inline asm
	add.s64 	%rd1096, %rd550, %rd1094;
	xor.b64  	%rd551, %rd1096, %rd548;
	// begin inline asm
	mov.b64 {%r3027, %r3028}, %rd551;
	// end inline asm
	// begin inline asm
	shf.r.wrap.b32 %r3029, %r3028, %r3027, %r4332;
	// end inline asm
	// begin inline asm
	shf.r.wrap.b32 %r3033, %r3027, %r3028, %r4332;
	// end inline asm
	// begin inline asm
	mov.b64 %rd552, {%r3029, %r3033};
	// end inline asm
	add.s64 	%rd1097, %rd1079, %rd520;
	xor.b64  	%rd553, %rd534, %rd1097;
	// begin inline asm
	mov.b64 {%r3039, %r3040}, %rd553;
	// end inline asm
	// begin inline asm
	shf.r.wrap.b32 %r3041, %r3040, %r3039, %r4368;
	// end inline asm
	// begin inline asm
	shf.r.wrap.b32 %r3045, %r3039, %r3040, %r4368;
	// end inline asm
	// begin inline asm
	mov.b64 %rd554, {%r3041, %r3045};
	// end inline asm
	add.s64 	%rd1098, %rd554, %rd1091;
	xor.b64  	%rd555, %rd1098, %rd520;
	// begin inline asm
	mov.b64 {%r3051, %r3052}, %rd555;
	// end inline asm
	// begin inline asm
	prmt.b32 %r3053, %r3051, %r3052, %r4352;
	// end inline asm
	// begin inline asm
	prmt.b32 %r3057, %r3051, %r3052, %r4356;
	// end inline asm
	// begin inline asm
	mov.b64 %rd556, {%r3053, %r3057};
	// end inline asm
	add.s64 	%rd1099, %rd556, %rd1097;
	add.s64 	%rd1100, %rd1099, %rd9;
	xor.b64  	%rd557, %rd1100, %rd554;
	// begin inline asm
	mov.b64 {%r3063, %r3064}, %rd557;
	// end inline asm
	// begin inline asm
	prmt.b32 %r3065, %r3063, %r3064, %r4388;
	// end inline asm
	// begin inline asm
	prmt.b32 %r3069, %r3063, %r3064, %r4392;
	// end inline asm
	// begin inline asm
	mov.b64 %rd558, {%r3065, %r3069};
	// end inline asm
	add.s64 	%rd1101, %rd558, %rd1098;
	xor.b64  	%rd559, %rd1101, %rd556;
	// begin inline asm
	mov.b64 {%r3075, %r3076}, %rd559;
	// end inline asm
	// begin inline asm
	shf.r.wrap.b32 %r3077, %r3076, %r3075, %r4332;
	// end inline asm
	// begin inline asm
	shf.r.wrap.b32 %r3081, %r3075, %r3076, %r4332;
	// end inline asm
	// begin inline asm
	mov.b64 %rd560, {%r3077, %r3081};
	// end inline asm
	add.s64 	%rd1102, %rd1085, %rd528;
	xor.b64  	%rd561, %rd542, %rd1102;
	// begin inline asm
	mov.b64 {%r3087, %r3088}, %rd561;
	// end inline asm
	// begin inline asm
	shf.r.wrap.b32 %r3089, %r3088, %r3087, %r4368;
	// end inline asm
	// begin inline asm
	shf.r.wrap.b32 %r3093, %r3087, %r3088, %r4368;
	// end inline asm
	// begin inline asm
	mov.b64 %rd562, {%r3089, %r3093};
	// end inline asm
	add.s64 	%rd1103, %rd562, %rd1075;
	xor.b64  	%rd563, %rd1103, %rd528;
	// begin inline asm
	mov.b64 {%r3099, %r3100}, %rd563;
	// end inline asm
	// begin inline asm
	prmt.b32 %r3101, %r3099, %r3100, %r4352;
	// end inline asm
	// begin inline asm
	prmt.b32 %r3105, %r3099, %r3100, %r4356;
	// end inline asm
	// begin inline asm
	mov.b64 %rd564, {%r3101, %r3105};
	// end inline asm
	add.s64 	%rd1104, %rd564, %rd1102;
	add.s64 	%rd1105, %rd1104, %rd4;
	xor.b64  	%rd565, %rd1105, %rd562;
	// begin inline asm
	mov.b64 {%r3111, %r3112}, %rd565;
	// end inline asm
	// begin inline asm
	prmt.b32 %r3113, %r3111, %r3112, %r4388;
	// end inline asm
	// begin inline asm
	prmt.b32 %r3117, %r3111, %r3112, %r4392;
	// end inline asm
	// begin inline asm
	mov.b64 %rd566, {%r3113, %r3117};
	// end inline asm
	add.s64 	%rd1106, %rd566, %rd1103;
	xor.b64  	%rd567, %rd1106, %rd564;
	// begin inline asm
	mov.b64 {%r3123, %r3124}, %rd567;
	// end inline asm
	// begin inline asm
	shf.r.wrap.b32 %r3125, %r3124, %r3123, %r4332;
	// end inline asm
	// begin inline asm
	shf.r.wrap.b32 %r3129, %r3123, %r3124, %r4332;
	// end inline asm
	// begin inline asm
	mov.b64 %rd568, {%r3125, %r3129};
	// end inline asm
	add.s64 	%rd1107, %rd1090, %rd536;
	add.s64 	%rd1108, %rd1107, %rd2;
	xor.b64  	%rd569, %rd1108, %rd518;
	// begin inline asm
	mov.b64 {%r3135, %r3136}, %rd569;
	// end inline asm
	// begin inline asm
	shf.r.wrap.b32 %r3137, %r3136, %r3135, %r4368;
	// end inline asm
	// begin inline asm
	shf.r.wrap.b32 %r3141, %r3135, %r3136, %r4368;
	// end inline asm
	// begin inline asm
	mov.b64 %rd570, {%r3137, %r3141};
	// end inline asm
	add.s64 	%rd1109, %rd570, %rd1080;
	xor.b64  	%rd571, %rd1109, %rd536;
	// begin inline asm
	mov.b64 {%r3147, %r3148}, %rd571;
	// end inline asm
	// begin inline asm
	prmt.b32 %r3149, %r3147, %r3148, %r4352;
	// end inline asm
	// begin inline asm
	prmt.b32 %r3153, %r3147, %r3148, %r4356;
	// end inline asm
	// begin inline asm
	mov.b64 %rd572, {%r3149, %r3153};
	// end inline asm
	add.s64 	%rd1110, %rd572, %rd1108;
	add.s64 	%rd1111, %rd1110, %rd8;
	xor.b64  	%rd573, %rd1111, %rd570;
	// begin inline asm
	mov.b64 {%r3159, %r3160}, %rd573;
	// end inline asm
	// begin inline asm
	prmt.b32 %r3161, %r3159, %r3160, %r4388;
	// end inline asm
	// begin inline asm
	prmt.b32 %r3165, %r3159, %r3160, %r4392;
	// end inline asm
	// begin inline asm
	mov.b64 %rd574, {%r3161, %r3165};
	// end inline asm
	add.s64 	%rd1112, %rd574, %rd1109;
	xor.b64  	%rd575, %rd1112, %rd572;
	// begin inline asm
	mov.b64 {%r3171, %r3172}, %rd575;
	// end inline asm
	// begin inline asm
	shf.r.wrap.b32 %r3173, %r3172, %r3171, %r4332;
	// end inline asm
	// begin inline asm
	shf.r.wrap.b32 %r3177, %r3171, %r3172, %r4332;
	// end inline asm
	// begin inline asm
	mov.b64 %rd576, {%r3173, %r3177};
	// end inline asm
	add.s64 	%rd1113, %rd560, %rd1095;
	xor.b64  	%rd577, %rd574, %rd1113;
	// begin inline asm
	mov.b64 {%r3183, %r3184}, %rd577;
	// end inline asm
	// begin inline asm
	shf.r.wrap.b32 %r3185, %r3184, %r3183, %r4368;
	// end inline asm
	// begin inline asm
	shf.r.wrap.b32 %r3189, %r3183, %r3184, %r4368;
	// end inline asm
	// begin inline asm
	mov.b64 %rd578, {%r3185, %r3189};
	// end inline asm
	add.s64 	%rd1114, %rd578, %rd1106;
	xor.b64  	%rd579, %rd1114, %rd560;
	// begin inline asm
	mov.b64 {%r3195, %r3196}, %rd579;
	// end inline asm
	// begin inline asm
	prmt.b32 %r3197, %r3195, %r3196, %r4352;
	// end inline asm
	// begin inline asm
	prmt.b32 %r3201, %r3195, %r3196, %r4356;
	// end inline asm
	// begin inline asm
	mov.b64 %rd580, {%r3197, %r3201};
	// end inline asm
	add.s64 	%rd1115, %rd580, %rd1113;
	add.s64 	%rd1116, %rd1115, %rd3;
	xor.b64  	%rd581, %rd1116, %rd578;
	// begin inline asm
	mov.b64 {%r3207, %r3208}, %rd581;
	// end inline asm
	// begin inline asm
	prmt.b32 %r3209, %r3207, %r3208, %r4388;
	// end inline asm
	// begin inline asm
	prmt.b32 %r3213, %r3207, %r3208, %r4392;
	// end inline asm
	// begin inline asm
	mov.b64 %rd582, {%r3209, %r3213};
	// end inline asm
	add.s64 	%rd1117, %rd582, %rd1114;
	xor.b64  	%rd583, %rd1117, %rd580;
	// begin inline asm
	mov.b64 {%r3219, %r3220}, %rd583;
	// end inline asm
	// begin inline asm
	shf.r.wrap.b32 %r3221, %r3220, %r3219, %r4332;
	// end inline asm
	// begin inline asm
	shf.r.wrap.b32 %r3225, %r3219, %r3220, %r4332;
	// end inline asm
	// begin inline asm
	mov.b64 %rd584, {%r3221, %r3225};
	// end inline asm
	add.s64 	%rd1118, %rd568, %rd1100;
	xor.b64  	%rd585, %rd1118, %rd550;
	// begin inline asm
	mov.b64 {%r3231, %r3232}, %rd585;
	// end inline asm
	// begin inline asm
	shf.r.wrap.b32 %r3233, %r3232, %r3231, %r4368;
	// end inline asm
	// begin inline asm
	shf.r.wrap.b32 %r3237, %r3231, %r3232, %r4368;
	// end inline asm
	// begin inline asm
	mov.b64 %rd586, {%r3233, %r3237};
	// end inline asm
	add.s64 	%rd1119, %rd586, %rd1112;
	xor.b64  	%rd587, %rd1119, %rd568;
	// begin inline asm
	mov.b64 {%r3243, %r3244}, %rd587;
	// end inline asm
	// begin inline asm
	prmt.b32 %r3245, %r3243, %r3244, %r4352;
	// end inline asm
	// begin inline asm
	prmt.b32 %r3249, %r3243, %r3244, %r4356;
	// end inline asm
	// begin inline asm
	mov.b64 %rd588, {%r3245, %r3249};
	// end inline asm
	add.s64 	%rd1120, %rd588, %rd1118;
	add.s64 	%rd1121, %rd1120, %rd7;
	xor.b64  	%rd589, %rd1121, %rd586;
	// begin inline asm
	mov.b64 {%r3255, %r3256}, %rd589;
	// end inline asm
	// begin inline asm
	prmt.b32 %r3257, %r3255, %r3256, %r4388;
	// end inline asm
	// begin inline asm
	prmt.b32 %r3261, %r3255, %r3256, %r4392;
	// end inline asm
	// begin inline asm
	mov.b64 %rd590, {%r3257, %r3261};
	// end inline asm
	add.s64 	%rd1122, %rd590, %rd1119;
	xor.b64  	%rd591, %rd1122, %rd588;
	// begin inline asm
	mov.b64 {%r3267, %r3268}, %rd591;
	// end inline asm
	// begin inline asm
	shf.r.wrap.b32 %r3269, %r3268, %r3267, %r4332;
	// end inline asm
	// begin inline asm
	shf.r.wrap.b32 %r3273, %r3267, %r3268, %r4332;
	// end inline asm
	// begin inline asm
	mov.b64 %rd592, {%r3269, %r3273};
	// end inline asm
	add.s64 	%rd1123, %rd576, %rd1105;
	add.s64 	%rd1124, %rd1123, %rd10;
	xor.b64  	%rd593, %rd1124, %rd558;
	// begin inline asm
	mov.b64 {%r3279, %r3280}, %rd593;
	// end inline asm
	// begin inline asm
	shf.r.wrap.b32 %r3281, %r3280, %r3279, %r4368;
	// end inline asm
	// begin inline asm
	shf.r.wrap.b32 %r3285, %r3279, %r3280, %r4368;
	// end inline asm
	// begin inline asm
	mov.b64 %rd594, {%r3281, %r3285};
	// end inline asm
	add.s64 	%rd1125, %rd594, %rd1096;
	xor.b64  	%rd595, %rd1125, %rd576;
	// begin inline asm
	mov.b64 {%r3291, %r3292}, %rd595;
	// end inline asm
	// begin inline asm
	prmt.b32 %r3293, %r3291, %r3292, %r4352;
	// end inline asm
	// begin inline asm
	prmt.b32 %r3297, %r3291, %r3292, %r4356;
	// end inline asm
	// begin inline asm
	mov.b64 %rd596, {%r3293, %r3297};
	// end inline asm
	add.s64 	%rd1126, %rd596, %rd1124;
	add.s64 	%rd1127, %rd1126, %rd23;
	xor.b64  	%rd597, %rd1127, %rd594;
	// begin inline asm
	mov.b64 {%r3303, %r3304}, %rd597;
	// end inline asm
	// begin inline asm
	prmt.b32 %r3305, %r3303, %r3304, %r4388;
	// end inline asm
	// begin inline asm
	prmt.b32 %r3309, %r3303, %r3304, %r4392;
	// end inline asm
	// begin inline asm
	mov.b64 %rd598, {%r3305, %r3309};
	// end inline asm
	add.s64 	%rd1128, %rd598, %rd1125;
	xor.b64  	%rd599, %rd1128, %rd596;
	// begin inline asm
	mov.b64 {%r3315, %r3316}, %rd599;
	// end inline asm
	// begin inline asm
	shf.r.wrap.b32 %r3317, %r3316, %r3315, %r4332;
	// end inline asm
	// begin inline asm
	shf.r.wrap.b32 %r3321, %r3315, %r3316, %r4332;
	// end inline asm
	// begin inline asm
	mov.b64 %rd600, {%r3317, %r3321};
	// end inline asm
	add.s64 	%rd1129, %rd1111, %rd552;
	xor.b64  	%rd601, %rd1129, %rd566;
	// begin inline asm
	mov.b64 {%r3327, %r3328}, %rd601;
	// end inline asm
	// begin inline asm
	shf.r.wrap.b32 %r3329, %r3328, %r3327, %r4368;
	// end inline asm
	// begin inline asm
	shf.r.wrap.b32 %r3333, %r3327, %r3328, %r4368;
	// end inline asm
	// begin inline asm
	mov.b64 %rd602, {%r3329, %r3333};
	// end inline asm
	add.s64 	%rd1130, %rd602, %rd1101;
	xor.b64  	%rd603, %rd1130, %rd552;
	// begin inline asm
	mov.b64 {%r3339, %r3340}, %rd603;
	// end inline asm
	// begin inline asm
	prmt.b32 %r3341, %r3339, %r3340, %r4352;
	// end inline asm
	// begin inline asm
	prmt.b32 %r3345, %r3339, %r3340, %r4356;
	// end inline asm
	// begin inline asm
	mov.b64 %rd604, {%r3341, %r3345};
	// end inline asm
	add.s64 	%rd1131, %rd604, %rd1129;
	add.s64 	%rd1132, %rd1131, %rd5;
	xor.b64  	%rd605, %rd1132, %rd602;
	// begin inline asm
	mov.b64 {%r3351, %r3352}, %rd605;
	// end inline asm
	// begin inline asm
	prmt.b32 %r3353, %r3351, %r3352, %r4388;
	// end inline asm
	// begin inline asm
	prmt.b32 %r3357, %r3351, %r3352, %r4392;
	// end inline asm
	// begin inline asm
	mov.b64 %rd606, {%r3353, %r3357};
	// end inline asm
	add.s64 	%rd1133, %rd606, %rd1130;
	xor.b64  	%rd607, %rd1133, %rd604;
	// begin inline asm
	mov.b64 {%r3363, %r3364}, %rd607;
	// end inline asm
	// begin inline asm
	shf.r.wrap.b32 %r3365, %r3364, %r3363, %r4332;
	// end inline asm
	// begin inline asm
	shf.r.wrap.b32 %r3369, %r3363, %r3364, %r4332;
	// end inline asm
	// begin inline asm
	mov.b64 %rd608, {%r3365, %r3369};
	// end inline asm
	add.s64 	%rd1134, %rd608, %rd1116;
	xor.b64  	%rd609, %rd1134, %rd590;
	// begin inline asm
	mov.b64 {%r3375, %r3376}, %rd609;
	// end inline asm
	// begin inline asm
	shf.r.wrap.b32 %r3377, %r3376, %r3375, %r4368;
	// end inline asm
	// begin inline asm
	shf.r.wrap.b32 %r3381, %r3375, %r3376, %r4368;
	// end inline asm
	// begin inline asm
	mov.b64 %rd610, {%r3377, %r3381};
	// end inline asm
	add.s64 	%rd1135, %rd610, %rd1128;
	xor.b64  	%rd611, %rd1135, %rd608;
	// begin inline asm
	mov.b64 {%r3387, %r3388}, %rd611;
	// end inline asm
	// begin inline asm
	prmt.b32 %r3389, %r3387, %r3388, %r4352;
	// end inline asm
	// begin inline asm
	prmt.b32 %r3393, %r3387, %r3388, %r4356;
	// end inline asm
	// begin inline asm
	mov.b64 %rd612, {%r3389, %r3393};
	// end inline asm
	add.s64 	%rd1136, %rd612, %rd1134;
	add.s64 	%rd1137, %rd1136, %rd3;
	xor.b64  	%rd613, %rd1137, %rd610;
	// begin inline asm
	mov.b64 {%r3399, %r3400}, %rd613;
	// end inline asm
	// begin inline asm
	prmt.b32 %r3401, %r3399, %r3400, %r4388;
	// end inline asm
	// begin inline asm
	prmt.b32 %r3405, %r3399, %r3400, %r4392;
	// end inline asm
	// begin inline asm
	mov.b64 %rd614, {%r3401, %r3405};
	// end inline asm
	add.s64 	%rd1138, %rd614, %rd1135;
	xor.b64  	%rd615, %rd1138, %rd612;
	// begin inline asm
	mov.b64 {%r3411, %r3412}, %rd615;
	// end inline asm
	// begin inline asm
	shf.r.wrap.b32 %r3413, %r3412, %r3411, %r4332;
	// end inline asm
	// begin inline asm
	shf.r.wrap.b32 %r3417, %r3411, %r3412, %r4332;
	// end inline asm
	// begin inline asm
	mov.b64 %rd616, {%r3413, %r3417};
	// end inline asm
	add.s64 	%rd1139, %rd1121, %rd584;
	add.s64 	%rd1140, %rd1139, %rd8;
	xor.b64  	%rd617, %rd1140, %rd598;
	// begin inline asm
	mov.b64 {%r3423, %r3424}, %rd617;
	// end inline asm
	// begin inline asm
	shf.r.wrap.b32 %r3425, %r3424, %r3423, %r4368;
	// end inline asm
	// begin inline asm
	shf.r.wrap.b32 %r3429, %r3423, %r3424, %r4368;
	// end inline asm
	// begin inline asm
	mov.b64 %rd618, {%r3425, %r3429};
	// end inline asm
	add.s64 	%rd1141, %rd618, %rd1133;
	xor.b64  	%rd619, %rd1141, %rd584;
	// begin inline asm
	mov.b64 {%r3435, %r3436}, %rd619;
	// end inline asm
	// begin inline asm
	prmt.b32 %r3437, %r3435, %r3436, %r4352;
	// end inline asm
	// begin inline asm
	prmt.b32 %r3441, %r3435, %r3436, %r4356;
	// end inline asm
	// begin inline asm
	mov.b64 %rd620, {%r3437, %r3441};
	// end inline asm
	add.s64 	%rd1142, %rd620, %rd1140;
	add.s64 	%rd1143, %rd1142, %rd23;
	xor.b64  	%rd621, %rd1143, %rd618;
	// begin inline asm
	mov.b64 {%r3447, %r3448}, %rd621;
	// end inline asm
	// begin inline asm
	prmt.b32 %r3449, %r3447, %r3448, %r4388;
	// end inline asm
	// begin inline asm
	prmt.b32 %r3453, %r3447, %r3448, %r4392;
	// end inline asm
	// begin inline asm
	mov.b64 %rd622, {%r3449, %r3453};
	// end inline asm
	add.s64 	%rd1144, %rd622, %rd1141;
	xor.b64  	%rd623, %rd1144, %rd620;
	// begin inline asm
	mov.b64 {%r3459, %r3460}, %rd623;
	// end inline asm
	// begin inline asm
	shf.r.wrap.b32 %r3461, %r3460, %r3459, %r4332;
	// end inline asm
	// begin inline asm
	shf.r.wrap.b32 %r3465, %r3459, %r3460, %r4332;
	// end inline asm
	// begin inline asm
	mov.b64 %rd624, {%r3461, %r3465};
	// end inline asm
	add.s64 	%rd1145, %rd1127, %rd592;
	add.s64 	%rd1146, %rd1145, %rd7;
	xor.b64  	%rd625, %rd1146, %rd606;
	// begin inline asm
	mov.b64 {%r3471, %r3472}, %rd625;
	// end inline asm
	// begin inline asm
	shf.r.wrap.b32 %r3473, %r3472, %r3471, %r4368;
	// end inline asm
	// begin inline asm
	shf.r.wrap.b32 %r3477, %r3471, %r3472, %r4368;
	// end inline asm
	// begin inline asm
	mov.b64 %rd626, {%r3473, %r3477};
	// end inline asm
	add.s64 	%rd1147, %rd626, %rd1117;
	xor.b64  	%rd627, %rd1147, %rd592;
	// begin inline asm
	mov.b64 {%r3483, %r3484}, %rd627;
	// end inline asm
	// begin inline asm
	prmt.b32 %r3485, %r3483, %r3484, %r4352;
	// end inline asm
	// begin inline asm
	prmt.b32 %r3489, %r3483, %r3484, %r4356;
	// end inline asm
	// begin inline asm
	mov.b64 %rd628, {%r3485, %r3489};
	// end inline asm
	add.s64 	%rd1148, %rd628, %rd1146;
	add.s64 	%rd1149, %rd1148, %rd6;
	xor.b64  	%rd629, %rd1149, %rd626;
	// begin inline asm
	mov.b64 {%r3495, %r3496}, %rd629;
	// end inline asm
	// begin inline asm
	prmt.b32 %r3497, %r3495, %r3496, %r4388;
	// end inline asm
	// begin inline asm
	prmt.b32 %r3501, %r3495, %r3496, %r4392;
	// end inline asm
	// begin inline asm
	mov.b64 %rd630, {%r3497, %r3501};
	// end inline asm
	add.s64 	%rd1150, %rd630, %rd1147;
	xor.b64  	%rd631, %rd1150, %rd628;
	// begin inline asm
	mov.b64 {%r3507, %r3508}, %rd631;
	// end inline asm
	// begin inline asm
	shf.r.wrap.b32 %r3509, %r3508, %r3507, %r4332;
	// end inline asm
	// begin inline asm
	shf.r.wrap.b32 %r3513, %r3507, %r3508, %r4332;
	// end inline asm
	// begin inline asm
	mov.b64 %rd632, {%r3509, %r3513};
	// end inline asm
	add.s64 	%rd1151, %rd1132, %rd600;
	add.s64 	%rd1152, %rd1151, %rd10;
	xor.b64  	%rd633, %rd1152, %rd582;
	// begin inline asm
	mov.b64 {%r3519, %r3520}, %rd633;
	// end inline asm
	// begin inline asm
	shf.r.wrap.b32 %r3521, %r3520, %r3519, %r4368;
	// end inline asm
	// begin inline asm
	shf.r.wrap.b32 %r3525, %r3519, %r3520, %r4368;
	// end inline asm
	// begin inline asm
	mov.b64 %rd634, {%r3521, %r3525};
	// end inline asm
	add.s64 	%rd1153, %rd634, %rd1122;
	xor.b64  	%rd635, %rd1153, %rd600;
	// begin inline asm
	mov.b64 {%r3531, %r3532}, %rd635;
	// end inline asm
	// begin inline asm
	prmt.b32 %r3533, %r3531, %r3532, %r4352;
	// end inline asm
	// begin inline asm
	prmt.b32 %r3537, %r3531, %r3532, %r4356;
	// end inline asm
	// begin inline asm
	mov.b64 %rd636, {%r3533, %r3537};
	// end inline asm
	add.s64 	%rd1154, %rd636, %rd1152;
	add.s64 	%rd1155, %rd1154, %rd5;
	xor.b64  	%rd637, %rd1155, %rd634;
	// begin inline asm
	mov.b64 {%r3543, %r3544}, %rd637;
	// end inline asm
	// begin inline asm
	prmt.b32 %r3545, %r3543, %r3544, %r4388;
	// end inline asm
	// begin inline asm
	prmt.b32 %r3549, %r3543, %r3544, %r4392;
	// end inline asm
	// begin inline asm
	mov.b64 %rd638, {%r3545, %r3549};
	// end inline asm
	add.s64 	%rd1156, %rd638, %rd1153;
	xor.b64  	%rd639, %rd1156, %rd636;
	// begin inline asm
	mov.b64 {%r3555, %r3556}, %rd639;
	// end inline asm
	// begin inline asm
	shf.r.wrap.b32 %r3557, %r3556, %r3555, %r4332;
	// end inline asm
	// begin inline asm
	shf.r.wrap.b32 %r3561, %r3555, %r3556, %r4332;
	// end inline asm
	// begin inline asm
	mov.b64 %rd640, {%r3557, %r3561};
	// end inline asm
	add.s64 	%rd1157, %rd624, %rd1137;
	xor.b64  	%rd641, %rd638, %rd1157;
	// begin inline asm
	mov.b64 {%r3567, %r3568}, %rd641;
	// end inline asm
	// begin inline asm
	shf.r.wrap.b32 %r3569, %r3568, %r3567, %r4368;
	// end inline asm
	// begin inline asm
	shf.r.wrap.b32 %r3573, %r3567, %r3568, %r4368;
	// end inline asm
	// begin inline asm
	mov.b64 %rd642, {%r3569, %r3573};
	// end inline asm
	add.s64 	%rd1158, %rd642, %rd1150;
	xor.b64  	%rd643, %rd1158, %rd624;
	// begin inline asm
	mov.b64 {%r3579, %r3580}, %rd643;
	// end inline asm
	// begin inline asm
	prmt.b32 %r3581, %r3579, %r3580, %r4352;
	// end inline asm
	// begin inline asm
	prmt.b32 %r3585, %r3579, %r3580, %r4356;
	// end inline asm
	// begin inline asm
	mov.b64 %rd644, {%r3581, %r3585};
	// end inline asm
	add.s64 	%rd1159, %rd644, %rd1157;
	xor.b64  	%rd645, %rd1159, %rd642;
	// begin inline asm
	mov.b64 {%r3591, %r3592}, %rd645;
	// end inline asm
	// begin inline asm
	prmt.b32 %r3593, %r3591, %r3592, %r4388;
	// end inline asm
	// begin inline asm
	prmt.b32 %r3597, %r3591, %r3592, %r4392;
	// end inline asm
	// begin inline asm
	mov.b64 %rd646, {%r3593, %r3597};
	// end inline asm
	add.s64 	%rd1160, %rd646, %rd1158;
	xor.b64  	%rd647, %rd1160, %rd644;
	// begin inline asm
	mov.b64 {%r3603, %r3604}, %rd647;
	// end inline asm
	// begin inline asm
	shf.r.wrap.b32 %r3605, %r3604, %r3603, %r4332;
	// end inline asm
	// begin inline asm
	shf.r.wrap.b32 %r3609, %r3603, %r3604, %r4332;
	// end inline asm
	// begin inline asm
	mov.b64 %rd648, {%r3605, %r3609};
	// end inline asm
	add.s64 	%rd1161, %rd632, %rd1143;
	add.s64 	%rd1162, %rd1161, %rd9;
	xor.b64  	%rd649, %rd1162, %rd614;
	// begin inline asm
	mov.b64 {%r3615, %r3616}, %rd649;
	// end inline asm
	// begin inline asm
	shf.r.wrap.b32 %r3617, %r3616, %r3615, %r4368;
	// end inline asm
	// begin inline asm
	shf.r.wrap.b32 %r3621, %r3615, %r3616, %r4368;
	// end inline asm
	// begin inline asm
	mov.b64 %rd650, {%r3617, %r3621};
	// end inline asm
	add.s64 	%rd1163, %rd650, %rd1156;
	xor.b64  	%rd651, %rd1163, %rd632;
	// begin inline asm
	mov.b64 {%r3627, %r3628}, %rd651;
	// end inline asm
	// begin inline asm
	prmt.b32 %r3629, %r3627, %r3628, %r4352;
	// end inline asm
	// begin inline asm
	prmt.b32 %r3633, %r3627, %r3628, %r4356;
	// end inline asm
	// begin inline asm
	mov.b64 %rd652, {%r3629, %r3633};
	// end inline asm
	add.s64 	%rd1164, %rd652, %rd1162;
	xor.b64  	%rd653, %rd1164, %rd650;
	// begin inline asm
	mov.b64 {%r3639, %r3640}, %rd653;
	// end inline asm
	// begin inline asm
	prmt.b32 %r3641, %r3639, %r3640, %r4388;
	// end inline asm
	// begin inline asm
	prmt.b32 %r3645, %r3639, %r3640, %r4392;
	// end inline asm
	// begin inline asm
	mov.b64 %rd654, {%r3641, %r3645};
	// end inline asm
	add.s64 	%rd1165, %rd654, %rd1163;
	xor.b64  	%rd655, %rd1165, %rd652;
	// begin inline asm
	mov.b64 {%r3651, %r3652}, %rd655;
	// end inline asm
	// begin inline asm
	shf.r.wrap.b32 %r3653, %r3652, %r3651, %r4332;
	// end inline asm
	// begin inline asm
	shf.r.wrap.b32 %r3657, %r3651, %r3652, %r4332;
	// end inline asm
	// begin inline asm
	mov.b64 %rd656, {%r3653, %r3657};
	// end inline asm
	add.s64 	%rd1166, %rd640, %rd1149;
	add.s64 	%rd1167, %rd1166, %rd4;
	xor.b64  	%rd657, %rd1167, %rd622;
	// begin inline asm
	mov.b64 {%r3663, %r3664}, %rd657;
	// end inline asm
	// begin inline asm
	shf.r.wrap.b32 %r3665, %r3664, %r3663, %r4368;
	// end inline asm
	// begin inline asm
	shf.r.wrap.b32 %r3669, %r3663, %r3664, %r4368;
	// end inline asm
	// begin inline asm
	mov.b64 %rd658, {%r3665, %r3669};
	// end inline asm
	add.s64 	%rd1168, %rd658, %rd1138;
	xor.b64  	%rd659, %rd1168, %rd640;
	// begin inline asm
	mov.b64 {%r3675, %r3676}, %rd659;
	// end inline asm
	// begin inline asm
	prmt.b32 %r3677, %r3675, %r3676, %r4352;
	// end inline asm
	// begin inline asm
	prmt.b32 %r3681, %r3675, %r3676, %r4356;
	// end inline asm
	// begin inline asm
	mov.b64 %rd660, {%r3677, %r3681};
	// end inline asm
	add.s64 	%rd1169, %rd660, %rd1167;
	xor.b64  	%rd661, %rd1169, %rd658;
	// begin inline asm
	mov.b64 {%r3687, %r3688}, %rd661;
	// end inline asm
	// begin inline asm
	prmt.b32 %r3689, %r3687, %r3688, %r4388;
	// end inline asm
	// begin inline asm
	prmt.b32 %r3693, %r3687, %r3688, %r4392;
	// end inline asm
	// begin inline asm
	mov.b64 %rd662, {%r3689, %r3693};
	// end inline asm
	add.s64 	%rd1170, %rd662, %rd1168;
	xor.b64  	%rd663, %rd1170, %rd660;
	// begin inline asm
	mov.b64 {%r3699, %r3700}, %rd663;
	// end inline asm
	// begin inline asm
	shf.r.wrap.b32 %r3701, %r3700, %r3699, %r4332;
	// end inline asm
	// begin inline asm
	shf.r.wrap.b32 %r3705, %r3699, %r3700, %r4332;
	// end inline asm
	// begin inline asm
	mov.b64 %rd664, {%r3701, %r3705};
	// end inline asm
	add.s64 	%rd1171, %rd1155, %rd616;
	xor.b64  	%rd665, %rd1171, %rd630;
	// begin inline asm
	mov.b64 {%r3711, %r3712}, %rd665;
	// end inline asm
	// begin inline asm
	shf.r.wrap.b32 %r3713, %r3712, %r3711, %r4368;
	// end inline asm
	// begin inline asm
	shf.r.wrap.b32 %r3717, %r3711, %r3712, %r4368;
	// end inline asm
	// begin inline asm
	mov.b64 %rd666, {%r3713, %r3717};
	// end inline asm
	add.s64 	%rd1172, %rd666, %rd1144;
	xor.b64  	%rd667, %rd1172, %rd616;
	// begin inline asm
	mov.b64 {%r3723, %r3724}, %rd667;
	// end inline asm
	// begin inline asm
	prmt.b32 %r3725, %r3723, %r3724, %r4352;
	// end inline asm
	// begin inline asm
	prmt.b32 %r3729, %r3723, %r3724, %r4356;
	// end inline asm
	// begin inline asm
	mov.b64 %rd668, {%r3725, %r3729};
	// end inline asm
	add.s64 	%rd1173, %rd668, %rd1171;
	add.s64 	%rd1174, %rd1173, %rd2;
	xor.b64  	%rd669, %rd1174, %rd666;
	// begin inline asm
	mov.b64 {%r3735, %r3736}, %rd669;
	// end inline asm
	// begin inline asm
	prmt.b32 %r3737, %r3735, %r3736, %r4388;
	// end inline asm
	// begin inline asm
	prmt.b32 %r3741, %r3735, %r3736, %r4392;
	// end inline asm
	// begin inline asm
	mov.b64 %rd670, {%r3737, %r3741};
	// end inline asm
	add.s64 	%rd1175, %rd670, %rd1172;
	xor.b64  	%rd671, %rd1175, %rd668;
	// begin inline asm
	mov.b64 {%r3747, %r3748}, %rd671;
	// end inline asm
	// begin inline asm
	shf.r.wrap.b32 %r3749, %r3748, %r3747, %r4332;
	// end inline asm
	// begin inline asm
	shf.r.wrap.b32 %r3753, %r3747, %r3748, %r4332;
	// end inline asm
	// begin inline asm
	mov.b64 %rd672, {%r3749, %r3753};
	// end inline asm
	add.s64 	%rd1176, %rd672, %rd1159;
	add.s64 	%rd1177, %rd1176, %rd2;
	xor.b64  	%rd673, %rd1177, %rd654;
	// begin inline asm
	mov.b64 {%r3759, %r3760}, %rd673;
	// end inline asm
	// begin inline asm
	shf.r.wrap.b32 %r3761, %r3760, %r3759, %r4368;
	// end inline asm
	// begin inline asm
	shf.r.wrap.b32 %r3765, %r3759, %r3760, %r4368;
	// end inline asm
	// begin inline asm
	mov.b64 %rd674, {%r3761, %r3765};
	// end inline asm
	add.s64 	%rd1178, %rd674, %rd1170;
	xor.b64  	%rd675, %rd1178, %rd672;
	// begin inline asm
	mov.b64 {%r3771, %r3772}, %rd675;
	// end inline asm
	// begin inline asm
	prmt.b32 %r3773, %r3771, %r3772, %r4352;
	// end inline asm
	// begin inline asm
	prmt.b32 %r3777, %r3771, %r3772, %r4356;
	// end inline asm
	// begin inline asm
	mov.b64 %rd676, {%r3773, %r3777};
	// end inline asm
	add.s64 	%rd1179, %rd676, %rd1177;
	add.s64 	%rd1180, %rd1179, %rd10;
	xor.b64  	%rd677, %rd1180, %rd674;
	// begin inline asm
	mov.b64 {%r3783, %r3784}, %rd677;
	// end inline asm
	// begin inline asm
	prmt.b32 %r3785, %r3783, %r3784, %r4388;
	// end inline asm
	// begin inline asm
	prmt.b32 %r3789, %r3783, %r3784, %r4392;
	// end inline asm
	// begin inline asm
	mov.b64 %rd678, {%r3785, %r3789};
	// end inline asm
	add.s64 	%rd1181, %rd678, %rd1178;
	xor.b64  	%rd679, %rd1181, %rd676;
	// begin inline asm
	mov.b64 {%r3795, %r3796}, %rd679;
	// end inline asm
	// begin inline asm
	shf.r.wrap.b32 %r3797, %r3796, %r3795, %r4332;
	// end inline asm
	// begin inline asm
	shf.r.wrap.b32 %r3801, %r3795, %r3796, %r4332;
	// end inline asm
	// begin inline asm
	mov.b64 %rd680, {%r3797, %r3801};
	// end inline asm
	add.s64 	%rd1182, %rd1164, %rd648;
	add.s64 	%rd1183, %rd1182, %rd3;
	xor.b64  	%rd681, %rd1183, %rd662;
	// begin inline asm
	mov.b64 {%r3807, %r3808}, %rd681;
	// end inline asm
	// begin inline asm
	shf.r.wrap.b32 %r3809, %r3808, %r3807, %r4368;
	// end inline asm
	// begin inline asm
	shf.r.wrap.b32 %r3813, %r3807, %r3808, %r4368;
	// end inline asm
	// begin inline asm
	mov.b64 %rd682, {%r3809, %r3813};
	// end inline asm
	add.s64 	%rd1184, %rd682, %rd1175;
	xor.b64  	%rd683, %rd1184, %rd648;
	// begin inline asm
	mov.b64 {%r3819, %r3820}, %rd683;
	// end inline asm
	// begin inline asm
	prmt.b32 %r3821, %r3819, %r3820, %r4352;
	// end inline asm
	// begin inline asm
	prmt.b32 %r3825, %r3819, %r3820, %r4356;
	// end inline asm
	// begin inline asm
	mov.b64 %rd684, {%r3821, %r3825};
	// end inline asm
	add.s64 	%rd1185, %rd684, %rd1183;
	add.s64 	%rd1186, %rd1185, %rd4;
	xor.b64  	%rd685, %rd1186, %rd682;
	// begin inline asm
	mov.b64 {%r3831, %r3832}, %rd685;
	// end inline asm
	// begin inline asm
	prmt.b32 %r3833, %r3831, %r3832, %r4388;
	// end inline asm
	// begin inline asm
	prmt.b32 %r3837, %r3831, %r3832, %r4392;
	// end inline asm
	// begin inline asm
	mov.b64 %rd686, {%r3833, %r3837};
	// end inline asm
	add.s64 	%rd1187, %rd686, %rd1184;
	xor.b64  	%rd687, %rd1187, %rd684;
	// begin inline asm
	mov.b64 {%r3843, %r3844}, %rd687;
	// end inline asm
	// begin inline asm
	shf.r.wrap.b32 %r3845, %r3844, %r3843, %r4332;
	// end inline asm
	// begin inline asm
	shf.r.wrap.b32 %r3849, %r3843, %r3844, %r4332;
	// end inline asm
	// begin inline asm
	mov.b64 %rd688, {%r3845, %r3849};
	// end inline asm
	add.s64 	%rd1188, %rd1169, %rd656;
	add.s64 	%rd1189, %rd1188, %rd23;
	xor.b64  	%rd689, %rd1189, %rd670;
	// begin inline asm
	mov.b64 {%r3855, %r3856}, %rd689;
	// end inline asm
	// begin inline asm
	shf.r.wrap.b32 %r3857, %r3856, %r3855, %r4368;
	// end inline asm
	// begin inline asm
	shf.r.wrap.b32 %r3861, %r3855, %r3856, %r4368;
	// end inline asm
	// begin inline asm
	mov.b64 %rd690, {%r3857, %r3861};
	// end inline asm
	add.s64 	%rd1190, %rd690, %rd1160;
	xor.b64  	%rd691, %rd1190, %rd656;
	// begin inline asm
	mov.b64 {%r3867, %r3868}, %rd691;
	// end inline asm
	// begin inline asm
	prmt.b32 %r3869, %r3867, %r3868, %r4352;
	// end inline asm
	// begin inline asm
	prmt.b32 %r3873, %r3867, %r3868, %r4356;
	// end inline asm
	// begin inline asm
	mov.b64 %rd692, {%r3869, %r3873};
	// end inline asm
	add.s64 	%rd1191, %rd692, %rd1189;
	add.s64 	%rd1192, %rd1191, %rd5;
	xor.b64  	%rd693, %rd1192, %rd690;
	// begin inline asm
	mov.b64 {%r3879, %r3880}, %rd693;
	// end inline asm
	// begin inline asm
	prmt.b32 %r3881, %r3879, %r3880, %r4388;
	// end inline asm
	// begin inline asm
	prmt.b32 %r3885, %r3879, %r3880, %r4392;
	// end inline asm
	// begin inline asm
	mov.b64 %rd694, {%r3881, %r3885};
	// end inline asm
	add.s64 	%rd1193, %rd694, %rd1190;
	xor.b64  	%rd695, %rd1193, %rd692;
	// begin inline asm
	mov.b64 {%r3891, %r3892}, %rd695;
	// end inline asm
	// begin inline asm
	shf.r.wrap.b32 %r3893, %r3892, %r3891, %r4332;
	// end inline asm
	// begin inline asm
	shf.r.wrap.b32 %r3897, %r3891, %r3892, %r4332;
	// end inline asm
	// begin inline asm
	mov.b64 %rd696, {%r3893, %r3897};
	// end inline asm
	add.s64 	%rd1194, %rd1174, %rd664;
	add.s64 	%rd1195, %rd1194, %rd6;
	xor.b64  	%rd697, %rd1195, %rd646;
	// begin inline asm
	mov.b64 {%r3903, %r3904}, %rd697;
	// end inline asm
	// begin inline asm
	shf.r.wrap.b32 %r3905, %r3904, %r3903, %r4368;
	// end inline asm
	// begin inline asm
	shf.r.wrap.b32 %r3909, %r3903, %r3904, %r4368;
	// end inline asm
	// begin inline asm
	mov.b64 %rd698, {%r3905, %r3909};
	// end inline asm
	add.s64 	%rd1196, %rd698, %rd1165;
	xor.b64  	%rd699, %rd1196, %rd664;
	// begin inline asm
	mov.b64 {%r3915, %r3916}, %rd699;
	// end inline asm
	// begin inline asm
	prmt.b32 %r3917, %r3915, %r3916, %r4352;
	// end inline asm
	// begin inline asm
	prmt.b32 %r3921, %r3915, %r3916, %r4356;
	// end inline asm
	// begin inline asm
	mov.b64 %rd700, {%r3917, %r3921};
	// end inline asm
	add.s64 	%rd1197, %rd700, %rd1195;
	add.s64 	%rd1198, %rd1197, %rd7;
	xor.b64  	%rd701, %rd1198, %rd698;
	// begin inline asm
	mov.b64 {%r3927, %r3928}, %rd701;
	// end inline asm
	// begin inline asm
	prmt.b32 %r3929, %r3927, %r3928, %r4388;
	// end inline asm
	// begin inline asm
	prmt.b32 %r3933, %r3927, %r3928, %r4392;
	// end inline asm
	// begin inline asm
	mov.b64 %rd702, {%r3929, %r3933};
	// end inline asm
	add.s64 	%rd1199, %rd702, %rd1196;
	xor.b64  	%rd703, %rd1199, %rd700;
	// begin inline asm
	mov.b64 {%r3939, %r3940}, %rd703;
	// end inline asm
	// begin inline asm
	shf.r.wrap.b32 %r3941, %r3940, %r3939, %r4332;
	// end inline asm
	// begin inline asm
	shf.r.wrap.b32 %r3945, %r3939, %r3940, %r4332;
	// end inline asm
	// begin inline asm
	mov.b64 %rd704, {%r3941, %r3945};
	// end inline asm
	add.s64 	%rd1200, %rd688, %rd1180;
	add.s64 	%rd1201, %rd1200, %rd8;
	xor.b64  	%rd705, %rd1201, %rd702;
	// begin inline asm
	mov.b64 {%r3951, %r3952}, %rd705;
	// end inline asm
	// begin inline asm
	shf.r.wrap.b32 %r3953, %r3952, %r3951, %r4368;
	// end inline asm
	// begin inline asm
	shf.r.wrap.b32 %r3957, %r3951, %r3952, %r4368;
	// end inline asm
	// begin inline asm
	mov.b64 %rd706, {%r3953, %r3957};
	// end inline asm
	add.s64 	%rd1202, %rd706, %rd1193;
	xor.b64  	%rd707, %rd1202, %rd688;
	// begin inline asm
	mov.b64 {%r3963, %r3964}, %rd707;
	// end inline asm
	// begin inline asm
	prmt.b32 %r3965, %r3963, %r3964, %r4352;
	// end inline asm
	// begin inline asm
	prmt.b32 %r3969, %r3963, %r3964, %r4356;
	// end inline asm
	// begin inline asm
	mov.b64 %rd708, {%r3965, %r3969};
	// end inline asm
	add.s64 	%rd1203, %rd708, %rd1201;
	add.s64 	%rd1204, %rd1203, %rd9;
	xor.b64  	%rd709, %rd1204, %rd706;
	// begin inline asm
	mov.b64 {%r3975, %r3976}, %rd709;
	// end inline asm
	// begin inline asm
	prmt.b32 %r3977, %r3975, %r3976, %r4388;
	// end inline asm
	// begin inline asm
	prmt.b32 %r3981, %r3975, %r3976, %r4392;
	// end inline asm
	// begin inline asm
	mov.b64 %rd710, {%r3977, %r3981};
	// end inline asm
	add.s64 	%rd1205, %rd710, %rd1202;
	xor.b64  	%rd711, %rd1205, %rd708;
	// begin inline asm
	mov.b64 {%r3987, %r3988}, %rd711;
	// end inline asm
	// begin inline asm
	shf.r.wrap.b32 %r3989, %r3988, %r3987, %r4332;
	// end inline asm
	// begin inline asm
	shf.r.wrap.b32 %r3993, %r3987, %r3988, %r4332;
	// end inline asm
	// begin inline asm
	mov.b64 %rd712, {%r3989, %r3993};
	// end inline asm
	add.s64 	%rd1206, %rd696, %rd1186;
	xor.b64  	%rd713, %rd1206, %rd678;
	// begin inline asm
	mov.b64 {%r3999, %r4000}, %rd713;
	// end inline asm
	// begin inline asm
	shf.r.wrap.b32 %r4001, %r4000, %r3999, %r4368;
	// end inline asm
	// begin inline asm
	shf.r.wrap.b32 %r4005, %r3999, %r4000, %r4368;
	// end inline asm
	// begin inline asm
	mov.b64 %rd714, {%r4001, %r4005};
	// end inline asm
	add.s64 	%rd1207, %rd714, %rd1199;
	xor.b64  	%rd715, %rd1207, %rd696;
	// begin inline asm
	mov.b64 {%r4011, %r4012}, %rd715;
	// end inline asm
	// begin inline asm
	prmt.b32 %r4013, %r4011, %r4012, %r4352;
	// end inline asm
	// begin inline asm
	prmt.b32 %r4017, %r4011, %r4012, %r4356;
	// end inline asm
	// begin inline asm
	mov.b64 %rd716, {%r4013, %r4017};
	// end inline asm
	add.s64 	%rd1208, %rd716, %rd1206;
	xor.b64  	%rd717, %rd1208, %rd714;
	// begin inline asm
	mov.b64 {%r4023, %r4024}, %rd717;
	// end inline asm
	// begin inline asm
	prmt.b32 %r4025, %r4023, %r4024, %r4388;
	// end inline asm
	// begin inline asm
	prmt.b32 %r4029, %r4023, %r4024, %r4392;
	// end inline asm
	// begin inline asm
	mov.b64 %rd718, {%r4025, %r4029};
	// end inline asm
	add.s64 	%rd1209, %rd718, %rd1207;
	xor.b64  	%rd719, %rd1209, %rd716;
	// begin inline asm
	mov.b64 {%r4035, %r4036}, %rd719;
	// end inline asm
	// begin inline asm
	shf.r.wrap.b32 %r4037, %r4036, %r4035, %r4332;
	// end inline asm
	// begin inline asm
	shf.r.wrap.b32 %r4041, %r4035, %r4036, %r4332;
	// end inline asm
	// begin inline asm
	mov.b64 %rd720, {%r4037, %r4041};
	// end inline asm
	add.s64 	%rd1210, %rd704, %rd1192;
	xor.b64  	%rd721, %rd1210, %rd686;
	// begin inline asm
	mov.b64 {%r4047, %r4048}, %rd721;
	// end inline asm
	// begin inline asm
	shf.r.wrap.b32 %r4049, %r4048, %r4047, %r4368;
	// end inline asm
	// begin inline asm
	shf.r.wrap.b32 %r4053, %r4047, %r4048, %r4368;
	// end inline asm
	// begin inline asm
	mov.b64 %rd722, {%r4049, %r4053};
	// end inline asm
	add.s64 	%rd1211, %rd722, %rd1181;
	xor.b64  	%rd723, %rd1211, %rd704;
	// begin inline asm
	mov.b64 {%r4059, %r4060}, %rd723;
	// end inline asm
	// begin inline asm
	prmt.b32 %r4061, %r4059, %r4060, %r4352;
	// end inline asm
	// begin inline asm
	prmt.b32 %r4065, %r4059, %r4060, %r4356;
	// end inline asm
	// begin inline asm
	mov.b64 %rd724, {%r4061, %r4065};
	// end inline asm
	add.s64 	%rd1212, %rd724, %rd1210;
	xor.b64  	%rd725, %rd1212, %rd722;
	// begin inline asm
	mov.b64 {%r4071, %r4072}, %rd725;
	// end inline asm
	// begin inline asm
	prmt.b32 %r4073, %r4071, %r4072, %r4388;
	// end inline asm
	// begin inline asm
	prmt.b32 %r4077, %r4071, %r4072, %r4392;
	// end inline asm
	// begin inline asm
	mov.b64 %rd726, {%r4073, %r4077};
	// end inline asm
	add.s64 	%rd1213, %rd726, %rd1211;
	xor.b64  	%rd727, %rd1213, %rd724;
	// begin inline asm
	mov.b64 {%r4083, %r4084}, %rd727;
	// end inline asm
	// begin inline asm
	shf.r.wrap.b32 %r4085, %r4084, %r4083, %r4332;
	// end inline asm
	// begin inline asm
	shf.r.wrap.b32 %r4089, %r4083, %r4084, %r4332;
	// end inline asm
	// begin inline asm
	mov.b64 %rd728, {%r4085, %r4089};
	// end inline asm
	add.s64 	%rd1214, %rd1198, %rd680;
	xor.b64  	%rd729, %rd1214, %rd694;
	// begin inline asm
	mov.b64 {%r4095, %r4096}, %rd729;
	// end inline asm
	// begin inline asm
	shf.r.wrap.b32 %r4097, %r4096, %r4095, %r4368;
	// end inline asm
	// begin inline asm
	shf.r.wrap.b32 %r4101, %r4095, %r4096, %r4368;
	// end inline asm
	// begin inline asm
	mov.b64 %rd730, {%r4097, %r4101};
	// end inline asm
	add.s64 	%rd1215, %rd730, %rd1187;
	xor.b64  	%rd731, %rd1215, %rd680;
	// begin inline asm
	mov.b64 {%r4107, %r4108}, %rd731;
	// end inline asm
	// begin inline asm
	prmt.b32 %r4109, %r4107, %r4108, %r4352;
	// end inline asm
	// begin inline asm
	prmt.b32 %r4113, %r4107, %r4108, %r4356;
	// end inline asm
	// begin inline asm
	mov.b64 %rd732, {%r4109, %r4113};
	// end inline asm
	add.s64 	%rd1216, %rd732, %rd1214;
	xor.b64  	%rd733, %rd1216, %rd730;
	// begin inline asm
	mov.b64 {%r4119, %r4120}, %rd733;
	// end inline asm
	// begin inline asm
	prmt.b32 %r4121, %r4119, %r4120, %r4388;
	// end inline asm
	// begin inline asm
	prmt.b32 %r4125, %r4119, %r4120, %r4392;
	// end inline asm
	// begin inline asm
	mov.b64 %rd734, {%r4121, %r4125};
	// end inline asm
	add.s64 	%rd1217, %rd734, %rd1215;
	xor.b64  	%rd735, %rd1217, %rd732;
	// begin inline asm
	mov.b64 {%r4131, %r4132}, %rd735;
	// end inline asm
	// begin inline asm
	shf.r.wrap.b32 %r4133, %r4132, %r4131, %r4332;
	// end inline asm
	// begin inline asm
	shf.r.wrap.b32 %r4137, %r4131, %r4132, %r4332;
	// end inline asm
	// begin inline asm
	mov.b64 %rd736, {%r4133, %r4137};
	// end inline asm
	add.s64 	%rd1218, %rd736, %rd1204;
	xor.b64  	%rd737, %rd1218, %rd718;
	// begin inline asm
	mov.b64 {%r4143, %r4144}, %rd737;
	// end inline asm
	// begin inline asm
	shf.r.wrap.b32 %r4145, %r4144, %r4143, %r4368;
	// end inline asm
	// begin inline asm
	shf.r.wrap.b32 %r4149, %r4143, %r4144, %r4368;
	// end inline asm
	// begin inline asm
	mov.b64 %rd738, {%r4145, %r4149};
	// end inline asm
	add.s64 	%rd1219, %rd738, %rd1213;
	xor.b64  	%rd739, %rd1219, %rd736;
	// begin inline asm
	mov.b64 {%r4155, %r4156}, %rd739;
	// end inline asm
	// begin inline asm
	prmt.b32 %r4157, %r4155, %r4156, %r4352;
	// end inline asm
	// begin inline asm
	prmt.b32 %r4161, %r4155, %r4156, %r4356;
	// end inline asm
	// begin inline asm
	mov.b64 %rd740, {%r4157, %r4161};
	// end inline asm
	add.s64 	%rd1220, %rd740, %rd1218;
	xor.b64  	%rd741, %rd1220, %rd738;
	// begin inline asm
	mov.b64 {%r4167, %r4168}, %rd741;
	// end inline asm
	// begin inline asm
	prmt.b32 %r4169, %r4167, %r4168, %r4388;
	// end inline asm
	// begin inline asm
	prmt.b32 %r4173, %r4167, %r4168, %r4392;
	// end inline asm
	// begin inline asm
	mov.b64 %rd742, {%r4169, %r4173};
	// end inline asm
	add.s64 	%rd1221, %rd742, %rd1219;
	xor.b64  	%rd743, %rd1221, %rd740;
	// begin inline asm
	mov.b64 {%r4179, %r4180}, %rd743;
	// end inline asm
	// begin inline asm
	shf.r.wrap.b32 %r4181, %r4180, %r4179, %r4332;
	// end inline asm
	// begin inline asm
	shf.r.wrap.b32 %r4185, %r4179, %r4180, %r4332;
	// end inline asm
	// begin inline asm
	mov.b64 %rd744, {%r4181, %r4185};
	// end inline asm
	add.s64 	%rd1222, %rd1208, %rd712;
	add.s64 	%rd1223, %rd1222, %rd23;
	xor.b64  	%rd745, %rd1223, %rd726;
	// begin inline asm
	mov.b64 {%r4191, %r4192}, %rd745;
	// end inline asm
	// begin inline asm
	shf.r.wrap.b32 %r4193, %r4192, %r4191, %r4368;
	// end inline asm
	// begin inline asm
	shf.r.wrap.b32 %r4197, %r4191, %r4192, %r4368;
	// end inline asm
	// begin inline asm
	mov.b64 %rd746, {%r4193, %r4197};
	// end inline asm
	add.s64 	%rd1224, %rd746, %rd1217;
	xor.b64  	%rd747, %rd1224, %rd712;
	// begin inline asm
	mov.b64 {%r4203, %r4204}, %rd747;
	// end inline asm
	// begin inline asm
	prmt.b32 %r4205, %r4203, %r4204, %r4352;
	// end inline asm
	// begin inline asm
	prmt.b32 %r4209, %r4203, %r4204, %r4356;
	// end inline asm
	// begin inline asm
	mov.b64 %rd748, {%r4205, %r4209};
	// end inline asm
	add.s64 	%rd1225, %rd748, %rd1223;
	add.s64 	%rd26, %rd1225, %rd8;
	xor.b64  	%rd749, %rd26, %rd746;
	// begin inline asm
	mov.b64 {%r4215, %r4216}, %rd749;
	// end inline asm
	// begin inline asm
	prmt.b32 %r4217, %r4215, %r4216, %r4388;
	// end inline asm
	// begin inline asm
	prmt.b32 %r4221, %r4215, %r4216, %r4392;
	// end inline asm
	// begin inline asm
	mov.b64 %rd750, {%r4217, %r4221};
	// end inline asm
	add.s64 	%rd27, %rd750, %rd1224;
	xor.b64  	%rd751, %rd27, %rd748;
	// begin inline asm
	mov.b64 {%r4227, %r4228}, %rd751;
	// end inline asm
	// begin inline asm
	shf.r.wrap.b32 %r4229, %r4228, %r4227, %r4332;
	// end inline asm
	// begin inline asm
	shf.r.wrap.b32 %r4233, %r4227, %r4228, %r4332;
	// end inline asm
	// begin inline asm
	mov.b64 %rd752, {%r4229, %r4233};
	// end inline asm
	add.s64 	%rd1226, %rd1212, %rd720;
	add.s64 	%rd1227, %rd1226, %rd9;
	xor.b64  	%rd753, %rd1227, %rd734;
	// begin inline asm
	mov.b64 {%r4239, %r4240}, %rd753;
	// end inline asm
	// begin inline asm
	shf.r.wrap.b32 %r4241, %r4240, %r4239, %r4368;
	// end inline asm
	// begin inline asm
	shf.r.wrap.b32 %r4245, %r4239, %r4240, %r4368;
	// end inline asm
	// begin inline asm
	mov.b64 %rd754, {%r4241, %r4245};
	// end inline asm
	add.s64 	%rd1228, %rd754, %rd1205;
	xor.b64  	%rd755, %rd1228, %rd720;
	// begin inline asm
	mov.b64 {%r4251, %r4252}, %rd755;
	// end inline asm
	// begin inline asm
	prmt.b32 %r4253, %r4251, %r4252, %r4352;
	// end inline asm
	// begin inline asm
	prmt.b32 %r4257, %r4251, %r4252, %r4356;
	// end inline asm
	// begin inline asm
	mov.b64 %rd756, {%r4253, %r4257};
	// end inline asm
	add.s64 	%rd1229, %rd756, %rd1227;
	xor.b64  	%rd757, %rd1229, %rd754;
	// begin inline asm
	mov.b64 {%r4263, %r4264}, %rd757;
	// end inline asm
	// begin inline asm
	prmt.b32 %r4265, %r4263, %r4264, %r4388;
	// end inline asm
	// begin inline asm
	prmt.b32 %r4269, %r4263, %r4264, %r4392;
	// end inline asm
	// begin inline asm
	mov.b64 %rd758, {%r4265, %r4269};
	// end inline asm
	add.s64 	%rd1230, %rd758, %rd1228;
	xor.b64  	%rd759, %rd1230, %rd756;
	// begin inline asm
	mov.b64 {%r4275, %r4276}, %rd759;
	// end inline asm
	// begin inline asm
	shf.r.wrap.b32 %r4277, %r4276, %r4275, %r4332;
	// end inline asm
	// begin inline asm
	shf.r.wrap.b32 %r4281, %r4275, %r4276, %r4332;
	// end inline asm
	// begin inline asm
	mov.b64 %rd760, {%r4277, %r4281};
	// end inline asm
	add.s64 	%rd1231, %rd1216, %rd728;
	xor.b64  	%rd761, %rd1231, %rd710;
	// begin inline asm
	mov.b64 {%r4287, %r4288}, %rd761;
	// end inline asm
	// begin inline asm
	shf.r.wrap.b32 %r4289, %r4288, %r4287, %r4368;
	// end inline asm
	// begin inline asm
	shf.r.wrap.b32 %r4293, %r4287, %r4288, %r4368;
	// end inline asm
	// begin inline asm
	mov.b64 %rd762, {%r4289, %r4293};
	// end inline asm
	add.s64 	%rd1232, %rd762, %rd1209;
	xor.b64  	%rd763, %rd1232, %rd728;
	// begin inline asm
	mov.b64 {%r4299, %r4300}, %rd763;
	// end inline asm
	// begin inline asm
	prmt.b32 %r4301, %r4299, %r4300, %r4352;
	// end inline asm
	// begin inline asm
	prmt.b32 %r4305, %r4299, %r4300, %r4356;
	// end inline asm
	// begin inline asm
	mov.b64 %rd764, {%r4301, %r4305};
	// end inline asm
	add.s64 	%rd1233, %rd764, %rd1231;
	add.s64 	%rd30, %rd1233, %rd6;
	xor.b64  	%rd765, %rd30, %rd762;
	// begin inline asm
	mov.b64 {%r4311, %r4312}, %rd765;
	// end inline asm
	// begin inline asm
	prmt.b32 %r4313, %r4311, %r4312, %r4388;
	// end inline asm
	// begin inline asm
	prmt.b32 %r4317, %r4311, %r4312, %r4392;
	// end inline asm
	// begin inline asm
	mov.b64 %rd766, {%r4313, %r4317};
	// end inline asm
	add.s64 	%rd31, %rd766, %rd1232;
	xor.b64  	%rd767, %rd31, %rd764;
	// begin inline asm
	mov.b64 {%r4323, %r4324}, %rd767;
	// end inline asm
	// begin inline asm
	shf.r.wrap.b32 %r4325, %r4324, %r4323, %r4332;
	// end inline asm
	// begin inline asm
	shf.r.wrap.b32 %r4329, %r4323, %r4324, %r4332;
	// end inline asm
	// begin inline asm
	mov.b64 %rd768, {%r4325, %r4329};
	// end inline asm
	add.s64 	%rd1234, %rd752, %rd1220;
	add.s64 	%rd1235, %rd1234, %rd10;
	xor.b64  	%rd769, %rd1235, %rd766;
	// begin inline asm
	mov.b64 {%r4335, %r4336}, %rd769;
	// end inline asm
	// begin inline asm
	shf.r.wrap.b32 %r4337, %r4336, %r4335, %r4368;
	// end inline asm
	// begin inline asm
	shf.r.wrap.b32 %r4341, %r4335, %r4336, %r4368;
	// end inline asm
	// begin inline asm
	mov.b64 %rd770, {%r4337, %r4341};
	// end inline asm
	add.s64 	%rd33, %rd770, %rd1230;
	xor.b64  	%rd771, %rd33, %rd752;
	// begin inline asm
	mov.b64 {%r4347, %r4348}, %rd771;
	// end inline asm
	// begin inline asm
	prmt.b32 %r4349, %r4347, %r4348, %r4352;
	// end inline asm
	// begin inline asm
	prmt.b32 %r4353, %r4347, %r4348, %r4356;
	// end inline asm
	// begin inline asm
	mov.b64 %rd772, {%r4349, %r4353};
	// end inline asm
	add.s64 	%rd34, %rd772, %rd1235;
	add.s64 	%rd1236, %rd768, %rd1229;
	xor.b64  	%rd773, %rd1236, %rd750;
	// begin inline asm
	mov.b64 {%r4359, %r4360}, %rd773;
	// end inline asm
	// begin inline asm
	shf.r.wrap.b32 %r4361, %r4360, %r4359, %r4368;
	// end inline asm
	// begin inline asm
	shf.r.wrap.b32 %r4365, %r4359, %r4360, %r4368;
	// end inline asm
	// begin inline asm
	mov.b64 %rd774, {%r4361, %r4365};
	// end inline asm
	add.s64 	%rd1237, %rd774, %rd1221;
	xor.b64  	%rd775, %rd1237, %rd768;
	// begin inline asm
	mov.b64 {%r4371, %r4372}, %rd775;
	// end inline asm
	mov.b32 	%r4380, 24;
	// begin inline asm
	shf.r.wrap.b32 %r4373, %r4371, %r4372, %r4380;
	// end inline asm
	// begin inline asm
	shf.r.wrap.b32 %r4377, %r4372, %r4371, %r4380;
	// end inline asm
	// begin inline asm
	mov.b64 %rd776, {%r4373, %r4377};
	// end inline asm
	add.s64 	%rd1238, %rd776, %rd1236;
	add.s64 	%rd35, %rd1238, %rd7;
	xor.b64  	%rd777, %rd35, %rd774;
	// begin inline asm
	mov.b64 {%r4383, %r4384}, %rd777;
	// end inline asm
	// begin inline asm
	prmt.b32 %r4385, %r4383, %r4384, %r4388;
	// end inline asm
	// begin inline asm
	prmt.b32 %r4389, %r4383, %r4384, %r4392;
	// end inline asm
	// begin inline asm
	mov.b64 %rd778, {%r4385, %r4389};
	// end inline asm
	add.s64 	%rd1239, %rd778, %rd1237;
	xor.b64  	%rd1240, %rd34, %rd1239;
	xor.b64  	%rd36, %rd1240, 7640891576939301160;
	cvt.u32.u64 	%r4395, %rd36;
	setp.ne.s32 	%p2, %r4395, 0;
	@%p2 bra 	$L__BB0_2;
	cvta.to.global.u64 	%rd1255, %rd37;
	cvta.to.global.u64 	%rd1256, %rd38;
	st.global.u64 	[%rd1256], %rd23;
	st.global.u64 	[%rd1255], %rd36;
	add.s64 	%rd1257, %rd760, %rd26;
	add.s64 	%rd1258, %rd1257, %rd2;
	xor.b64  	%rd1241, %rd1258, %rd742;
	// begin inline asm
	mov.b64 {%r4396, %r4397}, %rd1241;
	// end inline asm
	mov.b32 	%r4429, 0;
	// begin inline asm
	shf.r.wrap.b32 %r4398, %r4397, %r4396, %r4429;
	// end inline asm
	// begin inline asm
	shf.r.wrap.b32 %r4402, %r4396, %r4397, %r4429;
	// end inline asm
	// begin inline asm
	mov.b64 %rd1242, {%r4398, %r4402};
	// end inline asm
	add.s64 	%rd1259, %rd1242, %rd31;
	xor.b64  	%rd1243, %rd1259, %rd760;
	// begin inline asm
	mov.b64 {%r4408, %r4409}, %rd1243;
	// end inline asm
	mov.b32 	%r4437, 8455;
	// begin inline asm
	prmt.b32 %r4410, %r4408, %r4409, %r4437;
	// end inline asm
	mov.b32 	%r4441, 25923;
	// begin inline asm
	prmt.b32 %r4414, %r4408, %r4409, %r4441;
	// end inline asm
	// begin inline asm
	mov.b64 %rd1244, {%r4410, %r4414};
	// end inline asm
	add.s64 	%rd1260, %rd1244, %rd1258;
	add.s64 	%rd1261, %rd1260, %rd3;
	add.s64 	%rd1262, %rd30, %rd744;
	add.s64 	%rd1263, %rd1262, %rd5;
	xor.b64  	%rd1245, %rd1263, %rd758;
	// begin inline asm
	mov.b64 {%r4420, %r4421}, %rd1245;
	// end inline asm
	// begin inline asm
	shf.r.wrap.b32 %r4422, %r4421, %r4420, %r4429;
	// end inline asm
	// begin inline asm
	shf.r.wrap.b32 %r4426, %r4420, %r4421, %r4429;
	// end inline asm
	// begin inline asm
	mov.b64 %rd1246, {%r4422, %r4426};
	// end inline asm
	add.s64 	%rd1264, %rd1246, %rd27;
	xor.b64  	%rd1247, %rd1264, %rd744;
	// begin inline asm
	mov.b64 {%r4432, %r4433}, %rd1247;
	// end inline asm
	// begin inline asm
	prmt.b32 %r4434, %r4432, %r4433, %r4437;
	// end inline asm
	// begin inline asm
	prmt.b32 %r4438, %r4432, %r4433, %r4441;
	// end inline asm
	// begin inline asm
	mov.b64 %rd1248, {%r4434, %r4438};
	// end inline asm
	add.s64 	%rd1265, %rd1248, %rd1263;
	add.s64 	%rd1266, %rd1265, %rd4;
	xor.b64  	%rd1249, %rd1266, %rd1246;
	// begin inline asm
	mov.b64 {%r4444, %r4445}, %rd1249;
	// end inline asm
	mov.b32 	%r4473, 4214;
	// begin inline asm
	prmt.b32 %r4446, %r4444, %r4445, %r4473;
	// end inline asm
	mov.b32 	%r4477, 21554;
	// begin inline asm
	prmt.b32 %r4450, %r4444, %r4445, %r4477;
	// end inline asm
	// begin inline asm
	mov.b64 %rd1250, {%r4446, %r4450};
	// end inline asm
	add.s64 	%rd1267, %rd1250, %rd1264;
	xor.b64  	%rd1268, %rd1261, %rd1267;
	xor.b64  	%rd1269, %rd1268, -4942790177534073029;
	st.global.u64 	[%rd1255+8], %rd1269;
	xor.b64  	%rd1251, %rd34, %rd770;
	// begin inline asm
	mov.b64 {%r4456, %r4457}, %rd1251;
	// end inline asm
	// begin inline asm
	prmt.b32 %r4458, %r4456, %r4457, %r4473;
	// end inline asm
	// begin inline asm
	prmt.b32 %r4462, %r4456, %r4457, %r4477;
	// end inline asm
	// begin inline asm
	mov.b64 %rd1252, {%r4458, %r4462};
	// end inline asm
	add.s64 	%rd1270, %rd1252, %rd33;
	xor.b64  	%rd1271, %rd35, %rd1270;
	xor.b64  	%rd1272, %rd1271, 4354685564936845355;
	st.global.u64 	[%rd1255+16], %rd1272;
	xor.b64  	%rd1253, %rd1261, %rd1242;
	// begin inline asm
	mov.b64 {%r4468, %r4469}, %rd1253;
	// end inline asm
	// begin inline asm
	prmt.b32 %r4470, %r4468, %r4469, %r4473;
	// end inline asm
	// begin inline asm
	prmt.b32 %r4474, %r4468, %r4469, %r4477;
	// end inline asm
	// begin inline asm
	mov.b64 %rd1254, {%r4470, %r4474};
	// end inline asm
	add.s64 	%rd1273, %rd1254, %rd1259;
	xor.b64  	%rd1274, %rd1266, %rd1273;
	xor.b64  	%rd1275, %rd1274, -6534734903238641935;
	st.global.u64 	[%rd1255+24], %rd1275;
$L__BB0_5:
	ret;

}


// ===== COMPILED SASS (sm_100) =====

	.target	sm_100

	.elftype	@"ET_EXEC"


//--------------------- .note.nv.tkinfo           --------------------------
	.section	.note.nv.tkinfo,"",@"SHT_NOTE"
	.sectionflags	@"SHF_NOTE_NV_TKINFO"
	.tkinfo
        /*0018*/ 	.word	0x00000002
        /*0030*/ 	.string	""
        /*0030*/ 	.string	"ptxas"
        /*0030*/ 	.string	"Cuda compilation tools, release 13.0, V13.0.88"
        /*0030*/ 	.string	"Build cuda_13.0.r13.0/compiler.36424714_0"
        /*0030*/ 	.string	"-arch sm_100 -m 64 "



//--------------------- .note.nv.cuinfo           --------------------------
	.section	.note.nv.cuinfo,"",@"SHT_NOTE"
	.sectionflags	@"SHF_NOTE_NV_CUINFO"
        /*0018*/ 	.short	0x0002
        /*001a*/ 	.short	0x0064
        /*001c*/ 	.short	0x0082
	.zero		2


//--------------------- .nv.info                  --------------------------
	.section	.nv.info,"",@"SHT_CUDA_INFO"
	.align	4


	//----- nvinfo : EIATTR_REGCOUNT
	.align		4
        /*0000*/ 	.byte	0x04, 0x2f
        /*0002*/ 	.short	(.L_1 - .L_0)
	.align		4
.L_0:
        /*0004*/ 	.word	index@(_Z10nonceGrindPKmPmS1_S0_)
        /*0008*/ 	.word	0x00000060


	//----- nvinfo : EIATTR_FRAME_SIZE
	.align		4
.L_1:
        /*000c*/ 	.byte	0x04, 0x11
        /*000e*/ 	.short	(.L_3 - .L_2)
	.align		4
.L_2:
        /*0010*/ 	.word	index@(_Z10nonceGrindPKmPmS1_S0_)
        /*0014*/ 	.word	0x00000000


	//----- nvinfo : EIATTR_MIN_STACK_SIZE
	.align		4
.L_3:
        /*0018*/ 	.byte	0x04, 0x12
        /*001a*/ 	.short	(.L_5 - .L_4)
	.align		4
.L_4:
        /*001c*/ 	.word	index@(_Z10nonceGrindPKmPmS1_S0_)
        /*0020*/ 	.word	0x00000000
.L_5:


//--------------------- .nv.compat                --------------------------
	.section	.nv.compat,"",@"SHT_CUDA_COMPAT_INFO"
	.align	4
        /*0000*/ 	.byte	0x02, 0x09, 0x00, 0x00, 0x02, 0x02, 0x01, 0x00, 0x02, 0x05, 0x05, 0x00, 0x03, 0x07, 0x01, 0x01
        /*0010*/ 	.byte	0x02, 0x03, 0x00, 0x00, 0x02, 0x06, 0x01, 0x00, 0x04, 0x0b, 0x08, 0x00, 0x09, 0x00, 0x00, 0x00
        /*0020*/ 	.byte	0x00, 0x00, 0x00, 0x00


//--------------------- .nv.info._Z10nonceGrindPKmPmS1_S0_ --------------------------
	.section	.nv.info._Z10nonceGrindPKmPmS1_S0_,"",@"SHT_CUDA_INFO"
	.sectionflags	@""
	.align	4


	//----- nvinfo : EIATTR_CUDA_API_VERSION
	.align		4
        /*0000*/ 	.byte	0x04, 0x37
        /*0002*/ 	.short	(.L_7 - .L_6)
.L_6:
        /*0004*/ 	.word	0x00000082


	//----- nvinfo : EIATTR_KPARAM_INFO
	.align		4
.L_7:
        /*0008*/ 	.byte	0x04, 0x17
        /*000a*/ 	.short	(.L_9 - .L_8)
.L_8:
        /*000c*/ 	.word	0x00000000
        /*0010*/ 	.short	0x0003
        /*0012*/ 	.short	0x0018
        /*0014*/ 	.byte	0x00, 0xf5, 0x21, 0x00


	//----- nvinfo : EIATTR_KPARAM_INFO
	.align		4
.L_9:
        /*0018*/ 	.byte	0x04, 0x17
        /*001a*/ 	.short	(.L_11 - .L_10)
.L_10:
        /*001c*/ 	.word	0x00000000
        /*0020*/ 	.short	0x0002
        /*0022*/ 	.short	0x0010
        /*0024*/ 	.byte	0x00, 0xf5, 0x21, 0x00


	//----- nvinfo : EIATTR_KPARAM_INFO
	.align		4
.L_11:
        /*0028*/ 	.byte	0x04, 0x17
        /*002a*/ 	.short	(.L_13 - .L_12)
.L_12:
        /*002c*/ 	.word	0x00000000
        /*0030*/ 	.short	0x0001
        /*0032*/ 	.short	0x0008
        /*0034*/ 	.byte	0x00, 0xf5, 0x21, 0x00


	//----- nvinfo : EIATTR_KPARAM_INFO
	.align		4
.L_13:
        /*0038*/ 	.byte	0x04, 0x17
        /*003a*/ 	.short	(.L_15 - .L_14)
.L_14:
        /*003c*/ 	.word	0x00000000
        /*0040*/ 	.short	0x0000
        /*0042*/ 	.short	0x0000
        /*0044*/ 	.byte	0x00, 0xf5, 0x21, 0x00


	//----- nvinfo : EIATTR_SPARSE_MMA_MASK
	.align		4
.L_15:
        /*0048*/ 	.byte	0x03, 0x50
        /*004a*/ 	.short	0x0000


	//----- nvinfo : EIATTR_MAXREG_COUNT
	.align		4
        /*004c*/ 	.byte	0x03, 0x1b
        /*004e*/ 	.short	0x0080


	//----- nvinfo : EIATTR_MERCURY_ISA_VERSION
	.align		4
        /*0050*/ 	.byte	0x03, 0x5f
        /*0052*/ 	.short	0x0101


	//----- nvinfo : EIATTR_VRC_CTA_INIT_COUNT
	.align		4
        /*0054*/ 	.byte	0x02, 0x4a
	.zero		1
	.zero		1


	//----- nvinfo : EIATTR_EXIT_INSTR_OFFSETS
	.align		4
        /*0058*/ 	.byte	0x04, 0x1c
        /*005a*/ 	.short	(.L_17 - .L_16)


	//   ....[0]....
.L_16:
        /*005c*/ 	.word	0x00000070


	//   ....[1]....
        /*0060*/ 	.word	0x00008020


	//   ....[2]....
        /*0064*/ 	.word	0x00010090


	//----- nvinfo : EIATTR_MAX_THREADS
	.align		4
.L_17:
        /*0068*/ 	.byte	0x04, 0x05
        /*006a*/ 	.short	(.L_19 - .L_18)
.L_18:
        /*006c*/ 	.word	0x00000080
        /*0070*/ 	.word	0x00000001
        /*0074*/ 	.word	0x00000001


	//----- nvinfo : EIATTR_CRS_STACK_SIZE
	.align		4
.L_19:
        /*0078*/ 	.byte	0x04, 0x1e
        /*007a*/ 	.short	(.L_21 - .L_20)
.L_20:
        /*007c*/ 	.word	0x00000000


	//----- nvinfo : EIATTR_CBANK_PARAM_SIZE
	.align		4
.L_21:
        /*0080*/ 	.byte	0x03, 0x19
        /*0082*/ 	.short	0x0020


	//----- nvinfo : EIATTR_PARAM_CBANK
	.align		4
        /*0084*/ 	.byte	0x04, 0x0a
        /*0086*/ 	.short	(.L_23 - .L_22)
	.align		4
.L_22:
        /*0088*/ 	.word	index@(.nv.constant0._Z10nonceGrindPKmPmS1_S0_)
        /*008c*/ 	.short	0x0380
        /*008e*/ 	.short	0x0020


	//----- nvinfo : EIATTR_SW_WAR
	.align		4
.L_23:
        /*0090*/ 	.byte	0x04, 0x36
        /*0092*/ 	.short	(.L_25 - .L_24)
.L_24:
        /*0094*/ 	.word	0x00000008
.L_25:


//--------------------- .nv.callgraph             --------------------------
	.section	.nv.callgraph,"",@"SHT_CUDA_CALLGRAPH"
	.align	4
	.sectionentsize	8
	.align		4
        /*0000*/ 	.word	0x00000000
	.align		4
        /*0004*/ 	.word	0xffffffff
	.align		4
        /*0008*/ 	.word	0x00000000
	.align		4
        /*000c*/ 	.word	0xfffffffe
	.align		4
        /*0010*/ 	.word	0x00000000
	.align		4
        /*0014*/ 	.word	0xfffffffd
	.align		4
        /*0018*/ 	.word	0x00000000
	.align		4
        /*001c*/ 	.word	0xfffffffc


//--------------------- .text._Z10nonceGrindPKmPmS1_S0_ --------------------------
	.section	.text._Z10nonceGrindPKmPmS1_S0_,"ax",@progbits
	.align	128
        .global         _Z10nonceGrindPKmPmS1_S0_
        .type           _Z10nonceGrindPKmPmS1_S0_,@function
        .size           _Z10nonceGrindPKmPmS1_S0_,(.L_x_5 - _Z10nonceGrindPKmPmS1_S0_)
        .other          _Z10nonceGrindPKmPmS1_S0_,@"STO_CUDA_ENTRY STV_DEFAULT"
_Z10nonceGrindPKmPmS1_S0_:
.text._Z10nonceGrindPKmPmS1_S0_:
[----:B------:R-:W-:Y:S01]  /*0000*/  LDC R1, c[0x0][0x37c] ;  /* 0x0000df00ff017b82 */ /* 0x000fe20000000800 */
[----:B------:R-:W0:Y:S01]  /*0010*/  S2R R0, SR_CTAID.X ;  /* 0x0000000000007919 */ /* 0x000e220000002500 */
[----:B------:R-:W0:Y:S01]  /*0020*/  LDCU UR4, c[0x0][0x360] ;  /* 0x00006c00ff0477ac */ /* 0x000e220008000800 */
[----:B------:R-:W0:Y:S02]  /*0030*/  S2R R3, SR_TID.X ;  /* 0x0000000000037919 */ /* 0x000e240000002100 */
[----:B0-----:R-:W-:-:S04]  /*0040*/  IMAD R0, R0, UR4, R3 ;  /* 0x0000000400007c24 */ /* 0x001fc8000f8e0203 */
[----:B------:R-:W-:-:S05]  /*0050*/  IMAD.SHL.U32 R34, R0, 0x100, RZ ;  /* 0x0000010000227824 */ /* 0x000fca00078e00ff */
[----:B------:R-:W-:-:S13]  /*0060*/  ISETP.NE.AND P0, PT, R34, -0x100, PT ;  /* 0xffffff002200780c */ /* 0x000fda0003f05270 */
[----:B------:R-:W-:Y:S05]  /*0070*/  @!P0 EXIT ;  /* 0x000000000000894d */ /* 0x000fea0003800000 */
[----:B------:R-:W0:Y:S01]  /*0080*/  LDC.64 R38, c[0x0][0x380] ;  /* 0x0000e000ff267b82 */ /* 0x000e220000000a00 */
[----:B------:R-:W0:Y:S07]  /*0090*/  LDCU.64 UR4, c[0x0][0x358] ;  /* 0x00006b00ff0477ac */ /* 0x000e2e0008000a00 */
[----:B------:R-:W1:Y:S01]  /*00a0*/  LDC.64 R40, c[0x0][0x398] ;  /* 0x0000e600ff287b82 */ /* 0x000e620000000a00 */
[----:B0-----:R-:W2:Y:S04]  /*00b0*/  LDG.E.64.CONSTANT R2, desc[UR4][R38.64+0x30] ;  /* 0x0000300426027981 */ /* 0x001ea8000c1e9b00 */
[----:B------:R-:W3:Y:S04]  /*00c0*/  LDG.E.CONSTANT R0, desc[UR4][R38.64+0x24] ;  /* 0x0000240426007981 */ /* 0x000ee8000c1e9900 */
[----:B------:R-:W4:Y:S04]  /*00d0*/  LDG.E.64.CONSTANT R6, desc[UR4][R38.64+0x28] ;  /* 0x0000280426067981 */ /* 0x000f28000c1e9b00 */
[----:B------:R-:W5:Y:S04]  /*00e0*/  LDG.E.64.CONSTANT R8, desc[UR4][R38.64+0x38] ;  /* 0x0000380426087981 */ /* 0x000f68000c1e9b00 */
[----:B------:R-:W5:Y:S04]  /*00f0*/  LDG.E.64.CONSTANT R4, desc[UR4][R38.64+0x40] ;  /* 0x0000400426047981 */ /* 0x000f68000c1e9b00 */
[----:B-1----:R-:W5:Y:S04]  /*0100*/  LDG.E.64.CONSTANT R36, desc[UR4][R40.64] ;  /* 0x0000000428247981 */ /* 0x002f68000c1e9b00 */
[----:B------:R-:W5:Y:S04]  /*0110*/  LDG.E.64.CONSTANT R10, desc[UR4][R40.64+0x28] ;  /* 0x00002804280a7981 */ /* 0x000f68000c1e9b00 */
[----:B------:R-:W5:Y:S04]  /*0120*/  LDG.E.64.CONSTANT R12, desc[UR4][R38.64+0x48] ;  /* 0x00004804260c7981 */ /* 0x000f68000c1e9b00 */
[----:B------:R-:W5:Y:S04]  /*0130*/  LDG.E.64.CONSTANT R14, desc[UR4][R40.64+0x20] ;  /* 0x00002004280e7981 */ /* 0x000f68000c1e9b00 */
[----:B------:R-:W5:Y:S04]  /*0140*/  LDG.E.64.CONSTANT R16, desc[UR4][R40.64+0x48] ;  /* 0x0000480428107981 */ /* 0x000f68000c1e9b00 */
[----:B------:R-:W5:Y:S04]  /*0150*/  LDG.E.64.CONSTANT R18, desc[UR4][R40.64+0x8] ;  /* 0x0000080428127981 */ /* 0x000f68000c1e9b00 */
[----:B------:R-:W5:Y:S04]  /*0160*/  LDG.E.64.CONSTANT R20, desc[UR4][R40.64+0x60] ;  /* 0x0000600428147981 */ /* 0x000f68000c1e9b00 */
[----:B------:R-:W5:Y:S04]  /*0170*/  LDG.E.64.CONSTANT R22, desc[UR4][R40.64+0x68] ;  /* 0x0000680428167981 */ /* 0x000f68000c1e9b00 */
[----:B------:R0:W5:Y:S04]  /*0180*/  LDG.E.64.CONSTANT R24, desc[UR4][R40.64+0x40] ;  /* 0x0000400428187981 */ /* 0x000168000c1e9b00 */
[----:B------:R-:W5:Y:S04]  /*0190*/  LDG.E.64.CONSTANT R26, desc[UR4][R38.64+0x8] ;  /* 0x00000804261a7981 */ /* 0x000f68000c1e9b00 */
[----:B------:R-:W5:Y:S04]  /*01a0*/  LDG.E.64.CONSTANT R28, desc[UR4][R38.64] ;  /* 0x00000004261c7981 */ /* 0x000f68000c1e9b00 */
[----:B------:R-:W5:Y:S04]  /*01b0*/  LDG.E.64.CONSTANT R30, desc[UR4][R38.64+0x18] ;  /* 0x00001804261e7981 */ /* 0x000f68000c1e9b00 */
[----:B------:R1:W5:Y:S01]  /*01c0*/  LDG.E.64.CONSTANT R32, desc[UR4][R38.64+0x10] ;  /* 0x0000100426207981 */ /* 0x000362000c1e9b00 */
[----:B------:R-:W-:-:S04]  /*01d0*/  IADD3 R43, P1, PT, R34, -0x6294a6a, RZ ;  /* 0xf9d6b596222b7810 */ /* 0x000fc80007f3e0ff */
[----:B------:R-:W-:Y:S02]  /*01e0*/  LOP3.LUT R52, R43, 0x4be4294, RZ, 0x3c, !PT ;  /* 0x04be42942b347812 */ /* 0x000fe400078e3cff */
[----:B--2---:R-:W-:Y:S02]  /*01f0*/  IADD3 R44, P0, PT, R2, 0x729b586a, RZ ;  /* 0x729b586a022c7810 */ /* 0x004fe40007f1e0ff */
[----:B---3--:R-:W-:Y:S02]  /*0200*/  IADD3.X R42, PT, PT, R0, 0x5bf2cd1e, RZ, P1, !PT ;  /* 0x5bf2cd1e002a7810 */ /* 0x008fe40000ffe4ff */
[----:B------:R-:W-:Y:S02]  /*0210*/  IADD3.X R55, PT, PT, R3, 0x130c253, RZ, P0, !PT ;  /* 0x0130c25303377810 */ /* 0x000fe400007fe4ff */
[----:B------:R-:W-:Y:S02]  /*0220*/  LOP3.LUT R35, R42, 0xe07c2654, RZ, 0x3c, !PT ;  /* 0xe07c26542a237812 */ /* 0x000fe400078e3cff */
[----:B------:R-:W-:-:S02]  /*0230*/  LOP3.LUT R47, R55, 0x5be0cd19, RZ, 0x3c, !PT ;  /* 0x5be0cd19372f7812 */ /* 0x000fc400078e3cff */
[----:B0-----:R-:W-:Y:S02]  /*0240*/  IADD3 R41, P1, PT, R35, -0x16b07d5, RZ ;  /* 0xfe94f82b23297810 */ /* 0x001fe40007f3e0ff */
[----:B------:R-:W-:Y:S02]  /*0250*/  LOP3.LUT R53, R44, 0x137e2179, RZ, 0x3c, !PT ;  /* 0x137e21792c357812 */ /* 0x000fe400078e3cff */
[----:B------:R-:W-:Y:S02]  /*0260*/  IADD3 R47, P0, PT, R47, 0x5f1d36f1, RZ ;  /* 0x5f1d36f12f2f7810 */ /* 0x000fe40007f1e0ff */
[----:B------:R-:W-:Y:S02]  /*0270*/  IADD3.X R52, PT, PT, R52, 0x3c6ef372, RZ, P1, !PT ;  /* 0x3c6ef37234347810 */ /* 0x000fe40000ffe4ff */
[----:B------:R-:W-:Y:S02]  /*0280*/  IADD3.X R53, PT, PT, R53, -0x5ab00ac6, RZ, P0, !PT ;  /* 0xa54ff53a35357810 */ /* 0x000fe400007fe4ff */
[----:B------:R-:W-:-:S02]  /*0290*/  LOP3.LUT R51, R41, 0xfb41bd6b, RZ, 0x3c, !PT ;  /* 0xfb41bd6b29337812 */ /* 0x000fc400078e3cff */
[----:B-1----:R-:W-:Y:S02]  /*02a0*/  LOP3.LUT R38, R52, 0x1f83d9ab, RZ, 0x3c, !PT ;  /* 0x1f83d9ab34267812 */ /* 0x002fe400078e3cff */
[----:B------:R-:W-:Y:S02]  /*02b0*/  LOP3.LUT R46, R47, 0x137e2179, RZ, 0x3c, !PT ;  /* 0x137e21792f2e7812 */ /* 0x000fe400078e3cff */
[----:B------:R-:W-:Y:S02]  /*02c0*/  LOP3.LUT R35, R53, 0x5be0cd19, RZ, 0x3c, !PT ;  /* 0x5be0cd1935237812 */ /* 0x000fe400078e3cff */
[C-C-:B------:R-:W-:Y:S02]  /*02d0*/  PRMT R49, R51.reuse, 0x2107, R38.reuse ;  /* 0x0000210733317816 */ /* 0x140fe40000000026 */
[----:B------:R-:W-:Y:S02]  /*02e0*/  PRMT R45, R46, 0x2107, R35 ;  /* 0x000021072e2d7816 */ /* 0x000fe40000000023 */
[----:B------:R-:W-:-:S02]  /*02f0*/  PRMT R51, R51, 0x6543, R38 ;  /* 0x0000654333337816 */ /* 0x000fc40000000026 */
[----:B----4-:R-:W-:Y:S02]  /*0300*/  IADD3 R57, P4, P5, R6, R49, R43 ;  /* 0x0000003106397210 */ /* 0x010fe40007d9e02b */
[----:B------:R-:W-:Y:S02]  /*0310*/  PRMT R46, R46, 0x6543, R35 ;  /* 0x000065432e2e7816 */ /* 0x000fe40000000023 */
[----:B-----5:R-:W-:Y:S02]  /*0320*/  IADD3 R63, P0, P1, R8, R45, R44 ;  /* 0x0000002d083f7210 */ /* 0x020fe4000791e02c */
[--C-:B------:R-:W-:Y:S02]  /*0330*/  IADD3.X R62, PT, PT, R7, R51, R42.reuse, P4, P5 ;  /* 0x00000033073e7210 */ /* 0x100fe400027ea42a */
[----:B------:R-:W-:Y:S02]  /*0340*/  IADD3.X R69, PT, PT, R9, R46, R55, P0, P1 ;  /* 0x0000002e09457210 */ /* 0x000fe400007e2437 */
[----:B------:R-:W-:-:S02]  /*0350*/  LOP3.LUT R59, R57, 0xe07c2654, R42, 0x96, !PT ;  /* 0xe07c2654393b7812 */ /* 0x000fc400078e962a */
[----:B------:R-:W-:Y:S02]  /*0360*/  LOP3.LUT R40, R62, 0x4be4294, R43, 0x96, !PT ;  /* 0x04be42943e287812 */ /* 0x000fe400078e962b */
[----:B------:R-:W-:Y:S02]  /*0370*/  IADD3 R35, P2, P3, R4, R10, R36 ;  /* 0x0000000a04237210 */ /* 0x000fe40007b5e024 */
[----:B------:R-:W-:Y:S02]  /*0380*/  LOP3.LUT R38, R63, 0x5be0cd19, R55, 0x96, !PT ;  /* 0x5be0cd193f267812 */ /* 0x000fe400078e9637 */
[----:B------:R-:W-:Y:S02]  /*0390*/  LOP3.LUT R39, R69, 0x137e2179, R44, 0x96, !PT ;  /* 0x137e217945277812 */ /* 0x000fe400078e962c */
[----:B------:R-:W-:Y:S02]  /*03a0*/  PRMT R56, R59, 0x1076, R40 ;  /* 0x000010763b387816 */ /* 0x000fe40000000028 */
[----:B------:R-:W-:-:S02]  /*03b0*/  IADD3.X R37, PT, PT, R5, R11, R37, P2, P3 ;  /* 0x0000000b05257210 */ /* 0x000fc400017e6425 */
[--C-:B------:R-:W-:Y:S02]  /*03c0*/  PRMT R36, R38, 0x5432, R39.reuse ;  /* 0x0000543226247816 */ /* 0x100fe40000000027 */
[----:B------:R-:W-:Y:S02]  /*03d0*/  PRMT R59, R59, 0x5432, R40 ;  /* 0x000054323b3b7816 */ /* 0x000fe40000000028 */
[----:B------:R-:W-:Y:S02]  /*03e0*/  IADD3 R50, P0, PT, R56, R41, RZ ;  /* 0x0000002938327210 */ /* 0x000fe40007f1e0ff */
[----:B------:R-:W-:Y:S02]  /*03f0*/  PRMT R38, R38, 0x1076, R39 ;  /* 0x0000107626267816 */ /* 0x000fe40000000027 */
[----:B------:R-:W-:Y:S01]  /*0400*/  LOP3.LUT R39, R37, R36, RZ, 0x3c, !PT ;  /* 0x0000002425277212 */ /* 0x000fe200078e3cff */
[----:B------:R-:W-:Y:S01]  /*0410*/  IMAD.X R52, R59, 0x1, R52, P0 ;  /* 0x000000013b347824 */ /* 0x000fe200000e0634 */
[----:B------:R-:W-:-:S02]  /*0420*/  LOP3.LUT R40, R35, R38, RZ, 0x3c, !PT ;  /* 0x0000002623287212 */ /* 0x000fc400078e3cff */
[----:B------:R-:W-:-:S05]  /*0430*/  IADD3 R65, P0, PT, R50, R39, RZ ;  /* 0x0000002732417210 */ /* 0x000fca0007f1e0ff */
[----:B------:R-:W-:Y:S01]  /*0440*/  IMAD.X R67, R52, 0x1, R40, P0 ;  /* 0x0000000134437824 */ /* 0x000fe200000e0628 */
[----:B------:R-:W-:Y:S02]  /*0450*/  LOP3.LUT R61, R10, R65, RZ, 0x3c, !PT ;  /* 0x000000410a3d7212 */ /* 0x000fe400078e3cff */
[----:B------:R-:W-:Y:S02]  /*0460*/  IADD3 R41, P0, PT, R38, R47, RZ ;  /* 0x0000002f26297210 */ /* 0x000fe40007f1e0ff */
[----:B------:R-:W-:Y:S02]  /*0470*/  LOP3.LUT R44, R11, R67, RZ, 0x3c, !PT ;  /* 0x000000430b2c7212 */ /* 0x000fe400078e3cff */
[----:B------:R-:W-:Y:S02]  /*0480*/  IADD3 R42, P1, PT, R12, R35, RZ ;  /* 0x000000230c2a7210 */ /* 0x000fe40007f3e0ff */
[C-C-:B------:R-:W-:Y:S01]  /*0490*/  PRMT R55, R61.reuse, 0x2107, R44.reuse ;  /* 0x000021073d377816 */ /* 0x140fe2000000002c */
[----:B------:R-:W-:Y:S01]  /*04a0*/  IMAD.X R43, R36, 0x1, R53, P0 ;  /* 0x00000001242b7824 */ /* 0x000fe200000e0635 */
[----:B------:R-:W-:Y:S01]  /*04b0*/  PRMT R61, R61, 0x6543, R44 ;  /* 0x000065433d3d7816 */ /* 0x000fe2000000002c */
[----:B------:R-:W-:Y:S01]  /*04c0*/  IMAD.X R44, R13, 0x1, R37, P1 ;  /* 0x000000010d2c7824 */ /* 0x000fe200008e0625 */
[----:B------:R-:W-:-:S02]  /*04d0*/  IADD3 R53, P1, PT, R55, R42, RZ ;  /* 0x0000002a37357210 */ /* 0x000fc40007f3e0ff */
[----:B------:R-:W-:-:S03]  /*04e0*/  LOP3.LUT R47, R41, R45, RZ, 0x3c, !PT ;  /* 0x0000002d292f7212 */ /* 0x000fc600078e3cff */
[----:B------:R-:W-:Y:S01]  /*04f0*/  IMAD.X R72, R61, 0x1, R44, P1 ;  /* 0x000000013d487824 */ /* 0x000fe200008e062c */
[----:B------:R-:W-:Y:S02]  /*0500*/  LOP3.LUT R48, R43, R46, RZ, 0x3c, !PT ;  /* 0x0000002e2b307212 */ /* 0x000fe400078e3cff */
[----:B------:R-:W-:Y:S02]  /*0510*/  IADD3 R45, P0, PT, R14, R63, RZ ;  /* 0x0000003f0e2d7210 */ /* 0x000fe40007f1e0ff */
[----:B------:R-:W-:Y:S02]  /*0520*/  LOP3.LUT R54, R53, R37, R36, 0x96, !PT ;  /* 0x0000002535367212 */ /* 0x000fe400078e9624 */
[----:B------:R-:W-:Y:S02]  /*0530*/  LOP3.LUT R63, R72, R35, R38, 0x96, !PT ;  /* 0x00000023483f7212 */ /* 0x000fe400078e9626 */
[----:B------:R-:W-:Y:S02]  /*0540*/  SHF.R.W.U32 R46, R48, 0x1f, R47 ;  /* 0x0000001f302e7819 */ /* 0x000fe40000001e2f */
[----:B------:R-:W-:Y:S01]  /*0550*/  SHF.R.W.U32 R47, R47, 0x1f, R48 ;  /* 0x0000001f2f2f7819 */ /* 0x000fe20000001e30 */
[----:B------:R-:W-:Y:S01]  /*0560*/  IMAD.X R48, R15, 0x1, R69, P0 ;  /* 0x000000010f307824 */ /* 0x000fe200000e0645 */
[----:B------:R-:W-:-:S02]  /*0570*/  LOP3.LUT R49, R50, R49, RZ, 0x3c, !PT ;  /* 0x0000003132317212 */ /* 0x000fc400078e3cff */
[--C-:B------:R-:W-:Y:S02]  /*0580*/  PRMT R50, R54, 0x1076, R63.reuse ;  /* 0x0000107636327816 */ /* 0x100fe4000000003f */
[----:B------:R-:W-:Y:S02]  /*0590*/  LOP3.LUT R52, R52, R51, RZ, 0x3c, !PT ;  /* 0x0000003334347212 */ /* 0x000fe400078e3cff */
[----:B------:R-:W-:Y:S02]  /*05a0*/  LOP3.LUT R81, R48, R59, RZ, 0x3c, !PT ;  /* 0x0000003b30517212 */ /* 0x000fe400078e3cff */
[----:B------:R-:W-:Y:S02]  /*05b0*/  PRMT R54, R54, 0x5432, R63 ;  /* 0x0000543236367816 */ /* 0x000fe4000000003f */
[----:B------:R-:W-:Y:S02]  /*05c0*/  IADD3 R66, P0, PT, R50, R65, RZ ;  /* 0x0000004132427210 */ /* 0x000fe40007f1e0ff */
[----:B------:R-:W-:-:S02]  /*05d0*/  SHF.R.W.U32 R64, R52, 0x1f, R49 ;  /* 0x0000001f34407819 */ /* 0x000fc40000001e31 */
[----:B------:R-:W-:Y:S01]  /*05e0*/  LOP3.LUT R71, R45, R56, RZ, 0x3c, !PT ;  /* 0x000000382d477212 */ /* 0x000fe200078e3cff */
[----:B------:R-:W-:Y:S01]  /*05f0*/  IMAD.X R68, R54, 0x1, R67, P0 ;  /* 0x0000000136447824 */ /* 0x000fe200000e0643 */
[----:B------:R-:W-:Y:S02]  /*0600*/  IADD3 R81, P1, PT, R16, R81, RZ ;  /* 0x0000005110517210 */ /* 0x000fe40007f3e0ff */
[----:B------:R-:W-:Y:S02]  /*0610*/  SHF.R.W.U32 R65, R49, 0x1f, R52 ;  /* 0x0000001f31417819 */ /* 0x000fe40000001e34 */
[----:B------:R-:W-:Y:S01]  /*0620*/  IADD3 R52, P0, PT, R18, R64, RZ ;  /* 0x0000004012347210 */ /* 0x000fe20007f1e0ff */
[----:B------:R-:W-:Y:S01]  /*0630*/  IMAD.X R71, R17, 0x1, R71, P1 ;  /* 0x0000000111477824 */ /* 0x000fe200008e0647 */
[----:B------:R-:W-:Y:S02]  /*0640*/  LOP3.LUT R69, R66, R55, RZ, 0x3c, !PT ;  /* 0x0000003742457212 */ /* 0x000fe400078e3cff */
[----:B------:R-:W-:Y:S01]  /*0650*/  LOP3.LUT R58, R68, R61, RZ, 0x3c, !PT ;  /* 0x0000003d443a7212 */ /* 0x000fe200078e3cff */
[----:B------:R-:W-:Y:S01]  /*0660*/  IMAD.X R55, R19, 0x1, R65, P0 ;  /* 0x0000000113377824 */ /* 0x000fe200000e0641 */
[----:B------:R-:W-:-:S02]  /*0670*/  LOP3.LUT R60, R14, R81, RZ, 0x3c, !PT ;  /* 0x000000510e3c7212 */ /* 0x000fc400078e3cff */
[----:B------:R-:W-:Y:S02]  /*0680*/  LOP3.LUT R51, R15, R71, RZ, 0x3c, !PT ;  /* 0x000000470f337212 */ /* 0x000fe400078e3cff */
[----:B------:R-:W-:Y:S02]  /*0690*/  IADD3 R57, P0, PT, R46, R57, RZ ;  /* 0x000000392e397210 */ /* 0x000fe40007f1e0ff */
[----:B------:R-:W-:Y:S02]  /*06a0*/  SHF.R.W.U32 R49, R58, 0x1f, R69 ;  /* 0x0000001f3a317819 */ /* 0x000fe40000001e45 */
[----:B------:R-:W-:Y:S02]  /*06b0*/  LOP3.LUT R74, R21, R55, RZ, 0x3c, !PT ;  /* 0x00000037154a7212 */ /* 0x000fe400078e3cff */
[----:B------:R-:W-:Y:S01]  /*06c0*/  SHF.R.W.U32 R69, R69, 0x1f, R58 ;  /* 0x0000001f45457819 */ /* 0x000fe20000001e3a */
[----:B------:R-:W-:Y:S01]  /*06d0*/  IMAD.X R63, R47, 0x1, R62, P0 ;  /* 0x000000012f3f7824 */ /* 0x000fe200000e063e */
[----:B------:R-:W-:-:S02]  /*06e0*/  PRMT R58, R60, 0x2107, R51 ;  /* 0x000021073c3a7816 */ /* 0x000fc40000000033 */
[----:B------:R-:W-:Y:S02]  /*06f0*/  LOP3.LUT R70, R20, R52, RZ, 0x3c, !PT ;  /* 0x0000003414467212 */ /* 0x000fe400078e3cff */
[----:B------:R-:W-:Y:S02]  /*0700*/  IADD3 R67, P0, PT, R74, R41, RZ ;  /* 0x000000294a437210 */ /* 0x000fe40007f1e0ff */
[----:B------:R-:W-:Y:S02]  /*0710*/  PRMT R60, R60, 0x6543, R51 ;  /* 0x000065433c3c7816 */ /* 0x000fe40000000033 */
[----:B------:R-:W-:Y:S01]  /*0720*/  IADD3 R51, P1, PT, R58, R45, RZ ;  /* 0x0000002d3a337210 */ /* 0x000fe20007f3e0ff */
[----:B------:R-:W-:Y:S01]  /*0730*/  IMAD.X R61, R70, 0x1, R43, P0 ;  /* 0x00000001463d7824 */ /* 0x000fe200000e062b */
[----:B------:R-:W-:-:S03]  /*0740*/  LOP3.LUT R77, R23, R63, RZ, 0x3c, !PT ;  /* 0x0000003f174d7212 */ /* 0x000fc600078e3cff */
[----:B------:R-:W-:Y:S01]  /*0750*/  IMAD.X R75, R60, 0x1, R48, P1 ;  /* 0x000000013c4b7824 */ /* 0x000fe200008e0630 */
[----:B------:R-:W-:Y:S02]  /*0760*/  LOP3.LUT R73, R22, R57, RZ, 0x3c, !PT ;  /* 0x0000003916497212 */ /* 0x000fe400078e3cff */
[----:B------:R-:W-:Y:S02]  /*0770*/  LOP3.LUT R62, R67, R64, RZ, 0x3c, !PT ;  /* 0x00000040433e7212 */ /* 0x000fe400078e3cff */
[----:B------:R-:W-:Y:S02]  /*0780*/  IADD3 R77, P0, PT, R24, R77, RZ ;  /* 0x0000004d184d7210 */ /* 0x000fe40007f1e0ff */
[----:B------:R-:W-:Y:S02]  /*0790*/  LOP3.LUT R83, R61, R65, RZ, 0x3c, !PT ;  /* 0x000000413d537212 */ /* 0x000fe400078e3cff */
[----:B------:R-:W-:Y:S02]  /*07a0*/  LOP3.LUT R80, R51, R48, R59, 0x96, !PT ;  /* 0x0000003033507212 */ /* 0x000fe400078e963b */
[----:B------:R-:W-:Y:S01]  /*07b0*/  LOP3.LUT R79, R75, R45, R56, 0x96, !PT ;  /* 0x0000002d4b4f7212 */ /* 0x000fe200078e9638 */
[----:B------:R-:W-:Y:S01]  /*07c0*/  IMAD.X R65, R25, 0x1, R73, P0 ;  /* 0x0000000119417824 */ /* 0x000fe200000e0649 */
[----:B------:R-:W-:-:S02]  /*07d0*/  PRMT R59, R62, 0x2107, R83 ;  /* 0x000021073e3b7816 */ /* 0x000fc40000000053 */
[----:B------:R-:W-:Y:S02]  /*07e0*/  PRMT R73, R80, 0x1076, R79 ;  /* 0x0000107650497816 */ /* 0x000fe4000000004f */
[----:B------:R-:W-:Y:S02]  /*07f0*/  PRMT R62, R62, 0x6543, R83 ;  /* 0x000065433e3e7816 */ /* 0x000fe40000000053 */
[----:B------:R-:W-:Y:S02]  /*0800*/  IADD3 R87, P0, PT, R59, R52, RZ ;  /* 0x000000343b577210 */ /* 0x000fe40007f1e0ff */
[----:B------:R-:W-:Y:S02]  /*0810*/  PRMT R80, R80, 0x5432, R79 ;  /* 0x0000543250507816 */ /* 0x000fe4000000004f */
[----:B------:R-:W-:Y:S01]  /*0820*/  IADD3 R81, P1, PT, R73, R81, RZ ;  /* 0x0000005149517210 */ /* 0x000fe20007f3e0ff */
[----:B------:R-:W-:Y:S01]  /*0830*/  IMAD.X R83, R62, 0x1, R55, P0 ;  /* 0x000000013e537824 */ /* 0x000fe200000e0637 */
[----:B------:R-:W-:-:S02]  /*0840*/  LOP3.LUT R56, R77, R46, RZ, 0x3c, !PT ;  /* 0x0000002e4d387212 */ /* 0x000fc400078e3cff */
[----:B------:R-:W-:Y:S01]  /*0850*/  LOP3.LUT R85, R65, R47, RZ, 0x3c, !PT ;  /* 0x0000002f41557212 */ /* 0x000fe200078e3cff */
[----:B------:R-:W-:Y:S01]  /*0860*/  IMAD.X R71, R80, 0x1, R71, P1 ;  /* 0x0000000150477824 */ /* 0x000fe200008e0647 */
[----:B------:R-:W-:Y:S02]  /*0870*/  LOP3.LUT R64, R87, R21, R55, 0x96, !PT ;  /* 0x0000001557407212 */ /* 0x000fe400078e9637 */
[C-C-:B------:R-:W-:Y:S02]  /*0880*/  PRMT R70, R56.reuse, 0x2107, R85.reuse ;  /* 0x0000210738467816 */ /* 0x140fe40000000055 */
[----:B------:R-:W-:Y:S02]  /*0890*/  LOP3.LUT R79, R83, R20, R52, 0x96, !PT ;  /* 0x00000014534f7212 */ /* 0x000fe400078e9634 */
[----:B------:R-:W-:Y:S02]  /*08a0*/  PRMT R56, R56, 0x6543, R85 ;  /* 0x0000654338387816 */ /* 0x000fe40000000055 */
[----:B------:R-:W-:-:S02]  /*08b0*/  LOP3.LUT R55, R81, R58, RZ, 0x3c, !PT ;  /* 0x0000003a51377212 */ /* 0x000fc400078e3cff */
[----:B------:R-:W-:Y:S02]  /*08c0*/  LOP3.LUT R52, R71, R60, RZ, 0x3c, !PT ;  /* 0x0000003c47347212 */ /* 0x000fe400078e3cff */
[----:B------:R-:W-:Y:S02]  /*08d0*/  IADD3 R85, P0, PT, R70, R57, RZ ;  /* 0x0000003946557210 */ /* 0x000fe40007f1e0ff */
[C-C-:B------:R-:W-:Y:S02]  /*08e0*/  PRMT R58, R64.reuse, 0x1076, R79.reuse ;  /* 0x00001076403a7816 */ /* 0x140fe4000000004f */
[----:B------:R-:W-:Y:S01]  /*08f0*/  PRMT R64, R64, 0x5432, R79 ;  /* 0x0000543240407816 */ /* 0x000fe2000000004f */
[----:B------:R-:W-:Y:S01]  /*0900*/  IMAD.X R79, R56, 0x1, R63, P0 ;  /* 0x00000001384f7824 */ /* 0x000fe200000e063f */
[----:B------:R-:W-:Y:S02]  /*0910*/  SHF.R.W.U32 R60, R52, 0x1f, R55 ;  /* 0x0000001f343c7819 */ /* 0x000fe40000001e37 */
[----:B------:R-:W-:-:S02]  /*0920*/  SHF.R.W.U32 R55, R55, 0x1f, R52 ;  /* 0x0000001f37377819 */ /* 0x000fc40000001e34 */
[----:B------:R-:W-:Y:S02]  /*0930*/  IADD3 R52, P0, PT, R58, R67, RZ ;  /* 0x000000433a347210 */ /* 0x000fe40007f1e0ff */
[----:B------:R-:W-:Y:S02]  /*0940*/  LOP3.LUT R63, R85, R23, R63, 0x96, !PT ;  /* 0x00000017553f7212 */ /* 0x000fe400078e963f */
[----:B------:R-:W-:Y:S01]  /*0950*/  IADD3 R67, P2, P3, R34, R87, R49 ;  /* 0x0000005722437210 */ /* 0x000fe20007b5e031 */
[----:B------:R-:W-:Y:S01]  /*0960*/  IMAD.X R61, R64, 0x1, R61, P0 ;  /* 0x00000001403d7824 */ /* 0x000fe200000e063d */
[----:B------:R-:W-:Y:S02]  /*0970*/  LOP3.LUT R74, R79, R22, R57, 0x96, !PT ;  /* 0x000000164f4a7212 */ /* 0x000fe400078e9639 */
[----:B------:R-:W-:Y:S02]  /*0980*/  IADD3 R53, P1, PT, R60, R53, RZ ;  /* 0x000000353c357210 */ /* 0x000fe40007f3e0ff */
[----:B------:R-:W-:-:S02]  /*0990*/  IADD3.X R83, PT, PT, R0, R83, R69, P2, P3 ;  /* 0x0000005300537210 */ /* 0x000fc400017e6445 */
[--C-:B------:R-:W-:Y:S02]  /*09a0*/  PRMT R78, R63, 0x5432, R74.reuse ;  /* 0x000054323f4e7816 */ /* 0x100fe4000000004a */
[----:B------:R-:W-:Y:S02]  /*09b0*/  LOP3.LUT R76, R61, R62, RZ, 0x3c, !PT ;  /* 0x0000003e3d4c7212 */ /* 0x000fe400078e3cff */
[----:B------:R-:W-:Y:S01]  /*09c0*/  PRMT R62, R63, 0x1076, R74 ;  /* 0x000010763f3e7816 */ /* 0x000fe2000000004a */
[----:B------:R-:W-:Y:S01]  /*09d0*/  IMAD.X R63, R55, 0x1, R72, P1 ;  /* 0x00000001373f7824 */ /* 0x000fe200008e0648 */
[----:B------:R-:W-:Y:S02]  /*09e0*/  LOP3.LUT R72, R83, R78, RZ, 0x3c, !PT ;  /* 0x0000004e53487212 */ /* 0x000fe400078e3cff */
[----:B------:R-:W-:Y:S02]  /*09f0*/  LOP3.LUT R59, R52, R59, RZ, 0x3c, !PT ;  /* 0x0000003b343b7212 */ /* 0x000fe400078e3cff */
[----:B------:R-:W-:-:S02]  /*0a00*/  IADD3 R87, P0, PT, R62, R77, RZ ;  /* 0x0000004d3e577210 */ /* 0x000fc40007f1e0ff */
[----:B------:R-:W-:Y:S02]  /*0a10*/  IADD3 R81, P1, PT, R72, R81, RZ ;  /* 0x0000005148517210 */ /* 0x000fe40007f3e0ff */
[----:B------:R-:W-:Y:S01]  /*0a20*/  LOP3.LUT R72, R67, R62, RZ, 0x3c, !PT ;  /* 0x0000003e43487212 */ /* 0x000fe200078e3cff */
[----:B------:R-:W-:Y:S01]  /*0a30*/  IMAD.X R89, R78, 0x1, R65, P0 ;  /* 0x000000014e597824 */ /* 0x000fe200000e0641 */
[----:B------:R-:W-:Y:S02]  /*0a40*/  SHF.R.W.U32 R57, R76, 0x1f, R59 ;  /* 0x0000001f4c397819 */ /* 0x000fe40000001e3b */
[----:B------:R-:W-:Y:S02]  /*0a50*/  LOP3.LUT R74, R63, R64, RZ, 0x3c, !PT ;  /* 0x000000403f4a7212 */ /* 0x000fe400078e3cff */
[----:B------:R-:W-:Y:S01]  /*0a60*/  LOP3.LUT R77, R87, R70, RZ, 0x3c, !PT ;  /* 0x00000046574d7212 */ /* 0x000fe200078e3cff */
[----:B------:R-:W-:Y:S01]  /*0a70*/  IMAD.X R70, R72, 0x1, R71, P1 ;  /* 0x0000000148467824 */ /* 0x000fe200008e0647 */
[----:B------:R-:W-:-:S02]  /*0a80*/  SHF.R.W.U32 R59, R59, 0x1f, R76 ;  /* 0x0000001f3b3b7819 */ /* 0x000fc40000001e4c */
[----:B------:R-:W-:Y:S02]  /*0a90*/  IADD3 R65, P0, PT, R74, R87, RZ ;  /* 0x000000574a417210 */ /* 0x000fe40007f1e0ff */
[----:B------:R-:W-:Y:S02]  /*0aa0*/  LOP3.LUT R76, R53, R58, RZ, 0x3c, !PT ;  /* 0x0000003a354c7212 */ /* 0x000fe400078e3cff */
[----:B------:R-:W-:Y:S02]  /*0ab0*/  IADD3 R72, P1, P2, R12, R85, R57 ;  /* 0x000000550c487210 */ /* 0x000fe40007a3e039 */
[----:B------:R-:W-:Y:S01]  /*0ac0*/  LOP3.LUT R74, R89, R56, RZ, 0x3c, !PT ;  /* 0x00000038594a7212 */ /* 0x000fe200078e3cff */
[----:B------:R-:W-:Y:S01]  /*0ad0*/  IMAD.X R76, R76, 0x1, R89, P0 ;  /* 0x000000014c4c7824 */ /* 0x000fe200000e0659 */
[----:B------:R-:W-:Y:S02]  /*0ae0*/  LOP3.LUT R56, R81, R49, RZ, 0x3c, !PT ;  /* 0x0000003151387212 */ /* 0x000fe400078e3cff */
[----:B------:R-:W-:-:S02]  /*0af0*/  LOP3.LUT R71, R70, R69, RZ, 0x3c, !PT ;  /* 0x0000004546477212 */ /* 0x000fc400078e3cff */
[----:B------:R-:W-:Y:S02]  /*0b00*/  IADD3.X R79, PT, PT, R13, R79, R59, P1, P2 ;  /* 0x0000004f0d4f7210 */ /* 0x000fe40000fe443b */
[----:B------:R-:W-:Y:S02]  /*0b10*/  SHF.R.W.U32 R49, R74, 0x1f, R77 ;  /* 0x0000001f4a317819 */ /* 0x000fe40000001e4d */
[----:B------:R-:W-:Y:S02]  /*0b20*/  SHF.R.W.U32 R74, R77, 0x1f, R74 ;  /* 0x0000001f4d4a7819 */ /* 0x000fe40000001e4a */
[C-C-:B------:R-:W-:Y:S02]  /*0b30*/  PRMT R77, R56.reuse, 0x2107, R71.reuse ;  /* 0x00002107384d7816 */ /* 0x140fe40000000047 */
[----:B------:R-:W-:Y:S02]  /*0b40*/  LOP3.LUT R69, R79, R80, RZ, 0x3c, !PT ;  /* 0x000000504f457212 */ /* 0x000fe400078e3cff */
[----:B------:R-:W-:-:S02]  /*0b50*/  PRMT R56, R56, 0x6543, R71 ;  /* 0x0000654338387816 */ /* 0x000fc40000000047 */
[----:B------:R-:W-:Y:S02]  /*0b60*/  LOP3.LUT R71, R65, R60, RZ, 0x3c, !PT ;  /* 0x0000003c41477212 */ /* 0x000fe400078e3cff */
[----:B------:R-:W-:Y:S02]  /*0b70*/  LOP3.LUT R82, R76, R55, RZ, 0x3c, !PT ;  /* 0x000000374c527212 */ /* 0x000fe400078e3cff */
[----:B------:R-:W-:Y:S02]  /*0b80*/  IADD3 R66, P0, PT, R69, R66, RZ ;  /* 0x0000004245427210 */ /* 0x000fe40007f1e0ff */
[----:B------:R-:W-:Y:S02]  /*0b90*/  IADD3 R51, P3, PT, R49, R51, RZ ;  /* 0x0000003331337210 */ /* 0x000fe40007f7e0ff */
[----:B------:R-:W-:Y:S02]  /*0ba0*/  LOP3.LUT R55, R72, R73, RZ, 0x3c, !PT ;  /* 0x0000004948377212 */ /* 0x000fe400078e3cff */
[C-C-:B------:R-:W-:Y:S01]  /*0bb0*/  PRMT R60, R71.reuse, 0x2107, R82.reuse ;  /* 0x00002107473c7816 */ /* 0x140fe20000000052 */
[----:B------:R-:W-:Y:S01]  /*0bc0*/  IMAD.X R75, R74, 0x1, R75, P3 ;  /* 0x000000014a4b7824 */ /* 0x000fe200018e064b */
[----:B------:R-:W-:Y:S01]  /*0bd0*/  PRMT R69, R71, 0x6543, R82 ;  /* 0x0000654347457816 */ /* 0x000fe20000000052 */
[----:B------:R-:W-:Y:S01]  /*0be0*/  IMAD.X R68, R55, 0x1, R68, P0 ;  /* 0x0000000137447824 */ /* 0x000fe200000e0644 */
[----:B------:R-:W-:-:S02]  /*0bf0*/  IADD3 R71, P1, P2, R4, R77, R67 ;  /* 0x0000004d04477210 */ /* 0x000fc40007a3e043 */
[----:B------:R-:W-:Y:S02]  /*0c00*/  IADD3 R55, P0, PT, R60, R53, RZ ;  /* 0x000000353c377210 */ /* 0x000fe40007f1e0ff */
[----:B------:R-:W-:Y:S02]  /*0c10*/  LOP3.LUT R78, R71, R83, R78, 0x96, !PT ;  /* 0x00000053474e7212 */ /* 0x000fe400078e964e */
[----:B------:R-:W-:Y:S02]  /*0c20*/  IADD3.X R82, PT, PT, R5, R56, R83, P1, P2 ;  /* 0x0000003805527210 */ /* 0x000fe40000fe4453 */
[----:B------:R-:W-:Y:S02]  /*0c30*/  LOP3.LUT R85, R75, R54, RZ, 0x3c, !PT ;  /* 0x000000364b557212 */ /* 0x000fe400078e3cff */
[----:B------:R-:W-:Y:S01]  /*0c40*/  LOP3.LUT R83, R55, R63, R64, 0x96, !PT ;  /* 0x0000003f37537212 */ /* 0x000fe200078e9640 */
[----:B------:R-:W-:Y:S01]  /*0c50*/  IMAD.X R63, R69, 0x1, R63, P0 ;  /* 0x00000001453f7824 */ /* 0x000fe200000e063f */
[----:B------:R-:W-:-:S02]  /*0c60*/  LOP3.LUT R67, R82, R67, R62, 0x96, !PT ;  /* 0x0000004352437212 */ /* 0x000fc400078e963e */
[----:B------:R-:W-:Y:S02]  /*0c70*/  IADD3 R52, P0, PT, R85, R52, RZ ;  /* 0x0000003455347210 */ /* 0x000fe40007f1e0ff */
[----:B------:R-:W-:Y:S02]  /*0c80*/  LOP3.LUT R62, R51, R50, RZ, 0x3c, !PT ;  /* 0x00000032333e7212 */ /* 0x000fe400078e3cff */
[----:B------:R-:W-:Y:S02]  /*0c90*/  LOP3.LUT R84, R63, R53, R58, 0x96, !PT ;  /* 0x000000353f547212 */ /* 0x000fe400078e963a */
[----:B------:R-:W-:Y:S02]  /*0ca0*/  LOP3.LUT R58, R66, R57, RZ, 0x3c, !PT ;  /* 0x00000039423a7212 */ /* 0x000fe400078e3cff */
[----:B------:R-:W-:Y:S01]  /*0cb0*/  LOP3.LUT R59, R68, R59, RZ, 0x3c, !PT ;  /* 0x0000003b443b7212 */ /* 0x000fe200078e3cff */
[----:B------:R-:W-:-:S03]  /*0cc0*/  IMAD.X R61, R62, 0x1, R61, P0 ;  /* 0x000000013e3d7824 */ /* 0x000fc600000e063d */
[--C-:B------:R-:W-:Y:S02]  /*0cd0*/  PRMT R64, R58, 0x2107, R59.reuse ;  /* 0x000021073a407816 */ /* 0x100fe4000000003b */
[----:B------:R-:W-:Y:S02]  /*0ce0*/  LOP3.LUT R53, R52, R49, RZ, 0x3c, !PT ;  /* 0x0000003134357212 */ /* 0x000fe400078e3cff */
[----:B------:R-:W-:Y:S02]  /*0cf0*/  LOP3.LUT R74, R61, R74, RZ, 0x3c, !PT ;  /* 0x0000004a3d4a7212 */ /* 0x000fe400078e3cff */
[----:B------:R-:W-:Y:S02]  /*0d00*/  PRMT R58, R58, 0x6543, R59 ;  /* 0x000065433a3a7816 */ /* 0x000fe4000000003b */
[----:B------:R-:W-:Y:S02]  /*0d10*/  IADD3 R49, P0, PT, R64, R72, RZ ;  /* 0x0000004840317210 */ /* 0x000fe40007f1e0ff */
[----:B------:R-:W-:-:S02]  /*0d20*/  PRMT R62, R78, 0x1076, R67 ;  /* 0x000010764e3e7816 */ /* 0x000fc40000000043 */
[----:B------:R-:W-:Y:S02]  /*0d30*/  PRMT R57, R78, 0x5432, R67 ;  /* 0x000054324e397816 */ /* 0x000fe40000000043 */
[----:B------:R-:W-:Y:S02]  /*0d40*/  PRMT R78, R83, 0x1076, R84 ;  /* 0x00001076534e7816 */ /* 0x000fe40000000054 */
[C-C-:B------:R-:W-:Y:S02]  /*0d50*/  PRMT R59, R53.reuse, 0x2107, R74.reuse ;  /* 0x00002107353b7816 */ /* 0x140fe4000000004a */
[----:B------:R-:W-:Y:S01]  /*0d60*/  PRMT R53, R53, 0x6543, R74 ;  /* 0x0000654335357816 */ /* 0x000fe2000000004a */
[----:B------:R-:W-:Y:S01]  /*0d70*/  IMAD.X R74, R58, 0x1, R79, P0 ;  /* 0x000000013a4a7824 */ /* 0x000fe200000e064f */
[----:B------:R-:W-:Y:S02]  /*0d80*/  PRMT R67, R83, 0x5432, R84 ;  /* 0x0000543253437816 */ /* 0x000fe40000000054 */
[----:B------:R-:W-:-:S02]  /*0d90*/  IADD3 R84, P1, PT, R62, R81, RZ ;  /* 0x000000513e547210 */ /* 0x000fc40007f3e0ff */
[----:B------:R-:W-:Y:S02]  /*0da0*/  IADD3 R65, P0, PT, R78, R65, RZ ;  /* 0x000000414e417210 */ /* 0x000fe40007f1e0ff */
[----:B------:R-:W-:Y:S01]  /*0db0*/  LOP3.LUT R72, R74, R72, R73, 0x96, !PT ;  /* 0x000000484a487212 */ /* 0x000fe200078e9649 */
[----:B------:R-:W-:Y:S01]  /*0dc0*/  IMAD.X R73, R57, 0x1, R70, P1 ;  /* 0x0000000139497824 */ /* 0x000fe200008e0646 */
[----:B------:R-:W-:Y:S01]  /*0dd0*/  LOP3.LUT R81, R84, R77, RZ, 0x3c, !PT ;  /* 0x0000004d54517212 */ /* 0x000fe200078e3cff */
[----:B------:R-:W-:Y:S01]  /*0de0*/  IMAD.X R76, R67, 0x1, R76, P0 ;  /* 0x00000001434c7824 */ /* 0x000fe200000e064c */
[----:B------:R-:W-:Y:S02]  /*0df0*/  IADD3 R77, P0, P1, R2, R59, R51 ;  /* 0x0000003b024d7210 */ /* 0x000fe4000791e033 */
[----:B------:R-:W-:Y:S02]  /*0e00*/  LOP3.LUT R56, R73, R56, RZ, 0x3c, !PT ;  /* 0x0000003849387212 */ /* 0x000fe400078e3cff */
[----:B------:R-:W-:-:S02]  /*0e10*/  LOP3.LUT R85, R76, R69, RZ, 0x3c, !PT ;  /* 0x000000454c557212 */ /* 0x000fc400078e3cff */
[----:B------:R-:W-:Y:S02]  /*0e20*/  LOP3.LUT R69, R77, R75, R54, 0x96, !PT ;  /* 0x0000004b4d457212 */ /* 0x000fe400078e9636 */
[----:B------:R-:W-:Y:S02]  /*0e30*/  IADD3.X R75, PT, PT, R3, R53, R75, P0, P1 ;  /* 0x00000035034b7210 */ /* 0x000fe400007e244b */
[----:B------:R-:W-:Y:S02]  /*0e40*/  SHF.R.W.U32 R54, R56, 0x1f, R81 ;  /* 0x0000001f38367819 */ /* 0x000fe40000001e51 */
[----:B------:R-:W-:Y:S02]  /*0e50*/  LOP3.LUT R60, R65, R60, RZ, 0x3c, !PT ;  /* 0x0000003c413c7212 */ /* 0x000fe400078e3cff */
[----:B------:R-:W-:Y:S02]  /*0e60*/  LOP3.LUT R79, R49, R79, R80, 0x96, !PT ;  /* 0x0000004f314f7212 */ /* 0x000fe400078e9650 */
[----:B------:R-:W-:-:S02]  /*0e70*/  LOP3.LUT R80, R75, R51, R50, 0x96, !PT ;  /* 0x000000334b507212 */ /* 0x000fc400078e9632 */
[----:B------:R-:W-:Y:S02]  /*0e80*/  SHF.R.W.U32 R81, R81, 0x1f, R56 ;  /* 0x0000001f51517819 */ /* 0x000fe40000001e38 */
[----:B------:R-:W-:Y:S02]  /*0e90*/  IADD3 R50, P0, P1, R26, R54, R55 ;  /* 0x000000361a327210 */ /* 0x000fe4000791e037 */
[----:B------:R-:W-:Y:S02]  /*0ea0*/  SHF.R.W.U32 R83, R85, 0x1f, R60 ;  /* 0x0000001f55537819 */ /* 0x000fe40000001e3c */
[----:B------:R-:W-:Y:S02]  /*0eb0*/  PRMT R51, R79, 0x1076, R72 ;  /* 0x000010764f337816 */ /* 0x000fe40000000048 */
[----:B------:R-:W-:Y:S02]  /*0ec0*/  SHF.R.W.U32 R70, R60, 0x1f, R85 ;  /* 0x0000001f3c467819 */ /* 0x000fe40000001e55 */
[----:B------:R-:W-:-:S02]  /*0ed0*/  IADD3.X R63, PT, PT, R27, R81, R63, P0, P1 ;  /* 0x000000511b3f7210 */ /* 0x000fc400007e243f */
[----:B------:R-:W-:Y:S02]  /*0ee0*/  PRMT R60, R69, 0x5432, R80 ;  /* 0x00005432453c7816 */ /* 0x000fe40000000050 */
[----:B------:R-:W-:Y:S02]  /*0ef0*/  IADD3 R56, P2, P3, R6, R77, R83 ;  /* 0x0000004d06387210 */ /* 0x000fe40007b5e053 */
[----:B------:R-:W-:Y:S02]  /*0f00*/  PRMT R79, R79, 0x5432, R72 ;  /* 0x000054324f4f7816 */ /* 0x000fe40000000048 */
[----:B------:R-:W-:Y:S02]  /*0f10*/  IADD3 R77, P0, PT, R51, R66, RZ ;  /* 0x00000042334d7210 */ /* 0x000fe40007f1e0ff */
[----:B------:R-:W-:Y:S02]  /*0f20*/  PRMT R55, R69, 0x1076, R80 ;  /* 0x0000107645377816 */ /* 0x000fe40000000050 */
[----:B------:R-:W-:Y:S01]  /*0f30*/  LOP3.LUT R69, R63, R60, RZ, 0x3c, !PT ;  /* 0x0000003c3f457212 */ /* 0x000fe200078e3cff */
[----:B------:R-:W-:Y:S01]  /*0f40*/  IMAD.X R85, R79, 0x1, R68, P0 ;  /* 0x000000014f557824 */ /* 0x000fe200000e0644 */
[----:B------:R-:W-:-:S02]  /*0f50*/  IADD3.X R66, PT, PT, R7, R75, R70, P2, P3 ;  /* 0x0000004b07427210 */ /* 0x000fc400017e6446 */
[----:B------:R-:W-:Y:S02]  /*0f60*/  LOP3.LUT R80, R50, R55, RZ, 0x3c, !PT ;  /* 0x0000003732507212 */ /* 0x000fe400078e3cff */
[----:B------:R-:W-:Y:S02]  /*0f70*/  IADD3 R69, P0, PT, R69, R77, RZ ;  /* 0x0000004d45457210 */ /* 0x000fe40007f1e0ff */
[----:B------:R-:W-:Y:S02]  /*0f80*/  LOP3.LUT R75, R66, R79, RZ, 0x3c, !PT ;  /* 0x0000004f424b7212 */ /* 0x000fe400078e3cff */
[----:B------:R-:W-:Y:S01]  /*0f90*/  LOP3.LUT R77, R77, R64, RZ, 0x3c, !PT ;  /* 0x000000404d4d7212 */ /* 0x000fe200078e3cff */
[----:B------:R-:W-:Y:S01]  /*0fa0*/  IMAD.X R80, R80, 0x1, R85, P0 ;  /* 0x0000000150507824 */ /* 0x000fe200000e0655 */
[----:B------:R-:W-:Y:S02]  /*0fb0*/  LOP3.LUT R58, R85, R58, RZ, 0x3c, !PT ;  /* 0x0000003a553a7212 */ /* 0x000fe400078e3cff */
[----:B------:R-:W-:-:S02]  /*0fc0*/  IADD3 R64, P0, PT, R55, R52, RZ ;  /* 0x0000003437407210 */ /* 0x000fc40007f1e0ff */
[----:B------:R-:W-:Y:S02]  /*0fd0*/  IADD3 R84, P1, PT, R75, R84, RZ ;  /* 0x000000544b547210 */ /* 0x000fe40007f3e0ff */
[----:B------:R-:W-:Y:S02]  /*0fe0*/  LOP3.LUT R52, R56, R51, RZ, 0x3c, !PT ;  /* 0x0000003338347212 */ /* 0x000fe400078e3cff */
[----:B------:R-:W-:Y:S02]  /*0ff0*/  SHF.R.W.U32 R75, R58, 0x1f, R77 ;  /* 0x0000001f3a4b7819 */ /* 0x000fe40000001e4d */
[----:B------:R-:W-:Y:S01]  /*1000*/  SHF.R.W.U32 R77, R77, 0x1f, R58 ;  /* 0x0000001f4d4d7819 */ /* 0x000fe20000001e3a */
[----:B------:R-:W-:Y:S02]  /*1010*/  IMAD.X R58, R60, 0x1, R61, P0 ;  /* 0x000000013c3a7824 */ /* 0x000fe400000e063d */
[----:B------:R-:W-:Y:S01]  /*1020*/  IMAD.X R73, R52, 0x1, R73, P1 ;  /* 0x0000000134497824 */ /* 0x000fe200008e0649 */
[----:B------:R-:W-:-:S02]  /*1030*/  IADD3 R71, P0, P1, R28, R75, R71 ;  /* 0x0000004b1c477210 */ /* 0x000fc4000791e047 */
[----:B------:R-:W-:Y:S02]  /*1040*/  LOP3.LUT R59, R64, R59, RZ, 0x3c, !PT ;  /* 0x0000003b403b7212 */ /* 0x000fe400078e3cff */
[----:B------:R-:W-:Y:S02]  /*1050*/  LOP3.LUT R68, R58, R53, RZ, 0x3c, !PT ;  /* 0x000000353a447212 */ /* 0x000fe400078e3cff */
[----:B------:R-:W-:Y:S02]  /*1060*/  IADD3.X R82, PT, PT, R29, R77, R82, P0, P1 ;  /* 0x0000004d1d527210 */ /* 0x000fe400007e2452 */
[----:B------:R-:W-:Y:S02]  /*1070*/  SHF.R.W.U32 R52, R68, 0x1f, R59 ;  /* 0x0000001f44347819 */ /* 0x000fe40000001e3b */
[----:B------:R-:W-:Y:S02]  /*1080*/  LOP3.LUT R61, R84, R83, RZ, 0x3c, !PT ;  /* 0x00000053543d7212 */ /* 0x000fe400078e3cff */
[----:B------:R-:W-:-:S02]  /*1090*/  LOP3.LUT R70, R73, R70, RZ, 0x3c, !PT ;  /* 0x0000004649467212 */ /* 0x000fc400078e3cff */
[----:B------:R-:W-:Y:S02]  /*10a0*/  LOP3.LUT R83, R82, R67, RZ, 0x3c, !PT ;  /* 0x0000004352537212 */ /* 0x000fe400078e3cff */
[----:B------:R-:W-:Y:S02]  /*10b0*/  SHF.R.W.U32 R53, R59, 0x1f, R68 ;  /* 0x0000001f3b357819 */ /* 0x000fe40000001e44 */
[----:B------:R-:W-:Y:S02]  /*10c0*/  LOP3.LUT R54, R69, R54, RZ, 0x3c, !PT ;  /* 0x0000003645367212 */ /* 0x000fe400078e3cff */
[----:B------:R-:W-:Y:S02]  /*10d0*/  LOP3.LUT R85, R80, R81, RZ, 0x3c, !PT ;  /* 0x0000005150557212 */ /* 0x000fe400078e3cff */
[----:B------:R-:W-:Y:S02]  /*10e0*/  IADD3 R49, P1, PT, R52, R49, RZ ;  /* 0x0000003134317210 */ /* 0x000fe40007f3e0ff */
[----:B------:R-:W-:-:S02]  /*10f0*/  PRMT R59, R61, 0x2107, R70 ;  /* 0x000021073d3b7816 */ /* 0x000fc40000000046 */
[----:B------:R-:W-:Y:S02]  /*1100*/  IADD3 R64, P0, PT, R83, R64, RZ ;  /* 0x0000004053407210 */ /* 0x000fe40007f1e0ff */
[----:B------:R-:W-:Y:S01]  /*1110*/  LOP3.LUT R81, R71, R78, RZ, 0x3c, !PT ;  /* 0x0000004e47517212 */ /* 0x000fe200078e3cff */
[----:B------:R-:W-:Y:S01]  /*1120*/  IMAD.X R74, R53, 0x1, R74, P1 ;  /* 0x00000001354a7824 */ /* 0x000fe200008e064a */
[C-C-:B------:R-:W-:Y:S02]  /*1130*/  PRMT R72, R54.reuse, 0x2107, R85.reuse ;  /* 0x0000210736487816 */ /* 0x140fe40000000055 */
[----:B------:R-:W-:Y:S02]  /*1140*/  PRMT R61, R61, 0x6543, R70 ;  /* 0x000065433d3d7816 */ /* 0x000fe40000000046 */
[----:B------:R-:W-:Y:S01]  /*1150*/  PRMT R70, R54, 0x6543, R85 ;  /* 0x0000654336467816 */ /* 0x000fe20000000055 */
[----:B------:R-:W-:Y:S01]  /*1160*/  IMAD.X R54, R81, 0x1, R58, P0 ;  /* 0x0000000151367824 */ /* 0x000fe200000e063a */
[----:B------:R-:W-:-:S02]  /*1170*/  IADD3 R68, P2, P3, R30, R59, R56 ;  /* 0x0000003b1e447210 */ /* 0x000fc40007b5e038 */
[----:B------:R-:W-:Y:S02]  /*1180*/  IADD3 R58, P0, PT, R72, R50, RZ ;  /* 0x00000032483a7210 */ /* 0x000fe40007f1e0ff */
[----:B------:R-:W-:Y:S02]  /*1190*/  LOP3.LUT R79, R68, R66, R79, 0x96, !PT ;  /* 0x00000042444f7212 */ /* 0x000fe400078e964f */
[----:B------:R-:W-:Y:S02]  /*11a0*/  LOP3.LUT R86, R74, R57, RZ, 0x3c, !PT ;  /* 0x000000394a567212 */ /* 0x000fe400078e3cff */
[----:B------:R-:W-:Y:S02]  /*11b0*/  IADD3.X R66, PT, PT, R31, R61, R66, P2, P3 ;  /* 0x0000003d1f427210 */ /* 0x000fe400017e6442 */
[----:B------:R-:W-:Y:S01]  /*11c0*/  LOP3.LUT R81, R58, R63, R60, 0x96, !PT ;  /* 0x0000003f3a517212 */ /* 0x000fe200078e963c */
[----:B------:R-:W-:Y:S01]  /*11d0*/  IMAD.X R63, R70, 0x1, R63, P0 ;  /* 0x00000001463f7824 */ /* 0x000fe200000e063f */
[----:B------:R-:W-:-:S02]  /*11e0*/  IADD3 R65, P0, PT, R86, R65, RZ ;  /* 0x0000004156417210 */ /* 0x000fc40007f1e0ff */
[----:B------:R-:W-:Y:S02]  /*11f0*/  LOP3.LUT R86, R66, R56, R51, 0x96, !PT ;  /* 0x0000003842567212 */ /* 0x000fe400078e9633 */
[----:B------:R-:W-:Y:S02]  /*1200*/  LOP3.LUT R51, R49, R62, RZ, 0x3c, !PT ;  /* 0x0000003e31337212 */ /* 0x000fe400078e3cff */
[----:B------:R-:W-:Y:S02]  /*1210*/  LOP3.LUT R56, R63, R50, R55, 0x96, !PT ;  /* 0x000000323f387212 */ /* 0x000fe400078e9637 */
[----:B------:R-:W-:Y:S02]  /*1220*/  LOP3.LUT R75, R64, R75, RZ, 0x3c, !PT ;  /* 0x0000004b404b7212 */ /* 0x000fe400078e3cff */
[----:B------:R-:W-:Y:S01]  /*1230*/  LOP3.LUT R60, R54, R77, RZ, 0x3c, !PT ;  /* 0x0000004d363c7212 */ /* 0x000fe200078e3cff */
[----:B------:R-:W-:Y:S01]  /*1240*/  IMAD.X R76, R51, 0x1, R76, P0 ;  /* 0x00000001334c7824 */ /* 0x000fe200000e064c */
[----:B------:R-:W-:-:S02]  /*1250*/  PRMT R50, R81, 0x1076, R56 ;  /* 0x0000107651327816 */ /* 0x000fc40000000038 */
[----:B------:R-:W-:Y:S02]  /*1260*/  PRMT R51, R81, 0x5432, R56 ;  /* 0x0000543251337816 */ /* 0x000fe40000000038 */
[C-C-:B------:R-:W-:Y:S02]  /*1270*/  PRMT R56, R75.reuse, 0x2107, R60.reuse ;  /* 0x000021074b387816 */ /* 0x140fe4000000003c */
[----:B------:R-:W-:Y:S02]  /*1280*/  PRMT R75, R75, 0x6543, R60 ;  /* 0x000065434b4b7816 */ /* 0x000fe4000000003c */
[----:B------:R-:W-:Y:S02]  /*1290*/  LOP3.LUT R88, R76, R53, RZ, 0x3c, !PT ;  /* 0x000000354c587212 */ /* 0x000fe400078e3cff */
[----:B------:R-:W-:Y:S02]  /*12a0*/  IADD3 R60, P0, P1, R32, R56, R71 ;  /* 0x00000038203c7210 */ /* 0x000fe4000791e047 */
[----:B------:R-:W-:-:S02]  /*12b0*/  PRMT R53, R79, 0x1076, R86 ;  /* 0x000010764f357816 */ /* 0x000fc40000000056 */
[----:B------:R-:W-:Y:S02]  /*12c0*/  LOP3.LUT R55, R65, R52, RZ, 0x3c, !PT ;  /* 0x0000003441377212 */ /* 0x000fe400078e3cff */
[----:B------:R-:W-:Y:S02]  /*12d0*/  IADD3.X R85, PT, PT, R33, R75, R82, P0, P1 ;  /* 0x0000004b21557210 */ /* 0x000fe400007e2452 */
[----:B------:R-:W-:Y:S02]  /*12e0*/  PRMT R52, R79, 0x5432, R86 ;  /* 0x000054324f347816 */ /* 0x000fe40000000056 */
[----:B------:R-:W-:Y:S02]  /*12f0*/  IADD3 R77, P1, PT, R53, R84, RZ ;  /* 0x00000054354d7210 */ /* 0x000fe40007f3e0ff */
[----:B------:R-:W-:Y:S02]  /*1300*/  IADD3 R69, P0, PT, R50, R69, RZ ;  /* 0x0000004532457210 */ /* 0x000fe40007f1e0ff */
[----:B------:R-:W-:Y:S01]  /*1310*/  PRMT R83, R55, 0x2107, R88 ;  /* 0x0000210737537816 */ /* 0x000fe20000000058 */
[----:B------:R-:W-:Y:S01]  /*1320*/  IMAD.X R73, R52, 0x1, R73, P1 ;  /* 0x0000000134497824 */ /* 0x000fe200008e0649 */
[----:B------:R-:W-:Y:S01]  /*1330*/  LOP3.LUT R82, R60, R82, R67, 0x96, !PT ;  /* 0x000000523c527212 */ /* 0x000fe200078e9643 */
[----:B------:R-:W-:Y:S01]  /*1340*/  IMAD.X R67, R51, 0x1, R80, P0 ;  /* 0x0000000133437824 */ /* 0x000fe200000e0650 */
[----:B------:R-:W-:-:S02]  /*1350*/  LOP3.LUT R80, R69, R72, RZ, 0x3c, !PT ;  /* 0x0000004845507212 */ /* 0x000fc400078e3cff */
[----:B------:R-:W-:Y:S02]  /*1360*/  PRMT R55, R55, 0x6543, R88 ;  /* 0x0000654337377816 */ /* 0x000fe40000000058 */
[----:B------:R-:W-:Y:S02]  /*1370*/  LOP3.LUT R87, R85, R71, R78, 0x96, !PT ;  /* 0x0000004755577212 */ /* 0x000fe400078e964e */
[----:B------:R-:W-:Y:S02]  /*1380*/  IADD3 R72, P0, P1, R8, R83, R49 ;  /* 0x0000005308487210 */ /* 0x000fe4000791e031 */
[----:B------:R-:W-:Y:S02]  /*1390*/  LOP3.LUT R59, R77, R59, RZ, 0x3c, !PT ;  /* 0x0000003b4d3b7212 */ /* 0x000fe400078e3cff */
[----:B------:R-:W-:Y:S02]  /*13a0*/  LOP3.LUT R78, R73, R61, RZ, 0x3c, !PT ;  /* 0x0000003d494e7212 */ /* 0x000fe400078e3cff */
[----:B------:R-:W-:-:S02]  /*13b0*/  LOP3.LUT R89, R67, R70, RZ, 0x3c, !PT ;  /* 0x0000004643597212 */ /* 0x000fc400078e3cff */
[----:B------:R-:W-:Y:S02]  /*13c0*/  IADD3.X R79, PT, PT, R9, R55, R74, P0, P1 ;  /* 0x00000037094f7210 */ /* 0x000fe400007e244a */
[----:B------:R-:W-:Y:S02]  /*13d0*/  SHF.R.W.U32 R81, R78, 0x1f, R59 ;  /* 0x0000001f4e517819 */ /* 0x000fe40000001e3b */
[----:B------:R-:W-:Y:S02]  /*13e0*/  SHF.R.W.U32 R71, R89, 0x1f, R80 ;  /* 0x0000001f59477819 */ /* 0x000fe40000001e50 */
[----:B------:R-:W-:Y:S02]  /*13f0*/  LOP3.LUT R61, R72, R74, R57, 0x96, !PT ;  /* 0x0000004a483d7212 */ /* 0x000fe400078e9639 */
[----:B------:R-:W-:Y:S02]  /*1400*/  LOP3.LUT R62, R79, R49, R62, 0x96, !PT ;  /* 0x000000314f3e7212 */ /* 0x000fe400078e963e */
[----:B------:R-:W-:-:S02]  /*1410*/  SHF.R.W.U32 R74, R59, 0x1f, R78 ;  /* 0x0000001f3b4a7819 */ /* 0x000fc40000001e4e */
[----:B------:R-:W-:Y:S02]  /*1420*/  IADD3 R58, P0, PT, R81, R58, RZ ;  /* 0x0000003a513a7210 */ /* 0x000fe40007f1e0ff */
[----:B------:R-:W-:Y:S02]  /*1430*/  PRMT R49, R82, 0x1076, R87 ;  /* 0x0000107652317816 */ /* 0x000fe40000000057 */
[----:B------:R-:W-:Y:S02]  /*1440*/  IADD3 R59, P1, PT, R71, R60, RZ ;  /* 0x0000003c473b7210 */ /* 0x000fe40007f3e0ff */
[----:B------:R-:W-:Y:S02]  /*1450*/  SHF.R.W.U32 R70, R80, 0x1f, R89 ;  /* 0x0000001f50467819 */ /* 0x000fe40000001e59 */
[C-C-:B------:R-:W-:Y:S02]  /*1460*/  PRMT R60, R61.reuse, 0x1076, R62.reuse ;  /* 0x000010763d3c7816 */ /* 0x140fe4000000003e */
[----:B------:R-:W-:Y:S01]  /*1470*/  PRMT R61, R61, 0x5432, R62 ;  /* 0x000054323d3d7816 */ /* 0x000fe2000000003e */
[----:B------:R-:W-:Y:S01]  /*1480*/  IMAD.X R62, R74, 0x1, R63, P0 ;  /* 0x000000014a3e7824 */ /* 0x000fe200000e063f */
[----:B------:R-:W-:-:S02]  /*1490*/  PRMT R57, R82, 0x5432, R87 ;  /* 0x0000543252397816 */ /* 0x000fc40000000057 */
[----:B------:R-:W-:Y:S01]  /*14a0*/  IADD3 R63, P0, PT, R49, R64, RZ ;  /* 0x00000040313f7210 */ /* 0x000fe20007f1e0ff */
[----:B------:R-:W-:Y:S01]  /*14b0*/  IMAD.X R64, R70, 0x1, R85, P1 ;  /* 0x0000000146407824 */ /* 0x000fe200008e0655 */
[----:B------:R-:W-:Y:S02]  /*14c0*/  IADD3 R82, P1, PT, R60, R65, RZ ;  /* 0x000000413c527210 */ /* 0x000fe40007f3e0ff */
[----:B------:R-:W-:Y:S01]  /*14d0*/  LOP3.LUT R80, R62, R57, RZ, 0x3c, !PT ;  /* 0x000000393e507212 */ /* 0x000fe200078e3cff */
[----:B------:R-:W-:Y:S01]  /*14e0*/  IMAD.X R65, R57, 0x1, R54, P0 ;  /* 0x0000000139417824 */ /* 0x000fe200000e0636 */
[C---:B------:R-:W-:Y:S02]  /*14f0*/  LOP3.LUT R78, R61.reuse, R64, RZ, 0x3c, !PT ;  /* 0x000000403d4e7212 */ /* 0x040fe400078e3cff */
[----:B------:R-:W-:Y:S02]  /*1500*/  IADD3 R54, P0, PT, R80, R82, RZ ;  /* 0x0000005250367210 */ /* 0x000fe40007f1e0ff */
[----:B------:R-:W-:Y:S01]  /*1510*/  LOP3.LUT R83, R82, R83, RZ, 0x3c, !PT ;  /* 0x0000005352537212 */ /* 0x000fe200078e3cff */
[----:B------:R-:W-:Y:S01]  /*1520*/  IMAD.X R82, R61, 0x1, R76, P1 ;  /* 0x000000013d527824 */ /* 0x000fe200008e064c */
[----:B------:R-:W-:-:S02]  /*1530*/  LOP3.LUT R80, R63, R56, RZ, 0x3c, !PT ;  /* 0x000000383f507212 */ /* 0x000fc400078e3cff */
[----:B------:R-:W-:Y:S02]  /*1540*/  LOP3.LUT R85, R65, R75, RZ, 0x3c, !PT ;  /* 0x0000004b41557212 */ /* 0x000fe400078e3cff */
[----:B------:R-:W-:Y:S02]  /*1550*/  IADD3 R56, P2, PT, R78, R77, RZ ;  /* 0x0000004d4e387210 */ /* 0x000fe40007f5e0ff */
[----:B------:R-:W-:Y:S02]  /*1560*/  LOP3.LUT R78, R58, R49, RZ, 0x3c, !PT ;  /* 0x000000313a4e7212 */ /* 0x000fe400078e3cff */
[----:B------:R-:W-:Y:S02]  /*1570*/  SHF.R.W.U32 R75, R85, 0x1f, R80 ;  /* 0x0000001f554b7819 */ /* 0x000fe40000001e50 */
[----:B------:R-:W-:Y:S02]  /*1580*/  SHF.R.W.U32 R77, R80, 0x1f, R85 ;  /* 0x0000001f504d7819 */ /* 0x000fe40000001e55 */
[----:B------:R-:W-:-:S02]  /*1590*/  LOP3.LUT R76, R60, R59, RZ, 0x3c, !PT ;  /* 0x0000003b3c4c7212 */ /* 0x000fc400078e3cff */
[----:B------:R-:W-:Y:S01]  /*15a0*/  LOP3.LUT R80, R82, R55, RZ, 0x3c, !PT ;  /* 0x0000003752507212 */ /* 0x000fe200078e3cff */
[----:B------:R-:W-:Y:S01]  /*15b0*/  IMAD.X R55, R78, 0x1, R82, P0 ;  /* 0x000000014e377824 */ /* 0x000fe200000e0652 */
[----:B------:R-:W-:Y:S01]  /*15c0*/  IADD3 R72, P0, P1, R6, R72, R75 ;  /* 0x0000004806487210 */ /* 0x000fe2000791e04b */
[----:B------:R-:W-:Y:S01]  /*15d0*/  IMAD.X R73, R76, 0x1, R73, P2 ;  /* 0x000000014c497824 */ /* 0x000fe200010e0649 */
[----:B------:R-:W-:Y:S02]  /*15e0*/  LOP3.LUT R76, R54, R81, RZ, 0x3c, !PT ;  /* 0x00000051364c7212 */ /* 0x000fe400078e3cff */
[----:B------:R-:W-:Y:S02]  /*15f0*/  LOP3.LUT R85, R55, R74, RZ, 0x3c, !PT ;  /* 0x0000004a37557212 */ /* 0x000fe400078e3cff */
[----:B------:R-:W-:Y:S02]  /*1600*/  IADD3.X R79, PT, PT, R7, R79, R77, P0, P1 ;  /* 0x0000004f074f7210 */ /* 0x000fe400007e244d */
[----:B------:R-:W-:-:S02]  /*1610*/  SHF.R.W.U32 R87, R80, 0x1f, R83 ;  /* 0x0000001f50577819 */ /* 0x000fc40000001e53 */
[----:B------:R-:W-:Y:S02]  /*1620*/  SHF.R.W.U32 R89, R83, 0x1f, R80 ;  /* 0x0000001f53597819 */ /* 0x000fe40000001e50 */
[C-C-:B------:R-:W-:Y:S02]  /*1630*/  PRMT R81, R76.reuse, 0x2107, R85.reuse ;  /* 0x000021074c517816 */ /* 0x140fe40000000055 */
[----:B------:R-:W-:Y:S02]  /*1640*/  LOP3.LUT R74, R79, R52, RZ, 0x3c, !PT ;  /* 0x000000344f4a7212 */ /* 0x000fe400078e3cff */
[----:B------:R-:W-:Y:S02]  /*1650*/  PRMT R83, R76, 0x6543, R85 ;  /* 0x000065434c537816 */ /* 0x000fe40000000055 */
[----:B------:R-:W-:Y:S02]  /*1660*/  LOP3.LUT R71, R56, R71, RZ, 0x3c, !PT ;  /* 0x0000004738477212 */ /* 0x000fe400078e3cff */
[----:B------:R-:W-:-:S02]  /*1670*/  LOP3.LUT R76, R73, R70, RZ, 0x3c, !PT ;  /* 0x00000046494c7212 */ /* 0x000fc400078e3cff */
[----:B------:R-:W-:Y:S02]  /*1680*/  IADD3 R85, P3, PT, R87, R68, RZ ;  /* 0x0000004457557210 */ /* 0x000fe40007f7e0ff */
[----:B------:R-:W-:Y:S02]  /*1690*/  IADD3 R70, P2, PT, R74, R69, RZ ;  /* 0x000000454a467210 */ /* 0x000fe40007f5e0ff */
[----:B------:R-:W-:Y:S02]  /*16a0*/  LOP3.LUT R74, R72, R53, RZ, 0x3c, !PT ;  /* 0x00000035484a7212 */ /* 0x000fe400078e3cff */
[C-C-:B------:R-:W-:Y:S02]  /*16b0*/  PRMT R68, R71.reuse, 0x2107, R76.reuse ;  /* 0x0000210747447816 */ /* 0x140fe4000000004c */
[----:B------:R-:W-:Y:S01]  /*16c0*/  PRMT R69, R71, 0x6543, R76 ;  /* 0x0000654347457816 */ /* 0x000fe2000000004c */
[----:B------:R-:W-:Y:S01]  /*16d0*/  IMAD.X R66, R89, 0x1, R66, P3 ;  /* 0x0000000159427824 */ /* 0x000fe200018e0642 */
[----:B------:R-:W-:Y:S01]  /*16e0*/  IADD3 R71, P0, P1, R4, R81, R58 ;  /* 0x0000005104477210 */ /* 0x000fe2000791e03a */
[----:B------:R-:W-:Y:S01]  /*16f0*/  IMAD.X R74, R74, 0x1, R67, P2 ;  /* 0x000000014a4a7824 */ /* 0x000fe200010e0643 */
[----:B------:R-:W-:-:S02]  /*1700*/  IADD3 R67, P2, P3, R28, R68, R59 ;  /* 0x000000441c437210 */ /* 0x000fc40007b5e03b */
[----:B------:R-:W-:Y:S02]  /*1710*/  LOP3.LUT R78, R71, R62, R57, 0x96, !PT ;  /* 0x0000003e474e7212 */ /* 0x000fe400078e9639 */
[----:B------:R-:W-:Y:S02]  /*1720*/  IADD3.X R62, PT, PT, R5, R83, R62, P0, P1 ;  /* 0x00000053053e7210 */ /* 0x000fe400007e243e */
[----:B------:R-:W-:Y:S02]  /*1730*/  LOP3.LUT R76, R66, R51, RZ, 0x3c, !PT ;  /* 0x00000033424c7212 */ /* 0x000fe400078e3cff */
[--C-:B------:R-:W-:Y:S02]  /*1740*/  LOP3.LUT R57, R67, R61, R64.reuse, 0x96, !PT ;  /* 0x0000003d43397212 */ /* 0x100fe400078e9640 */
[----:B------:R-:W-:Y:S02]  /*1750*/  LOP3.LUT R49, R62, R58, R49, 0x96, !PT ;  /* 0x0000003a3e317212 */ /* 0x000fe400078e9631 */
[----:B------:R-:W-:-:S02]  /*1760*/  IADD3.X R61, PT, PT, R29, R69, R64, P2, P3 ;  /* 0x000000451d3d7210 */ /* 0x000fc400017e6440 */
[----:B------:R-:W-:Y:S02]  /*1770*/  IADD3 R76, P0, PT, R76, R63, RZ ;  /* 0x0000003f4c4c7210 */ /* 0x000fe40007f1e0ff */
[----:B------:R-:W-:Y:S02]  /*1780*/  LOP3.LUT R58, R85, R50, RZ, 0x3c, !PT ;  /* 0x00000032553a7212 */ /* 0x000fe400078e3cff */
[----:B------:R-:W-:Y:S02]  /*1790*/  LOP3.LUT R75, R70, R75, RZ, 0x3c, !PT ;  /* 0x0000004b464b7212 */ /* 0x000fe400078e3cff */
[----:B------:R-:W-:Y:S02]  /*17a0*/  LOP3.LUT R64, R74, R77, RZ, 0x3c, !PT ;  /* 0x0000004d4a407212 */ /* 0x000fe400078e3cff */
[----:B------:R-:W-:Y:S01]  /*17b0*/  LOP3.LUT R80, R61, R60, R59, 0x96, !PT ;  /* 0x0000003c3d507212 */ /* 0x000fe200078e963b */
[----:B------:R-:W-:Y:S01]  /*17c0*/  IMAD.X R60, R58, 0x1, R65, P0 ;  /* 0x000000013a3c7824 */ /* 0x000fe200000e0641 */
[----:B------:R-:W-:-:S02]  /*17d0*/  PRMT R91, R75, 0x2107, R64 ;  /* 0x000021074b5b7816 */ /* 0x000fc40000000040 */
[----:B------:R-:W-:Y:S02]  /*17e0*/  PRMT R65, R75, 0x6543, R64 ;  /* 0x000065434b417816 */ /* 0x000fe40000000040 */
[C-C-:B------:R-:W-:Y:S02]  /*17f0*/  PRMT R59, R78.reuse, 0x1076, R49.reuse ;  /* 0x000010764e3b7816 */ /* 0x140fe40000000031 */
[----:B------:R-:W-:Y:S02]  /*1800*/  PRMT R58, R78, 0x5432, R49 ;  /* 0x000054324e3a7816 */ /* 0x000fe40000000031 */
[----:B------:R-:W-:Y:S02]  /*1810*/  IADD3 R75, P0, P1, R32, R91, R72 ;  /* 0x0000005b204b7210 */ /* 0x000fe4000791e048 */
[----:B------:R-:W-:Y:S02]  /*1820*/  LOP3.LUT R77, R76, R87, RZ, 0x3c, !PT ;  /* 0x000000574c4d7212 */ /* 0x000fe400078e3cff */
[----:B------:R-:W-:-:S02]  /*1830*/  LOP3.LUT R64, R60, R89, RZ, 0x3c, !PT ;  /* 0x000000593c407212 */ /* 0x000fc400078e3cff */
[--C-:B------:R-:W-:Y:S02]  /*1840*/  PRMT R49, R57, 0x1076, R80.reuse ;  /* 0x0000107639317816 */ /* 0x100fe40000000050 */
[----:B------:R-:W-:Y:S02]  /*1850*/  IADD3.X R63, PT, PT, R33, R65, R79, P0, P1 ;  /* 0x00000041213f7210 */ /* 0x000fe400007e244f */
[----:B------:R-:W-:Y:S02]  /*1860*/  PRMT R57, R57, 0x5432, R80 ;  /* 0x0000543239397816 */ /* 0x000fe40000000050 */
[--C-:B------:R-:W-:Y:S02]  /*1870*/  PRMT R78, R77, 0x2107, R64.reuse ;  /* 0x000021074d4e7816 */ /* 0x100fe40000000040 */
[----:B------:R-:W-:Y:S02]  /*1880*/  IADD3 R87, P1, PT, R49, R56, RZ ;  /* 0x0000003831577210 */ /* 0x000fe40007f3e0ff */
[----:B------:R-:W-:-:S02]  /*1890*/  PRMT R77, R77, 0x6543, R64 ;  /* 0x000065434d4d7816 */ /* 0x000fc40000000040 */
[----:B------:R-:W-:Y:S01]  /*18a0*/  IADD3 R64, P0, PT, R59, R54, RZ ;  /* 0x000000363b407210 */ /* 0x000fe20007f1e0ff */
[----:B------:R-:W-:Y:S01]  /*18b0*/  IMAD.X R80, R57, 0x1, R73, P1 ;  /* 0x0000000139507824 */ /* 0x000fe200008e0649 */
[----:B------:R-:W-:-:S03]  /*18c0*/  LOP3.LUT R89, R63, R72, R53, 0x96, !PT ;  /* 0x000000483f597212 */ /* 0x000fc600078e9635 */
[----:B------:R-:W-:Y:S01]  /*18d0*/  IMAD.X R56, R58, 0x1, R55, P0 ;  /* 0x000000013a387824 */ /* 0x000fe200000e0637 */
[----:B------:R-:W-:Y:S02]  /*18e0*/  IADD3 R53, P0, PT, R78, R85, RZ ;  /* 0x000000554e357210 */ /* 0x000fe40007f1e0ff */
[----:B------:R-:W-:Y:S02]  /*18f0*/  LOP3.LUT R54, R87, R68, RZ, 0x3c, !PT ;  /* 0x0000004457367212 */ /* 0x000fe400078e3cff */
[----:B------:R-:W-:Y:S02]  /*1900*/  LOP3.LUT R69, R80, R69, RZ, 0x3c, !PT ;  /* 0x0000004550457212 */ /* 0x000fe400078e3cff */
[----:B------:R-:W-:Y:S02]  /*1910*/  LOP3.LUT R55, R64, R81, RZ, 0x3c, !PT ;  /* 0x0000005140377212 */ /* 0x000fe400078e3cff */
[----:B------:R-:W-:Y:S02]  /*1920*/  LOP3.LUT R72, R56, R83, RZ, 0x3c, !PT ;  /* 0x0000005338487212 */ /* 0x000fe400078e3cff */
[----:B------:R-:W-:-:S02]  /*1930*/  LOP3.LUT R68, R53, R66, R51, 0x96, !PT ;  /* 0x0000004235447212 */ /* 0x000fc400078e9633 */
[----:B------:R-:W-:Y:S01]  /*1940*/  SHF.R.W.U32 R51, R69, 0x1f, R54 ;  /* 0x0000001f45337819 */ /* 0x000fe20000001e36 */
[----:B------:R-:W-:Y:S01]  /*1950*/  IMAD.X R81, R77, 0x1, R66, P0 ;  /* 0x000000014d517824 */ /* 0x000fe200000e0642 */
[----:B------:R-:W-:Y:S02]  /*1960*/  LOP3.LUT R52, R75, R79, R52, 0x96, !PT ;  /* 0x0000004f4b347212 */ /* 0x000fe400078e9634 */
[----:B------:R-:W-:Y:S02]  /*1970*/  SHF.R.W.U32 R73, R72, 0x1f, R55 ;  /* 0x0000001f48497819 */ /* 0x000fe40000001e37 */
[----:B------:R-:W-:Y:S02]  /*1980*/  SHF.R.W.U32 R66, R54, 0x1f, R69 ;  /* 0x0000001f36427819 */ /* 0x000fe40000001e45 */
[----:B------:R-:W-:Y:S02]  /*1990*/  IADD3 R79, P0, PT, R51, R71, RZ ;  /* 0x00000047334f7210 */ /* 0x000fe40007f1e0ff */
[----:B------:R-:W-:-:S02]  /*19a0*/  SHF.R.W.U32 R83, R55, 0x1f, R72 ;  /* 0x0000001f37537819 */ /* 0x000fc40000001e48 */
[----:B------:R-:W-:Y:S02]  /*19b0*/  IADD3 R53, P1, P2, R12, R53, R73 ;  /* 0x000000350c357210 */ /* 0x000fe40007a3e049 */
[--C-:B------:R-:W-:Y:S02]  /*19c0*/  PRMT R55, R52, 0x1076, R89.reuse ;  /* 0x0000107634377816 */ /* 0x100fe40000000059 */
[----:B------:R-:W-:Y:S01]  /*19d0*/  LOP3.LUT R85, R81, R85, R50, 0x96, !PT ;  /* 0x0000005551557212 */ /* 0x000fe200078e9632 */
[----:B------:R-:W-:Y:S01]  /*19e0*/  IMAD.X R72, R66, 0x1, R62, P0 ;  /* 0x0000000142487824 */ /* 0x000fe200000e063e */
[----:B------:R-:W-:Y:S02]  /*19f0*/  PRMT R52, R52, 0x5432, R89 ;  /* 0x0000543234347816 */ /* 0x000fe40000000059 */
[----:B------:R-:W-:Y:S02]  /*1a00*/  IADD3.X R81, PT, PT, R13, R81, R83, P1, P2 ;  /* 0x000000510d517210 */ /* 0x000fe40000fe4453 */
[----:B------:R-:W-:-:S02]  /*1a10*/  IADD3 R62, P0, PT, R55, R70, RZ ;  /* 0x00000046373e7210 */ /* 0x000fc40007f1e0ff */
[--C-:B------:R-:W-:Y:S02]  /*1a20*/  PRMT R54, R68, 0x5432, R85.reuse ;  /* 0x0000543244367816 */ /* 0x100fe40000000055 */
[----:B------:R-:W-:Y:S01]  /*1a30*/  LOP3.LUT R50, R81, R52, RZ, 0x3c, !PT ;  /* 0x0000003451327212 */ /* 0x000fe200078e3cff */
[----:B------:R-:W-:Y:S01]  /*1a40*/  IMAD.X R74, R52, 0x1, R74, P0 ;  /* 0x00000001344a7824 */ /* 0x000fe200000e064a */
[----:B------:R-:W-:Y:S02]  /*1a50*/  PRMT R70, R68, 0x1076, R85 ;  /* 0x0000107644467816 */ /* 0x000fe40000000055 */
[----:B------:R-:W-:Y:S02]  /*1a60*/  LOP3.LUT R68, R54, R72, RZ, 0x3c, !PT ;  /* 0x0000004836447212 */ /* 0x000fe400078e3cff */
[----:B------:R-:W-:Y:S02]  /*1a70*/  IADD3 R50, P2, PT, R50, R87, RZ ;  /* 0x0000005732327210 */ /* 0x000fe40007f5e0ff */
[----:B------:R-:W-:-:S02]  /*1a80*/  LOP3.LUT R87, R62, R91, RZ, 0x3c, !PT ;  /* 0x0000005b3e577212 */ /* 0x000fc400078e3cff */
[----:B------:R-:W-:Y:S02]  /*1a90*/  IADD3 R68, P1, PT, R68, R62, RZ ;  /* 0x0000003e44447210 */ /* 0x000fe40007f3e0ff */
[----:B------:R-:W-:Y:S02]  /*1aa0*/  LOP3.LUT R62, R74, R65, RZ, 0x3c, !PT ;  /* 0x000000414a3e7212 */ /* 0x000fe400078e3cff */
[----:B------:R-:W-:Y:S02]  /*1ab0*/  LOP3.LUT R65, R53, R55, RZ, 0x3c, !PT ;  /* 0x0000003735417212 */ /* 0x000fe400078e3cff */
[C---:B------:R-:W-:Y:S02]  /*1ac0*/  IADD3 R91, P0, PT, R70.reuse, R76, RZ ;  /* 0x0000004c465b7210 */ /* 0x040fe40007f1e0ff */
[----:B------:R-:W-:Y:S02]  /*1ad0*/  LOP3.LUT R69, R70, R79, RZ, 0x3c, !PT ;  /* 0x0000004f46457212 */ /* 0x000fe400078e3cff */
[----:B------:R-:W-:Y:S01]  /*1ae0*/  SHF.R.W.U32 R85, R62, 0x1f, R87 ;  /* 0x0000001f3e557819 */ /* 0x000fe20000001e57 */
[----:B------:R-:W-:Y:S01]  /*1af0*/  IMAD.X R65, R65, 0x1, R80, P2 ;  /* 0x0000000141417824 */ /* 0x000fe200010e0650 */
[----:B------:R-:W-:Y:S01]  /*1b00*/  SHF.R.W.U32 R87, R87, 0x1f, R62 ;  /* 0x0000001f57577819 */ /* 0x000fe20000001e3e */
[----:B------:R-:W-:-:S02]  /*1b10*/  IMAD.X R60, R54, 0x1, R60, P0 ;  /* 0x00000001363c7824 */ /* 0x000fc400000e063c */
[----:B------:R-:W-:Y:S01]  /*1b20*/  IMAD.X R69, R69, 0x1, R74, P1 ;  /* 0x0000000145457824 */ /* 0x000fe200008e064a */
[----:B------:R-:W-:Y:S02]  /*1b30*/  IADD3 R82, P0, P1, R30, R85, R67 ;  /* 0x000000551e527210 */ /* 0x000fe4000791e043 */
[----:B------:R-:W-:Y:S02]  /*1b40*/  LOP3.LUT R62, R65, R83, RZ, 0x3c, !PT ;  /* 0x00000053413e7212 */ /* 0x000fe400078e3cff */
[----:B------:R-:W-:Y:S02]  /*1b50*/  IADD3.X R83, PT, PT, R31, R87, R61, P0, P1 ;  /* 0x000000571f537210 */ /* 0x000fe400007e243d */
[----:B------:R-:W-:Y:S02]  /*1b60*/  LOP3.LUT R76, R91, R78, RZ, 0x3c, !PT ;  /* 0x0000004e5b4c7212 */ /* 0x000fe400078e3cff */
[----:B------:R-:W-:Y:S02]  /*1b70*/  LOP3.LUT R77, R60, R77, RZ, 0x3c, !PT ;  /* 0x0000004d3c4d7212 */ /* 0x000fe400078e3cff */
[----:B------:R-:W-:-:S02]  /*1b80*/  LOP3.LUT R71, R50, R73, RZ, 0x3c, !PT ;  /* 0x0000004932477212 */ /* 0x000fc400078e3cff */
[----:B------:R-:W-:Y:S02]  /*1b90*/  LOP3.LUT R74, R83, R58, RZ, 0x3c, !PT ;  /* 0x0000003a534a7212 */ /* 0x000fe400078e3cff */
[----:B------:R-:W-:Y:S02]  /*1ba0*/  SHF.R.W.U32 R89, R77, 0x1f, R76 ;  /* 0x0000001f4d597819 */ /* 0x000fe40000001e4c */
[--C-:B------:R-:W-:Y:S02]  /*1bb0*/  PRMT R61, R71, 0x2107, R62.reuse ;  /* 0x00002107473d7816 */ /* 0x100fe4000000003e */
[----:B------:R-:W-:Y:S02]  /*1bc0*/  LOP3.LUT R73, R68, R51, RZ, 0x3c, !PT ;  /* 0x0000003344497212 */ /* 0x000fe400078e3cff */
[----:B------:R-:W-:Y:S02]  /*1bd0*/  LOP3.LUT R78, R69, R66, RZ, 0x3c, !PT ;  /* 0x00000042454e7212 */ /* 0x000fe400078e3cff */
[----:B------:R-:W-:-:S02]  /*1be0*/  PRMT R71, R71, 0x6543, R62 ;  /* 0x0000654347477816 */ /* 0x000fc4000000003e */
[----:B------:R-:W-:Y:S02]  /*1bf0*/  IADD3 R62, P0, PT, R74, R91, RZ ;  /* 0x0000005b4a3e7210 */ /* 0x000fe40007f1e0ff */
[----:B------:R-:W-:Y:S02]  /*1c00*/  LOP3.LUT R51, R82, R59, RZ, 0x3c, !PT ;  /* 0x0000003b52337212 */ /* 0x000fe400078e3cff */
[----:B------:R-:W-:Y:S02]  /*1c10*/  IADD3 R66, P1, P2, R8, R89, R75 ;  /* 0x0000005908427210 */ /* 0x000fe40007a3e04b */
[----:B------:R-:W-:Y:S02]  /*1c20*/  SHF.R.W.U32 R76, R76, 0x1f, R77 ;  /* 0x0000001f4c4c7819 */ /* 0x000fe40000001e4d */
[----:B------:R-:W-:Y:S01]  /*1c30*/  PRMT R75, R73, 0x2107, R78 ;  /* 0x00002107494b7816 */ /* 0x000fe2000000004e */
[----:B------:R-:W-:Y:S01]  /*1c40*/  IMAD.X R60, R51, 0x1, R60, P0 ;  /* 0x00000001333c7824 */ /* 0x000fe200000e063c */
[----:B------:R-:W-:-:S02]  /*1c50*/  PRMT R73, R73, 0x6543, R78 ;  /* 0x0000654349497816 */ /* 0x000fc4000000004e */
[----:B------:R-:W-:Y:S02]  /*1c60*/  IADD3.X R84, PT, PT, R9, R76, R63, P1, P2 ;  /* 0x0000004c09547210 */ /* 0x000fe40000fe443f */
[----:B------:R-:W-:Y:S02]  /*1c70*/  IADD3 R51, P0, PT, R75, R79, RZ ;  /* 0x0000004f4b337210 */ /* 0x000fe40007f1e0ff */
[----:B------:R-:W-:Y:S02]  /*1c80*/  IADD3 R74, P3, P4, R34, R61, R53 ;  /* 0x0000003d224a7210 */ /* 0x000fe40007c7e035 */
[----:B------:R-:W-:Y:S02]  /*1c90*/  LOP3.LUT R63, R84, R57, RZ, 0x3c, !PT ;  /* 0x00000039543f7212 */ /* 0x000fe400078e3cff */
[--C-:B------:R-:W-:Y:S01]  /*1ca0*/  LOP3.LUT R77, R51, R54, R72.reuse, 0x96, !PT ;  /* 0x00000036334d7212 */ /* 0x100fe200078e9648 */
[----:B------:R-:W-:Y:S01]  /*1cb0*/  IMAD.X R54, R73, 0x1, R72, P0 ;  /* 0x0000000149367824 */ /* 0x000fe200000e0648 */
[----:B------:R-:W-:-:S02]  /*1cc0*/  LOP3.LUT R80, R74, R81, R52, 0x96, !PT ;  /* 0x000000514a507212 */ /* 0x000fc400078e9634 */
[----:B------:R-:W-:Y:S02]  /*1cd0*/  IADD3.X R52, PT, PT, R0, R71, R81, P3, P4 ;  /* 0x0000004700347210 */ /* 0x000fe40001fe8451 */
[----:B------:R-:W-:Y:S02]  /*1ce0*/  IADD3 R72, P0, PT, R63, R64, RZ ;  /* 0x000000403f487210 */ /* 0x000fe40007f1e0ff */
[----:B------:R-:W-:Y:S02]  /*1cf0*/  LOP3.LUT R81, R66, R49, RZ, 0x3c, !PT ;  /* 0x0000003142517212 */ /* 0x000fe400078e3cff */
[----:B------:R-:W-:Y:S02]  /*1d00*/  LOP3.LUT R70, R54, R70, R79, 0x96, !PT ;  /* 0x0000004636467212 */ /* 0x000fe400078e964f */
[----:B------:R-:W-:Y:S02]  /*1d10*/  LOP3.LUT R79, R62, R85, RZ, 0x3c, !PT ;  /* 0x000000553e4f7212 */ /* 0x000fe400078e3cff */
[----:B------:R-:W-:Y:S01]  /*1d20*/  LOP3.LUT R64, R60, R87, RZ, 0x3c, !PT ;  /* 0x000000573c407212 */ /* 0x000fe200078e3cff */
[----:B------:R-:W-:Y:S01]  /*1d30*/  IMAD.X R81, R81, 0x1, R56, P0 ;  /* 0x0000000151517824 */ /* 0x000fe200000e0638 */
[----:B------:R-:W-:-:S02]  /*1d40*/  PRMT R67, R77, 0x1076, R70 ;  /* 0x000010764d437816 */ /* 0x000fc40000000046 */
[----:B------:R-:W-:Y:S02]  /*1d50*/  PRMT R56, R77, 0x5432, R70 ;  /* 0x000054324d387816 */ /* 0x000fe40000000046 */
[--C-:B------:R-:W-:Y:S02]  /*1d60*/  PRMT R77, R79, 0x2107, R64.reuse ;  /* 0x000021074f4d7816 */ /* 0x100fe40000000040 */
[----:B------:R-:W-:Y:S02]  /*1d70*/  LOP3.LUT R55, R52, R53, R55, 0x96, !PT ;  /* 0x0000003534377212 */ /* 0x000fe400078e9637 */
[----:B------:R-:W-:Y:S02]  /*1d80*/  LOP3.LUT R89, R72, R89, RZ, 0x3c, !PT ;  /* 0x0000005948597212 */ /* 0x000fe400078e3cff */
[----:B------:R-:W-:Y:S02]  /*1d90*/  LOP3.LUT R76, R81, R76, RZ, 0x3c, !PT ;  /* 0x0000004c514c7212 */ /* 0x000fe400078e3cff */
[----:B------:R-:W-:-:S02]  /*1da0*/  PRMT R79, R79, 0x6543, R64 ;  /* 0x000065434f4f7816 */ /* 0x000fc40000000040 */
[----:B------:R-:W-:Y:S02]  /*1db0*/  IADD3 R86, P0, P1, R2, R77, R82 ;  /* 0x0000004d02567210 */ /* 0x000fe4000791e052 */
[C-C-:B------:R-:W-:Y:S02]  /*1dc0*/  PRMT R53, R80.reuse, 0x1076, R55.reuse ;  /* 0x0000107650357816 */ /* 0x140fe40000000037 */
[----:B------:R-:W-:Y:S02]  /*1dd0*/  PRMT R80, R80, 0x5432, R55 ;  /* 0x0000543250507816 */ /* 0x000fe40000000037 */
[C-C-:B------:R-:W-:Y:S02]  /*1de0*/  PRMT R85, R89.reuse, 0x2107, R76.reuse ;  /* 0x0000210759557816 */ /* 0x140fe4000000004c */
[----:B------:R-:W-:Y:S02]  /*1df0*/  PRMT R55, R89, 0x6543, R76 ;  /* 0x0000654359377816 */ /* 0x000fe4000000004c */
[----:B------:R-:W-:-:S02]  /*1e00*/  IADD3.X R76, PT, PT, R3, R79, R83, P0, P1 ;  /* 0x0000004f034c7210 */ /* 0x000fc400007e2453 */
[----:B------:R-:W-:Y:S02]  /*1e10*/  IADD3 R64, P0, PT, R67, R68, RZ ;  /* 0x0000004443407210 */ /* 0x000fe40007f1e0ff */
[----:B------:R-:W-:Y:S02]  /*1e20*/  LOP3.LUT R63, R86, R83, R58, 0x96, !PT ;  /* 0x00000053563f7212 */ /* 0x000fe400078e963a */
[----:B------:R-:W-:Y:S01]  /*1e30*/  IADD3 R83, P1, PT, R53, R50, RZ ;  /* 0x0000003235537210 */ /* 0x000fe20007f3e0ff */
[----:B------:R-:W-:Y:S01]  /*1e40*/  IMAD.X R70, R56, 0x1, R69, P0 ;  /* 0x0000000138467824 */ /* 0x000fe200000e0645 */
[----:B------:R-:W-:-:S03]  /*1e50*/  LOP3.LUT R82, R76, R82, R59, 0x96, !PT ;  /* 0x000000524c527212 */ /* 0x000fc600078e963b */
[----:B------:R-:W-:Y:S01]  /*1e60*/  IMAD.X R59, R80, 0x1, R65, P1 ;  /* 0x00000001503b7824 */ /* 0x000fe200008e0641 */
[----:B------:R-:W-:Y:S02]  /*1e70*/  LOP3.LUT R50, R64, R75, RZ, 0x3c, !PT ;  /* 0x0000004b40327212 */ /* 0x000fe400078e3cff */
[----:B------:R-:W-:Y:S02]  /*1e80*/  LOP3.LUT R73, R70, R73, RZ, 0x3c, !PT ;  /* 0x0000004946497212 */ /* 0x000fe400078e3cff */
[----:B------:R-:W-:Y:S02]  /*1e90*/  LOP3.LUT R75, R83, R61, RZ, 0x3c, !PT ;  /* 0x0000003d534b7212 */ /* 0x000fe400078e3cff */
[----:B------:R-:W-:Y:S02]  /*1ea0*/  LOP3.LUT R58, R59, R71, RZ, 0x3c, !PT ;  /* 0x000000473b3a7212 */ /* 0x000fe400078e3cff */
[----:B------:R-:W-:Y:S02]  /*1eb0*/  IADD3 R78, P0, P1, R26, R85, R66 ;  /* 0x000000551a4e7210 */ /* 0x000fe4000791e042 */
[----:B------:R-:W-:-:S02]  /*1ec0*/  SHF.R.W.U32 R71, R73, 0x1f, R50 ;  /* 0x0000001f49477819 */ /* 0x000fc40000001e32 */
[----:B------:R-:W-:Y:S02]  /*1ed0*/  SHF.R.W.U32 R61, R50, 0x1f, R73 ;  /* 0x0000001f323d7819 */ /* 0x000fe40000001e49 */
[----:B------:R-:W-:Y:S02]  /*1ee0*/  SHF.R.W.U32 R73, R58, 0x1f, R75 ;  /* 0x0000001f3a497819 */ /* 0x000fe40000001e4b */
[----:B------:R-:W-:Y:S02]  /*1ef0*/  IADD3.X R68, PT, PT, R27, R55, R84, P0, P1 ;  /* 0x000000371b447210 */ /* 0x000fe400007e2454 */
[----:B------:R-:W-:Y:S02]  /*1f00*/  SHF.R.W.U32 R75, R75, 0x1f, R58 ;  /* 0x0000001f4b4b7819 */ /* 0x000fe40000001e3a */
[----:B------:R-:W-:Y:S02]  /*1f10*/  IADD3 R58, P0, P1, R8, R73, R51 ;  /* 0x00000049083a7210 */ /* 0x000fe4000791e033 */
[----:B------:R-:W-:-:S02]  /*1f20*/  PRMT R65, R63, 0x5432, R82 ;  /* 0x000054323f417816 */ /* 0x000fc40000000052 */
[----:B------:R-:W-:Y:S02]  /*1f30*/  PRMT R63, R63, 0x1076, R82 ;  /* 0x000010763f3f7816 */ /* 0x000fe40000000052 */
[----:B------:R-:W-:Y:S02]  /*1f40*/  LOP3.LUT R57, R78, R84, R57, 0x96, !PT ;  /* 0x000000544e397212 */ /* 0x000fe400078e9639 */
[----:B------:R-:W-:Y:S02]  /*1f50*/  LOP3.LUT R84, R68, R66, R49, 0x96, !PT ;  /* 0x0000004244547212 */ /* 0x000fe400078e9631 */
[----:B------:R-:W-:Y:S02]  /*1f60*/  IADD3.X R54, PT, PT, R9, R75, R54, P0, P1 ;  /* 0x0000004b09367210 */ /* 0x000fe400007e2436 */
[----:B------:R-:W-:Y:S02]  /*1f70*/  IADD3 R50, P2, P3, R30, R86, R71 ;  /* 0x000000561e327210 */ /* 0x000fe40007b5e047 */
[----:B------:R-:W-:-:S02]  /*1f80*/  IADD3 R62, P0, PT, R63, R62, RZ ;  /* 0x0000003e3f3e7210 */ /* 0x000fc40007f1e0ff */
[----:B------:R-:W-:Y:S02]  /*1f90*/  PRMT R51, R57, 0x1076, R84 ;  /* 0x0000107639337816 */ /* 0x000fe40000000054 */
[----:B------:R-:W-:Y:S01]  /*1fa0*/  IADD3.X R69, PT, PT, R31, R76, R61, P2, P3 ;  /* 0x0000004c1f457210 */ /* 0x000fe200017e643d */
[----:B------:R-:W-:Y:S01]  /*1fb0*/  IMAD.X R60, R65, 0x1, R60, P0 ;  /* 0x00000001413c7824 */ /* 0x000fe200000e063c */
[----:B------:R-:W-:Y:S02]  /*1fc0*/  PRMT R66, R57, 0x5432, R84 ;  /* 0x0000543239427816 */ /* 0x000fe40000000054 */
[----:B------:R-:W-:Y:S02]  /*1fd0*/  IADD3 R72, P1, PT, R51, R72, RZ ;  /* 0x0000004833487210 */ /* 0x000fe40007f3e0ff */
[----:B------:R-:W-:Y:S02]  /*1fe0*/  LOP3.LUT R82, R54, R65, RZ, 0x3c, !PT ;  /* 0x0000004136527212 */ /* 0x000fe400078e3cff */
[----:B------:R-:W-:Y:S01]  /*1ff0*/  LOP3.LUT R76, R69, R66, RZ, 0x3c, !PT ;  /* 0x00000042454c7212 */ /* 0x000fe200078e3cff */
[----:B------:R-:W-:Y:S01]  /*2000*/  IMAD.X R84, R66, 0x1, R81, P1 ;  /* 0x0000000142547824 */ /* 0x000fe200008e0651 */
[----:B------:R-:W-:-:S02]  /*2010*/  IADD3 R82, P2, PT, R82, R72, RZ ;  /* 0x0000004852527210 */ /* 0x000fc40007f5e0ff */
[----:B------:R-:W-:Y:S02]  /*2020*/  LOP3.LUT R49, R58, R63, RZ, 0x3c, !PT ;  /* 0x0000003f3a317212 */ /* 0x000fe400078e3cff */
[----:B------:R-:W-:Y:S02]  /*2030*/  LOP3.LUT R77, R62, R77, RZ, 0x3c, !PT ;  /* 0x0000004d3e4d7212 */ /* 0x000fe400078e3cff */
[----:B------:R-:W-:Y:S02]  /*2040*/  LOP3.LUT R86, R60, R79, RZ, 0x3c, !PT ;  /* 0x0000004f3c567212 */ /* 0x000fe400078e3cff */
[----:B------:R-:W-:Y:S02]  /*2050*/  LOP3.LUT R85, R72, R85, RZ, 0x3c, !PT ;  /* 0x0000005548557212 */ /* 0x000fe400078e3cff */
[----:B------:R-:W-:Y:S02]  /*2060*/  IADD3 R83, P3, PT, R76, R83, RZ ;  /* 0x000000534c537210 */ /* 0x000fe40007f7e0ff */
[----:B------:R-:W-:Y:S01]  /*2070*/  LOP3.LUT R72, R50, R51, RZ, 0x3c, !PT ;  /* 0x0000003332487212 */ /* 0x000fe200078e3cff */
[----:B------:R-:W-:Y:S01]  /*2080*/  IMAD.X R79, R49, 0x1, R84, P2 ;  /* 0x00000001314f7824 */ /* 0x000fe200010e0654 */
[----:B------:R-:W-:-:S02]  /*2090*/  SHF.R.W.U32 R57, R86, 0x1f, R77 ;  /* 0x0000001f56397819 */ /* 0x000fc40000001e4d */
[----:B------:R-:W-:Y:S01]  /*20a0*/  LOP3.LUT R76, R84, R55, RZ, 0x3c, !PT ;  /* 0x00000037544c7212 */ /* 0x000fe200078e3cff */
[----:B------:R-:W-:Y:S01]  /*20b0*/  IMAD.X R72, R72, 0x1, R59, P3 ;  /* 0x0000000148487824 */ /* 0x000fe200018e063b */
[----:B------:R-:W-:Y:S02]  /*20c0*/  SHF.R.W.U32 R59, R77, 0x1f, R86 ;  /* 0x0000001f4d3b7819 */ /* 0x000fe40000001e56 */
[----:B------:R-:W-:Y:S02]  /*20d0*/  IADD3 R78, P0, PT, R57, R78, RZ ;  /* 0x0000004e394e7210 */ /* 0x000fe40007f1e0ff */
[----:B------:R-:W-:Y:S02]  /*20e0*/  LOP3.LUT R73, R82, R73, RZ, 0x3c, !PT ;  /* 0x0000004952497212 */ /* 0x000fe400078e3cff */
[----:B------:R-:W-:Y:S02]  /*20f0*/  LOP3.LUT R84, R79, R75, RZ, 0x3c, !PT ;  /* 0x0000004b4f547212 */ /* 0x000fe400078e3cff */
[----:B------:R-:W-:-:S02]  /*2100*/  SHF.R.W.U32 R49, R76, 0x1f, R85 ;  /* 0x0000001f4c317819 */ /* 0x000fc40000001e55 */
[----:B------:R-:W-:Y:S02]  /*2110*/  SHF.R.W.U32 R55, R85, 0x1f, R76 ;  /* 0x0000001f55377819 */ /* 0x000fe40000001e4c */
[----:B------:R-:W-:Y:S01]  /*2120*/  LOP3.LUT R76, R83, R71, RZ, 0x3c, !PT ;  /* 0x00000047534c7212 */ /* 0x000fe200078e3cff */
[----:B------:R-:W-:Y:S01]  /*2130*/  IMAD.X R71, R59, 0x1, R68, P0 ;  /* 0x000000013b477824 */ /* 0x000fe200000e0644 */
[----:B------:R-:W-:Y:S02]  /*2140*/  LOP3.LUT R77, R72, R61, RZ, 0x3c, !PT ;  /* 0x0000003d484d7212 */ /* 0x000fe400078e3cff */
[C-C-:B------:R-:W-:Y:S02]  /*2150*/  PRMT R61, R73.reuse, 0x2107, R84.reuse ;  /* 0x00002107493d7816 */ /* 0x140fe40000000054 */
[----:B------:R-:W-:Y:S02]  /*2160*/  PRMT R81, R76, 0x2107, R77 ;  /* 0x000021074c517816 */ /* 0x000fe4000000004d */
[----:B------:R-:W-:-:S02]  /*2170*/  PRMT R75, R73, 0x6543, R84 ;  /* 0x00006543494b7816 */ /* 0x000fc40000000054 */
[----:B------:R-:W-:Y:S02]  /*2180*/  PRMT R76, R76, 0x6543, R77 ;  /* 0x000065434c4c7816 */ /* 0x000fe4000000004d */
[----:B------:R-:W-:Y:S02]  /*2190*/  IADD3 R73, P0, P1, R12, R61, R58 ;  /* 0x0000003d0c497210 */ /* 0x000fe4000791e03a */
[----:B------:R-:W-:Y:S02]  /*21a0*/  LOP3.LUT R77, R80, R71, RZ, 0x3c, !PT ;  /* 0x00000047504d7212 */ /* 0x000fe400078e3cff */
[----:B------:R-:W-:Y:S02]  /*21b0*/  IADD3 R74, P3, PT, R49, R74, RZ ;  /* 0x0000004a314a7210 */ /* 0x000fe40007f7e0ff */
[----:B------:R-:W-:Y:S02]  /*21c0*/  LOP3.LUT R68, R73, R54, R65, 0x96, !PT ;  /* 0x0000003649447212 */ /* 0x000fe400078e9641 */
[----:B------:R-:W-:Y:S01]  /*21d0*/  IADD3 R64, P2, PT, R77, R64, RZ ;  /* 0x000000404d407210 */ /* 0x000fe20007f5e0ff */
[----:B------:R-:W-:Y:S01]  /*21e0*/  IMAD.X R77, R55, 0x1, R52, P3 ;  /* 0x00000001374d7824 */ /* 0x000fe200018e0634 */
[----:B------:R-:W-:-:S02]  /*21f0*/  IADD3.X R65, PT, PT, R13, R75, R54, P0, P1 ;  /* 0x0000004b0d417210 */ /* 0x000fc400007e2436 */
[----:B------:R-:W-:Y:S02]  /*2200*/  IADD3 R54, P0, P1, R26, R81, R50 ;  /* 0x000000511a367210 */ /* 0x000fe4000791e032 */
[----:B------:R-:W-:Y:S02]  /*2210*/  LOP3.LUT R87, R53, R78, RZ, 0x3c, !PT ;  /* 0x0000004e35577212 */ /* 0x000fe400078e3cff */
[----:B------:R-:W-:Y:S02]  /*2220*/  LOP3.LUT R85, R65, R58, R63, 0x96, !PT ;  /* 0x0000003a41557212 */ /* 0x000fe400078e963f */
[----:B------:R-:W-:Y:S01]  /*2230*/  LOP3.LUT R63, R77, R56, RZ, 0x3c, !PT ;  /* 0x000000384d3f7212 */ /* 0x000fe200078e3cff */
[----:B------:R-:W-:Y:S01]  /*2240*/  IMAD.X R70, R87, 0x1, R70, P2 ;  /* 0x0000000157467824 */ /* 0x000fe200010e0646 */
[----:B------:R-:W-:Y:S02]  /*2250*/  LOP3.LUT R66, R54, R69, R66, 0x96, !PT ;  /* 0x0000004536427212 */ /* 0x000fe400078e9642 */
[----:B------:R-:W-:-:S02]  /*2260*/  IADD3.X R69, PT, PT, R27, R76, R69, P0, P1 ;  /* 0x0000004c1b457210 */ /* 0x000fc400007e2445 */
[----:B------:R-:W-:Y:S02]  /*2270*/  IADD3 R62, P0, PT, R63, R62, RZ ;  /* 0x0000003e3f3e7210 */ /* 0x000fe40007f1e0ff */
[----:B------:R-:W-:Y:S02]  /*2280*/  LOP3.LUT R63, R74, R67, RZ, 0x3c, !PT ;  /* 0x000000434a3f7212 */ /* 0x000fe400078e3cff */
[----:B------:R-:W-:Y:S02]  /*2290*/  LOP3.LUT R52, R64, R57, RZ, 0x3c, !PT ;  /* 0x0000003940347212 */ /* 0x000fe400078e3cff */
[----:B------:R-:W-:Y:S01]  /*22a0*/  LOP3.LUT R59, R70, R59, RZ, 0x3c, !PT ;  /* 0x0000003b463b7212 */ /* 0x000fe200078e3cff */
[----:B------:R-:W-:Y:S01]  /*22b0*/  IMAD.X R60, R63, 0x1, R60, P0 ;  /* 0x000000013f3c7824 */ /* 0x000fe200000e063c */
[----:B------:R-:W-:Y:S02]  /*22c0*/  LOP3.LUT R51, R69, R50, R51, 0x96, !PT ;  /* 0x0000003245337212 */ /* 0x000fe400078e9633 */
[----:B------:R-:W-:-:S02]  /*22d0*/  PRMT R63, R52, 0x2107, R59 ;  /* 0x00002107343f7816 */ /* 0x000fc4000000003b */
[----:B------:R-:W-:Y:S02]  /*22e0*/  PRMT R52, R52, 0x6543, R59 ;  /* 0x0000654334347816 */ /* 0x000fe4000000003b */
[----:B------:R-:W-:Y:S02]  /*22f0*/  LOP3.LUT R58, R62, R49, RZ, 0x3c, !PT ;  /* 0x000000313e3a7212 */ /* 0x000fe400078e3cff */
[----:B------:R-:W-:Y:S02]  /*2300*/  LOP3.LUT R55, R60, R55, RZ, 0x3c, !PT ;  /* 0x000000373c377212 */ /* 0x000fe400078e3cff */
[----:B------:R-:W-:Y:S02]  /*2310*/  IADD3 R59, P0, PT, R63, R78, RZ ;  /* 0x0000004e3f3b7210 */ /* 0x000fe40007f1e0ff */
[----:B------:R-:W-:Y:S02]  /*2320*/  PRMT R50, R66, 0x1076, R51 ;  /* 0x0000107642327816 */ /* 0x000fe40000000033 */
[----:B------:R-:W-:-:S02]  /*2330*/  PRMT R49, R68, 0x1076, R85 ;  /* 0x0000107644317816 */ /* 0x000fc40000000055 */
[C-C-:B------:R-:W-:Y:S02]  /*2340*/  PRMT R57, R58.reuse, 0x2107, R55.reuse ;  /* 0x000021073a397816 */ /* 0x140fe40000000037 */
[----:B------:R-:W-:Y:S01]  /*2350*/  PRMT R55, R58, 0x6543, R55 ;  /* 0x000065433a377816 */ /* 0x000fe20000000037 */
[----:B------:R-:W-:Y:S01]  /*2360*/  IMAD.X R58, R52, 0x1, R71, P0 ;  /* 0x00000001343a7824 */ /* 0x000fe200000e0647 */
[----:B------:R-:W-:Y:S02]  /*2370*/  PRMT R51, R66, 0x5432, R51 ;  /* 0x0000543242337816 */ /* 0x000fe40000000033 */
[----:B------:R-:W-:Y:S02]  /*2380*/  IADD3 R66, P1, PT, R50, R83, RZ ;  /* 0x0000005332427210 */ /* 0x000fe40007f3e0ff */
[----:B------:R-:W-:Y:S02]  /*2390*/  LOP3.LUT R80, R59, R80, R71, 0x96, !PT ;  /* 0x000000503b507212 */ /* 0x000fe400078e9647 */
[----:B------:R-:W-:-:S02]  /*23a0*/  PRMT R68, R68, 0x5432, R85 ;  /* 0x0000543244447816 */ /* 0x000fc40000000055 */
[----:B------:R-:W-:Y:S02]  /*23b0*/  IADD3 R71, P0, PT, R49, R82, RZ ;  /* 0x0000005231477210 */ /* 0x000fe40007f1e0ff */
[----:B------:R-:W-:Y:S01]  /*23c0*/  LOP3.LUT R83, R58, R53, R78, 0x96, !PT ;  /* 0x000000353a537212 */ /* 0x000fe200078e964e */
[----:B------:R-:W-:Y:S02]  /*23d0*/  IMAD.X R53, R51, 0x1, R72, P1 ;  /* 0x0000000133357824 */ /* 0x000fe400008e0648 */
[----:B------:R-:W-:Y:S01]  /*23e0*/  IMAD.X R72, R68, 0x1, R79, P0 ;  /* 0x0000000144487824 */ /* 0x000fe200000e064f */
[----:B------:R-:W-:Y:S02]  /*23f0*/  IADD3 R78, P0, PT, R57, R74, RZ ;  /* 0x0000004a394e7210 */ /* 0x000fe40007f1e0ff */
[----:B------:R-:W-:Y:S02]  /*2400*/  LOP3.LUT R81, R66, R81, RZ, 0x3c, !PT ;  /* 0x0000005142517212 */ /* 0x000fe400078e3cff */
[----:B------:R-:W-:-:S02]  /*2410*/  LOP3.LUT R76, R53, R76, RZ, 0x3c, !PT ;  /* 0x0000004c354c7212 */ /* 0x000fc400078e3cff */
[----:B------:R-:W-:Y:S02]  /*2420*/  LOP3.LUT R87, R72, R75, RZ, 0x3c, !PT ;  /* 0x0000004b48577212 */ /* 0x000fe400078e3cff */
[----:B------:R-:W-:Y:S01]  /*2430*/  LOP3.LUT R75, R78, R77, R56, 0x96, !PT ;  /* 0x0000004d4e4b7212 */ /* 0x000fe200078e9638 */
[----:B------:R-:W-:Y:S01]  /*2440*/  IMAD.X R77, R55, 0x1, R77, P0 ;  /* 0x00000001374d7824 */ /* 0x000fe200000e064d */
[----:B------:R-:W-:Y:S02]  /*2450*/  LOP3.LUT R82, R71, R61, RZ, 0x3c, !PT ;  /* 0x0000003d47527212 */ /* 0x000fe400078e3cff */
[----:B------:R-:W-:Y:S02]  /*2460*/  SHF.R.W.U32 R79, R76, 0x1f, R81 ;  /* 0x0000001f4c4f7819 */ /* 0x000fe40000001e51 */
[----:B------:R-:W-:Y:S02]  /*2470*/  SHF.R.W.U32 R85, R81, 0x1f, R76 ;  /* 0x0000001f51557819 */ /* 0x000fe40000001e4c */
[----:B------:R-:W-:-:S02]  /*2480*/  SHF.R.W.U32 R61, R87, 0x1f, R82 ;  /* 0x0000001f573d7819 */ /* 0x000fc40000001e52 */
[----:B------:R-:W-:Y:S02]  /*2490*/  LOP3.LUT R76, R77, R74, R67, 0x96, !PT ;  /* 0x0000004a4d4c7212 */ /* 0x000fe400078e9643 */
[----:B------:R-:W-:Y:S02]  /*24a0*/  IADD3 R74, P0, P1, R32, R79, R73 ;  /* 0x0000004f204a7210 */ /* 0x000fe4000791e049 */
[----:B------:R-:W-:Y:S02]  /*24b0*/  SHF.R.W.U32 R56, R82, 0x1f, R87 ;  /* 0x0000001f52387819 */ /* 0x000fe40000001e57 */
[C-C-:B------:R-:W-:Y:S02]  /*24c0*/  PRMT R73, R80.reuse, 0x1076, R83.reuse ;  /* 0x0000107650497816 */ /* 0x140fe40000000053 */
[----:B------:R-:W-:Y:S02]  /*24d0*/  IADD3 R78, P2, PT, R61, R78, RZ ;  /* 0x0000004e3d4e7210 */ /* 0x000fe40007f5e0ff */
[----:B------:R-:W-:-:S02]  /*24e0*/  PRMT R83, R80, 0x5432, R83 ;  /* 0x0000543250537816 */ /* 0x000fc40000000053 */
[----:B------:R-:W-:Y:S02]  /*24f0*/  IADD3.X R80, PT, PT, R33, R85, R65, P0, P1 ;  /* 0x0000005521507210 */ /* 0x000fe400007e2441 */
[--C-:B------:R-:W-:Y:S02]  /*2500*/  PRMT R67, R75, 0x5432, R76.reuse ;  /* 0x000054324b437816 */ /* 0x100fe4000000004c */
[----:B------:R-:W-:Y:S01]  /*2510*/  IADD3 R82, P0, PT, R73, R64, RZ ;  /* 0x0000004049527210 */ /* 0x000fe20007f1e0ff */
[----:B------:R-:W-:Y:S01]  /*2520*/  IMAD.X R64, R56, 0x1, R77, P2 ;  /* 0x0000000138407824 */ /* 0x000fe200010e064d */
[----:B------:R-:W-:Y:S02]  /*2530*/  PRMT R75, R75, 0x1076, R76 ;  /* 0x000010764b4b7816 */ /* 0x000fe4000000004c */
[----:B------:R-:W-:Y:S01]  /*2540*/  LOP3.LUT R77, R80, R67, RZ, 0x3c, !PT ;  /* 0x00000043504d7212 */ /* 0x000fe200078e3cff */
[----:B------:R-:W-:Y:S01]  /*2550*/  IMAD.X R81, R83, 0x1, R70, P0 ;  /* 0x0000000153517824 */ /* 0x000fe200000e0646 */
[----:B------:R-:W-:-:S02]  /*2560*/  LOP3.LUT R76, R74, R75, RZ, 0x3c, !PT ;  /* 0x0000004b4a4c7212 */ /* 0x000fc400078e3cff */
[----:B------:R-:W-:Y:S02]  /*2570*/  IADD3 R70, P0, PT, R77, R82, RZ ;  /* 0x000000524d467210 */ /* 0x000fe40007f1e0ff */
[----:B------:R-:W-:Y:S02]  /*2580*/  LOP3.LUT R65, R64, R83, RZ, 0x3c, !PT ;  /* 0x0000005340417212 */ /* 0x000fe400078e3cff */
[----:B------:R-:W-:Y:S02]  /*2590*/  LOP3.LUT R63, R82, R63, RZ, 0x3c, !PT ;  /* 0x0000003f523f7212 */ /* 0x000fe400078e3cff */
[----:B------:R-:W-:Y:S01]  /*25a0*/  LOP3.LUT R82, R81, R52, RZ, 0x3c, !PT ;  /* 0x0000003451527212 */ /* 0x000fe200078e3cff */
[----:B------:R-:W-:Y:S01]  /*25b0*/  IMAD.X R52, R76, 0x1, R81, P0 ;  /* 0x000000014c347824 */ /* 0x000fe200000e0651 */
[----:B------:R-:W-:Y:S02]  /*25c0*/  IADD3 R62, P0, PT, R75, R62, RZ ;  /* 0x0000003e4b3e7210 */ /* 0x000fe40007f1e0ff */
[----:B------:R-:W-:-:S02]  /*25d0*/  IADD3 R66, P1, PT, R65, R66, RZ ;  /* 0x0000004241427210 */ /* 0x000fc40007f3e0ff */
[----:B------:R-:W-:Y:S02]  /*25e0*/  LOP3.LUT R76, R78, R73, RZ, 0x3c, !PT ;  /* 0x000000494e4c7212 */ /* 0x000fe400078e3cff */
[----:B------:R-:W-:Y:S01]  /*25f0*/  SHF.R.W.U32 R77, R82, 0x1f, R63 ;  /* 0x0000001f524d7819 */ /* 0x000fe20000001e3f */
[----:B------:R-:W-:Y:S01]  /*2600*/  IMAD.X R60, R67, 0x1, R60, P0 ;  /* 0x00000001433c7824 */ /* 0x000fe200000e063c */
[----:B------:R-:W-:Y:S01]  /*2610*/  SHF.R.W.U32 R81, R63, 0x1f, R82 ;  /* 0x0000001f3f517819 */ /* 0x000fe20000001e52 */
[----:B------:R-:W-:Y:S01]  /*2620*/  IMAD.X R53, R76, 0x1, R53, P1 ;  /* 0x000000014c357824 */ /* 0x000fe200008e0635 */
[----:B------:R-:W-:Y:S02]  /*2630*/  IADD3 R54, P0, P1, R6, R77, R54 ;  /* 0x0000004d06367210 */ /* 0x000fe4000791e036 */
[----:B------:R-:W-:Y:S02]  /*2640*/  LOP3.LUT R63, R62, R57, RZ, 0x3c, !PT ;  /* 0x000000393e3f7212 */ /* 0x000fe400078e3cff */
[----:B------:R-:W-:-:S02]  /*2650*/  LOP3.LUT R84, R60, R55, RZ, 0x3c, !PT ;  /* 0x000000373c547212 */ /* 0x000fc400078e3cff */
[----:B------:R-:W-:Y:S02]  /*2660*/  IADD3.X R69, PT, PT, R7, R81, R69, P0, P1 ;  /* 0x0000005107457210 */ /* 0x000fe400007e2445 */
[----:B------:R-:W-:Y:S02]  /*2670*/  LOP3.LUT R57, R70, R79, RZ, 0x3c, !PT ;  /* 0x0000004f46397212 */ /* 0x000fe400078e3cff */
[----:B------:R-:W-:Y:S02]  /*2680*/  LOP3.LUT R82, R52, R85, RZ, 0x3c, !PT ;  /* 0x0000005534527212 */ /* 0x000fe400078e3cff */
[----:B------:R-:W-:Y:S02]  /*2690*/  SHF.R.W.U32 R76, R84, 0x1f, R63 ;  /* 0x0000001f544c7819 */ /* 0x000fe40000001e3f */
[----:B------:R-:W-:Y:S02]  /*26a0*/  LOP3.LUT R65, R69, R68, RZ, 0x3c, !PT ;  /* 0x0000004445417212 */ /* 0x000fe400078e3cff */
[----:B------:R-:W-:-:S02]  /*26b0*/  PRMT R55, R57, 0x2107, R82 ;  /* 0x0000210739377816 */ /* 0x000fc40000000052 */
[----:B------:R-:W-:Y:S02]  /*26c0*/  SHF.R.W.U32 R79, R63, 0x1f, R84 ;  /* 0x0000001f3f4f7819 */ /* 0x000fe40000001e54 */
[----:B------:R-:W-:Y:S02]  /*26d0*/  PRMT R57, R57, 0x6543, R82 ;  /* 0x0000654339397816 */ /* 0x000fe40000000052 */
[----:B------:R-:W-:Y:S02]  /*26e0*/  LOP3.LUT R63, R66, R61, RZ, 0x3c, !PT ;  /* 0x0000003d423f7212 */ /* 0x000fe400078e3cff */
[----:B------:R-:W-:Y:S02]  /*26f0*/  LOP3.LUT R82, R53, R56, RZ, 0x3c, !PT ;  /* 0x0000003835527212 */ /* 0x000fe400078e3cff */
[----:B------:R-:W-:Y:S02]  /*2700*/  IADD3 R59, P3, P4, R34, R76, R59 ;  /* 0x0000004c223b7210 */ /* 0x000fe40007c7e03b */
[----:B------:R-:W-:-:S02]  /*2710*/  IADD3 R56, P2, PT, R65, R62, RZ ;  /* 0x0000003e41387210 */ /* 0x000fc40007f5e0ff */
[----:B------:R-:W-:Y:S02]  /*2720*/  IADD3 R65, P0, P1, R2, R55, R74 ;  /* 0x0000003702417210 */ /* 0x000fe4000791e04a */
[----:B------:R-:W-:Y:S02]  /*2730*/  LOP3.LUT R85, R54, R49, RZ, 0x3c, !PT ;  /* 0x0000003136557212 */ /* 0x000fe400078e3cff */
[C---:B------:R-:W-:Y:S02]  /*2740*/  PRMT R61, R63.reuse, 0x2107, R82 ;  /* 0x000021073f3d7816 */ /* 0x040fe40000000052 */
[----:B------:R-:W-:Y:S02]  /*2750*/  IADD3.X R58, PT, PT, R0, R79, R58, P3, P4 ;  /* 0x0000004f003a7210 */ /* 0x000fe40001fe843a */
[----:B------:R-:W-:Y:S02]  /*2760*/  PRMT R63, R63, 0x6543, R82 ;  /* 0x000065433f3f7816 */ /* 0x000fe40000000052 */
[----:B------:R-:W-:-:S02]  /*2770*/  LOP3.LUT R82, R65, R80, R67, 0x96, !PT ;  /* 0x0000005041527212 */ /* 0x000fc400078e9643 */
[----:B------:R-:W-:Y:S01]  /*2780*/  IADD3.X R67, PT, PT, R3, R57, R80, P0, P1 ;  /* 0x0000003903437210 */ /* 0x000fe200007e2450 */
[----:B------:R-:W-:Y:S01]  /*2790*/  IMAD.X R60, R85, 0x1, R60, P2 ;  /* 0x00000001553c7824 */ /* 0x000fe200010e063c */
[----:B------:R-:W-:Y:S02]  /*27a0*/  LOP3.LUT R84, R58, R51, RZ, 0x3c, !PT ;  /* 0x000000333a547212 */ /* 0x000fe400078e3cff */
[----:B------:R-:W-:Y:S02]  /*27b0*/  IADD3 R62, P2, P3, R4, R61, R78 ;  /* 0x0000003d043e7210 */ /* 0x000fe40007b5e04e */
[----:B------:R-:W-:Y:S02]  /*27c0*/  LOP3.LUT R85, R67, R74, R75, 0x96, !PT ;  /* 0x0000004a43557212 */ /* 0x000fe400078e964b */
[----:B------:R-:W-:Y:S02]  /*27d0*/  IADD3 R71, P0, PT, R84, R71, RZ ;  /* 0x0000004754477210 */ /* 0x000fe40007f1e0ff */
[----:B------:R-:W-:-:S02]  /*27e0*/  LOP3.LUT R75, R59, R50, RZ, 0x3c, !PT ;  /* 0x000000323b4b7212 */ /* 0x000fc400078e3cff */
[----:B------:R-:W-:Y:S02]  /*27f0*/  LOP3.LUT R74, R56, R77, RZ, 0x3c, !PT ;  /* 0x0000004d384a7212 */ /* 0x000fe400078e3cff */
[----:B------:R-:W-:Y:S02]  /*2800*/  LOP3.LUT R81, R60, R81, RZ, 0x3c, !PT ;  /* 0x000000513c517212 */ /* 0x000fe400078e3cff */
[----:B------:R-:W-:Y:S01]  /*2810*/  LOP3.LUT R83, R62, R64, R83, 0x96, !PT ;  /* 0x000000403e537212 */ /* 0x000fe200078e9653 */
[----:B------:R-:W-:Y:S01]  /*2820*/  IMAD.X R72, R75, 0x1, R72, P0 ;  /* 0x000000014b487824 */ /* 0x000fe200000e0648 */
[----:B------:R-:W-:Y:S02]  /*2830*/  IADD3.X R64, PT, PT, R5, R63, R64, P2, P3 ;  /* 0x0000003f05407210 */ /* 0x000fe400017e6440 */
[----:B------:R-:W-:Y:S02]  /*2840*/  PRMT R75, R74, 0x2107, R81 ;  /* 0x000021074a4b7816 */ /* 0x000fe40000000051 */
[----:B------:R-:W-:-:S02]  /*2850*/  LOP3.LUT R78, R64, R78, R73, 0x96, !PT ;  /* 0x0000004e404e7212 */ /* 0x000fc400078e9649 */
[----:B------:R-:W-:Y:S02]  /*2860*/  PRMT R74, R74, 0x6543, R81 ;  /* 0x000065434a4a7816 */ /* 0x000fe40000000051 */
[----:B------:R-:W-:Y:S02]  /*2870*/  IADD3 R80, P0, PT, R75, R54, RZ ;  /* 0x000000364b507210 */ /* 0x000fe40007f1e0ff */
[C-C-:B------:R-:W-:Y:S02]  /*2880*/  PRMT R81, R83.reuse, 0x1076, R78.reuse ;  /* 0x0000107653517816 */ /* 0x140fe4000000004e */
[----:B------:R-:W-:Y:S02]  /*2890*/  PRMT R73, R82, 0x1076, R85 ;  /* 0x0000107652497816 */ /* 0x000fe40000000055 */
[----:B------:R-:W-:Y:S01]  /*28a0*/  PRMT R78, R83, 0x5432, R78 ;  /* 0x00005432534e7816 */ /* 0x000fe2000000004e */
[----:B------:R-:W-:Y:S01]  /*28b0*/  IMAD.X R83, R74, 0x1, R69, P0 ;  /* 0x000000014a537824 */ /* 0x000fe200000e0645 */
[----:B------:R-:W-:-:S02]  /*28c0*/  PRMT R77, R82, 0x5432, R85 ;  /* 0x00005432524d7816 */ /* 0x000fc40000000055 */
[----:B------:R-:W-:Y:S02]  /*28d0*/  LOP3.LUT R82, R71, R76, RZ, 0x3c, !PT ;  /* 0x0000004c47527212 */ /* 0x000fe400078e3cff */
[----:B------:R-:W-:Y:S02]  /*28e0*/  LOP3.LUT R79, R72, R79, RZ, 0x3c, !PT ;  /* 0x0000004f484f7212 */ /* 0x000fe400078e3cff */
[----:B------:R-:W-:Y:S02]  /*28f0*/  IADD3 R66, P1, PT, R81, R66, RZ ;  /* 0x0000004251427210 */ /* 0x000fe40007f3e0ff */
[----:B------:R-:W-:Y:S02]  /*2900*/  IADD3 R70, P0, PT, R73, R70, RZ ;  /* 0x0000004649467210 */ /* 0x000fe40007f1e0ff */
[----:B------:R-:W-:Y:S02]  /*2910*/  PRMT R76, R82, 0x2107, R79 ;  /* 0x00002107524c7816 */ /* 0x000fe4000000004f */
[----:B------:R-:W-:Y:S01]  /*2920*/  LOP3.LUT R49, R83, R54, R49, 0x96, !PT ;  /* 0x0000003653317212 */ /* 0x000fe200078e9631 */
[----:B------:R-:W-:-:S02]  /*2930*/  IMAD.X R54, R78, 0x1, R53, P1 ;  /* 0x000000014e367824 */ /* 0x000fc400008e0635 */
[----:B------:R-:W-:Y:S01]  /*2940*/  IMAD.X R52, R77, 0x1, R52, P0 ;  /* 0x000000014d347824 */ /* 0x000fe200000e0634 */
[----:B------:R-:W-:Y:S02]  /*2950*/  PRMT R79, R82, 0x6543, R79 ;  /* 0x00006543524f7816 */ /* 0x000fe4000000004f */
[----:B------:R-:W-:Y:S02]  /*2960*/  IADD3 R53, P0, P1, R28, R76, R59 ;  /* 0x0000004c1c357210 */ /* 0x000fe4000791e03b */
[----:B------:R-:W-:Y:S02]  /*2970*/  LOP3.LUT R68, R80, R69, R68, 0x96, !PT ;  /* 0x0000004550447212 */ /* 0x000fe400078e9644 */
[----:B------:R-:W-:Y:S02]  /*2980*/  LOP3.LUT R69, R66, R61, RZ, 0x3c, !PT ;  /* 0x0000003d42457212 */ /* 0x000fe400078e3cff */
[----:B------:R-:W-:Y:S02]  /*2990*/  LOP3.LUT R82, R54, R63, RZ, 0x3c, !PT ;  /* 0x0000003f36527212 */ /* 0x000fe400078e3cff */
[----:B------:R-:W-:-:S02]  /*29a0*/  LOP3.LUT R55, R70, R55, RZ, 0x3c, !PT ;  /* 0x0000003746377212 */ /* 0x000fc400078e3cff */
[----:B------:R-:W-:Y:S02]  /*29b0*/  LOP3.LUT R86, R52, R57, RZ, 0x3c, !PT ;  /* 0x0000003934567212 */ /* 0x000fe400078e3cff */
[----:B------:R-:W-:Y:S02]  /*29c0*/  IADD3.X R63, PT, PT, R29, R79, R58, P0, P1 ;  /* 0x0000004f1d3f7210 */ /* 0x000fe400007e243a */
[----:B------:R-:W-:Y:S02]  /*29d0*/  LOP3.LUT R84, R53, R58, R51, 0x96, !PT ;  /* 0x0000003a35547212 */ /* 0x000fe400078e9633 */
[----:B------:R-:W-:Y:S02]  /*29e0*/  SHF.R.W.U32 R57, R82, 0x1f, R69 ;  /* 0x0000001f52397819 */ /* 0x000fe40000001e45 */
[----:B------:R-:W-:Y:S02]  /*29f0*/  SHF.R.W.U32 R51, R86, 0x1f, R55 ;  /* 0x0000001f56337819 */ /* 0x000fe40000001e37 */
[----:B------:R-:W-:-:S02]  /*2a00*/  LOP3.LUT R59, R63, R59, R50, 0x96, !PT ;  /* 0x0000003b3f3b7212 */ /* 0x000fc400078e9632 */
[----:B------:R-:W-:Y:S02]  /*2a10*/  SHF.R.W.U32 R50, R69, 0x1f, R82 ;  /* 0x0000001f45327819 */ /* 0x000fe40000001e52 */
[----:B------:R-:W-:Y:S02]  /*2a20*/  IADD3 R65, P0, P1, R12, R57, R65 ;  /* 0x000000390c417210 */ /* 0x000fe4000791e041 */
[----:B------:R-:W-:Y:S02]  /*2a30*/  IADD3 R61, P2, P3, R6, R80, R51 ;  /* 0x00000050063d7210 */ /* 0x000fe40007b5e033 */
[C-C-:B------:R-:W-:Y:S02]  /*2a40*/  PRMT R80, R84.reuse, 0x5432, R59.reuse ;  /* 0x0000543254507816 */ /* 0x140fe4000000003b */
[----:B------:R-:W-:Y:S02]  /*2a50*/  PRMT R58, R84, 0x1076, R59 ;  /* 0x00001076543a7816 */ /* 0x000fe4000000003b */
[----:B------:R-:W-:-:S02]  /*2a60*/  SHF.R.W.U32 R55, R55, 0x1f, R86 ;  /* 0x0000001f37377819 */ /* 0x000fc40000001e56 */
[C---:B------:R-:W-:Y:S02]  /*2a70*/  PRMT R59, R68.reuse, 0x5432, R49 ;  /* 0x00005432443b7816 */ /* 0x040fe40000000031 */
[----:B------:R-:W-:Y:S02]  /*2a80*/  IADD3.X R82, PT, PT, R13, R50, R67, P0, P1 ;  /* 0x000000320d527210 */ /* 0x000fe400007e2443 */
[----:B------:R-:W-:Y:S02]  /*2a90*/  PRMT R68, R68, 0x1076, R49 ;  /* 0x0000107644447816 */ /* 0x000fe40000000031 */
[----:B------:R-:W-:Y:S02]  /*2aa0*/  IADD3.X R83, PT, PT, R7, R83, R55, P2, P3 ;  /* 0x0000005307537210 */ /* 0x000fe400017e6437 */
[----:B------:R-:W-:Y:S02]  /*2ab0*/  IADD3 R71, P1, PT, R58, R71, RZ ;  /* 0x000000473a477210 */ /* 0x000fe40007f3e0ff */
[----:B------:R-:W-:-:S02]  /*2ac0*/  LOP3.LUT R49, R82, R59, RZ, 0x3c, !PT ;  /* 0x0000003b52317212 */ /* 0x000fc400078e3cff */
[----:B------:R-:W-:Y:S02]  /*2ad0*/  IADD3 R84, P0, PT, R68, R56, RZ ;  /* 0x0000003844547210 */ /* 0x000fe40007f1e0ff */
[----:B------:R-:W-:Y:S02]  /*2ae0*/  LOP3.LUT R67, R83, R80, RZ, 0x3c, !PT ;  /* 0x0000005053437212 */ /* 0x000fe400078e3cff */
[----:B------:R-:W-:Y:S01]  /*2af0*/  IADD3 R56, P2, PT, R49, R71, RZ ;  /* 0x0000004731387210 */ /* 0x000fe20007f5e0ff */
[----:B------:R-:W-:Y:S01]  /*2b00*/  IMAD.X R49, R59, 0x1, R60, P0 ;  /* 0x000000013b317824 */ /* 0x000fe200000e063c */
[----:B------:R-:W-:Y:S01]  /*2b10*/  IADD3 R66, P3, PT, R67, R66, RZ ;  /* 0x0000004243427210 */ /* 0x000fe20007f7e0ff */
[----:B------:R-:W-:Y:S01]  /*2b20*/  IMAD.X R72, R80, 0x1, R72, P1 ;  /* 0x0000000150487824 */ /* 0x000fe200008e0648 */
[----:B------:R-:W-:Y:S02]  /*2b30*/  LOP3.LUT R69, R71, R76, RZ, 0x3c, !PT ;  /* 0x0000004c47457212 */ /* 0x000fe400078e3cff */
[----:B------:R-:W-:-:S02]  /*2b40*/  LOP3.LUT R67, R61, R58, RZ, 0x3c, !PT ;  /* 0x0000003a3d437212 */ /* 0x000fc400078e3cff */
[----:B------:R-:W-:Y:S02]  /*2b50*/  LOP3.LUT R71, R65, R68, RZ, 0x3c, !PT ;  /* 0x0000004441477212 */ /* 0x000fe400078e3cff */
[----:B------:R-:W-:Y:S02]  /*2b60*/  LOP3.LUT R76, R49, R74, RZ, 0x3c, !PT ;  /* 0x0000004a314c7212 */ /* 0x000fe400078e3cff */
[----:B------:R-:W-:Y:S01]  /*2b70*/  LOP3.LUT R74, R72, R79, RZ, 0x3c, !PT ;  /* 0x0000004f484a7212 */ /* 0x000fe200078e3cff */
[----:B------:R-:W-:Y:S01]  /*2b80*/  IMAD.X R54, R67, 0x1, R54, P3 ;  /* 0x0000000143367824 */ /* 0x000fe200018e0636 */
[----:B------:R-:W-:Y:S01]  /*2b90*/  LOP3.LUT R75, R84, R75, RZ, 0x3c, !PT ;  /* 0x0000004b544b7212 */ /* 0x000fe200078e3cff */
[----:B------:R-:W-:Y:S01]  /*2ba0*/  IMAD.X R67, R71, 0x1, R72, P2 ;  /* 0x0000000147437824 */ /* 0x000fe200010e0648 */
[----:B------:R-:W-:Y:S02]  /*2bb0*/  SHF.R.W.U32 R71, R74, 0x1f, R69 ;  /* 0x0000001f4a477819 */ /* 0x000fe40000001e45 */
[----:B------:R-:W-:-:S02]  /*2bc0*/  SHF.R.W.U32 R60, R76, 0x1f, R75 ;  /* 0x0000001f4c3c7819 */ /* 0x000fc40000001e4b */
[----:B------:R-:W-:Y:S02]  /*2bd0*/  SHF.R.W.U32 R72, R75, 0x1f, R76 ;  /* 0x0000001f4b487819 */ /* 0x000fe40000001e4c */
[----:B------:R-:W-:Y:S02]  /*2be0*/  SHF.R.W.U32 R69, R69, 0x1f, R74 ;  /* 0x0000001f45457819 */ /* 0x000fe40000001e4a */
[----:B------:R-:W-:Y:S02]  /*2bf0*/  IADD3 R62, P2, PT, R71, R62, RZ ;  /* 0x0000003e473e7210 */ /* 0x000fe40007f5e0ff */
[----:B------:R-:W-:Y:S02]  /*2c00*/  LOP3.LUT R76, R66, R51, RZ, 0x3c, !PT ;  /* 0x00000033424c7212 */ /* 0x000fe400078e3cff */
[----:B------:R-:W-:Y:S02]  /*2c10*/  IADD3 R74, P0, P1, R32, R53, R60 ;  /* 0x00000035204a7210 */ /* 0x000fe4000791e03c */
[----:B------:R-:W-:-:S02]  /*2c20*/  LOP3.LUT R51, R56, R57, RZ, 0x3c, !PT ;  /* 0x0000003938337212 */ /* 0x000fc400078e3cff */
[----:B------:R-:W-:Y:S01]  /*2c30*/  LOP3.LUT R86, R67, R50, RZ, 0x3c, !PT ;  /* 0x0000003243567212 */ /* 0x000fe200078e3cff */
[----:B------:R-:W-:Y:S01]  /*2c40*/  IMAD.X R64, R69, 0x1, R64, P2 ;  /* 0x0000000145407824 */ /* 0x000fe200010e0640 */
[----:B------:R-:W-:Y:S02]  /*2c50*/  LOP3.LUT R55, R54, R55, RZ, 0x3c, !PT ;  /* 0x0000003736377212 */ /* 0x000fe400078e3cff */
[----:B------:R-:W-:Y:S02]  /*2c60*/  IADD3.X R63, PT, PT, R33, R63, R72, P0, P1 ;  /* 0x0000003f213f7210 */ /* 0x000fe400007e2448 */
[----:B------:R-:W-:Y:S02]  /*2c70*/  PRMT R50, R51, 0x2107, R86 ;  /* 0x0000210733327816 */ /* 0x000fe40000000056 */
[----:B------:R-:W-:Y:S02]  /*2c80*/  LOP3.LUT R79, R63, R78, RZ, 0x3c, !PT ;  /* 0x0000004e3f4f7212 */ /* 0x000fe400078e3cff */
[----:B------:R-:W-:-:S02]  /*2c90*/  PRMT R75, R76, 0x2107, R55 ;  /* 0x000021074c4b7816 */ /* 0x000fc40000000037 */
[----:B------:R-:W-:Y:S02]  /*2ca0*/  PRMT R57, R76, 0x6543, R55 ;  /* 0x000065434c397816 */ /* 0x000fe40000000037 */
[----:B------:R-:W-:Y:S02]  /*2cb0*/  LOP3.LUT R53, R64, R77, RZ, 0x3c, !PT ;  /* 0x0000004d40357212 */ /* 0x000fe400078e3cff */
[----:B------:R-:W-:Y:S02]  /*2cc0*/  IADD3 R76, P0, P1, R28, R50, R65 ;  /* 0x000000321c4c7210 */ /* 0x000fe4000791e041 */
[----:B------:R-:W-:Y:S02]  /*2cd0*/  PRMT R51, R51, 0x6543, R86 ;  /* 0x0000654333337816 */ /* 0x000fe40000000056 */
[----:B------:R-:W-:Y:S02]  /*2ce0*/  IADD3 R79, P4, PT, R79, R70, RZ ;  /* 0x000000464f4f7210 */ /* 0x000fe40007f9e0ff */
[----:B------:R-:W-:-:S02]  /*2cf0*/  IADD3 R84, P5, PT, R53, R84, RZ ;  /* 0x0000005435547210 */ /* 0x000fc40007fbe0ff */
[----:B------:R-:W-:Y:S02]  /*2d00*/  IADD3 R70, P2, P3, R8, R75, R61 ;  /* 0x0000004b08467210 */ /* 0x000fe40007b5e03d */
[----:B------:R-:W-:Y:S02]  /*2d10*/  LOP3.LUT R59, R76, R82, R59, 0x96, !PT ;  /* 0x000000524c3b7212 */ /* 0x000fe400078e963b */
[----:B------:R-:W-:Y:S02]  /*2d20*/  LOP3.LUT R53, R74, R81, RZ, 0x3c, !PT ;  /* 0x000000514a357212 */ /* 0x000fe400078e3cff */
[----:B------:R-:W-:Y:S02]  /*2d30*/  IADD3.X R82, PT, PT, R29, R51, R82, P0, P1 ;  /* 0x000000331d527210 */ /* 0x000fe400007e2452 */
[----:B------:R-:W-:Y:S02]  /*2d40*/  LOP3.LUT R80, R70, R83, R80, 0x96, !PT ;  /* 0x0000005346507212 */ /* 0x000fe400078e9650 */
[----:B------:R-:W-:-:S02]  /*2d50*/  IADD3.X R83, PT, PT, R9, R57, R83, P2, P3 ;  /* 0x0000003909537210 */ /* 0x000fc400017e6453 */
[----:B------:R-:W-:Y:S01]  /*2d60*/  LOP3.LUT R68, R82, R65, R68, 0x96, !PT ;  /* 0x0000004152447212 */ /* 0x000fe200078e9644 */
[----:B------:R-:W-:Y:S01]  /*2d70*/  IMAD.X R65, R53, 0x1, R52, P4 ;  /* 0x0000000135417824 */ /* 0x000fe200020e0634 */
[----:B------:R-:W-:Y:S02]  /*2d80*/  LOP3.LUT R86, R62, R73, RZ, 0x3c, !PT ;  /* 0x000000493e567212 */ /* 0x000fe400078e3cff */
[----:B------:R-:W-:Y:S02]  /*2d90*/  LOP3.LUT R61, R83, R61, R58, 0x96, !PT ;  /* 0x0000003d533d7212 */ /* 0x000fe400078e963a */
[C-C-:B------:R-:W-:Y:S02]  /*2da0*/  PRMT R55, R59.reuse, 0x1076, R68.reuse ;  /* 0x000010763b377816 */ /* 0x140fe40000000044 */
[----:B------:R-:W-:Y:S02]  /*2db0*/  PRMT R58, R59, 0x5432, R68 ;  /* 0x000054323b3a7816 */ /* 0x000fe40000000044 */
[----:B------:R-:W-:-:S02]  /*2dc0*/  LOP3.LUT R68, R79, R60, RZ, 0x3c, !PT ;  /* 0x0000003c4f447212 */ /* 0x000fc400078e3cff */
[----:B------:R-:W-:Y:S01]  /*2dd0*/  LOP3.LUT R59, R65, R72, RZ, 0x3c, !PT ;  /* 0x00000048413b7212 */ /* 0x000fe200078e3cff */
[----:B------:R-:W-:-:S03]  /*2de0*/  IMAD.X R52, R86, 0x1, R49, P5 ;  /* 0x0000000156347824 */ /* 0x000fc600028e0631 */
[C-C-:B------:R-:W-:Y:S02]  /*2df0*/  PRMT R85, R68.reuse, 0x2107, R59.reuse ;  /* 0x0000210744557816 */ /* 0x140fe4000000003b */
[----:B------:R-:W-:Y:S02]  /*2e00*/  PRMT R68, R68, 0x6543, R59 ;  /* 0x0000654344447816 */ /* 0x000fe4000000003b */
[----:B------:R-:W-:Y:S02]  /*2e10*/  IADD3 R59, P0, PT, R55, R56, RZ ;  /* 0x00000038373b7210 */ /* 0x000fe40007f1e0ff */
[----:B------:R-:W-:Y:S02]  /*2e20*/  LOP3.LUT R71, R84, R71, RZ, 0x3c, !PT ;  /* 0x0000004754477212 */ /* 0x000fe400078e3cff */
[----:B------:R-:W-:Y:S02]  /*2e30*/  LOP3.LUT R60, R52, R69, RZ, 0x3c, !PT ;  /* 0x00000045343c7212 */ /* 0x000fe400078e3cff */
[----:B------:R-:W-:Y:S01]  /*2e40*/  PRMT R53, R80, 0x1076, R61 ;  /* 0x0000107650357816 */ /* 0x000fe2000000003d */
[----:B------:R-:W-:Y:S01]  /*2e50*/  IMAD.X R56, R58, 0x1, R67, P0 ;  /* 0x000000013a387824 */ /* 0x000fe200000e0643 */
[----:B------:R-:W-:-:S02]  /*2e60*/  PRMT R87, R71, 0x2107, R60 ;  /* 0x0000210747577816 */ /* 0x000fc4000000003c */
[----:B------:R-:W-:Y:S02]  /*2e70*/  PRMT R69, R71, 0x6543, R60 ;  /* 0x0000654347457816 */ /* 0x000fe4000000003c */
[----:B------:R-:W-:Y:S02]  /*2e80*/  PRMT R49, R80, 0x5432, R61 ;  /* 0x0000543250317816 */ /* 0x000fe4000000003d */
[----:B------:R-:W-:Y:S02]  /*2e90*/  IADD3 R60, P0, PT, R53, R66, RZ ;  /* 0x00000042353c7210 */ /* 0x000fe40007f1e0ff */
[----:B------:R-:W-:Y:S02]  /*2ea0*/  IADD3 R61, P1, P2, R34, R85, R74 ;  /* 0x00000055223d7210 */ /* 0x000fe40007a3e04a */
[----:B------:R-:W-:Y:S01]  /*2eb0*/  LOP3.LUT R50, R59, R50, RZ, 0x3c, !PT ;  /* 0x000000323b327212 */ /* 0x000fe200078e3cff */
[----:B------:R-:W-:Y:S01]  /*2ec0*/  IMAD.X R72, R49, 0x1, R54, P0 ;  /* 0x0000000131487824 */ /* 0x000fe200000e0636 */
[----:B------:R-:W-:-:S02]  /*2ed0*/  LOP3.LUT R67, R56, R51, RZ, 0x3c, !PT ;  /* 0x0000003338437212 */ /* 0x000fc400078e3cff */
[----:B------:R-:W-:Y:S02]  /*2ee0*/  IADD3 R51, P0, PT, R87, R62, RZ ;  /* 0x0000003e57337210 */ /* 0x000fe40007f1e0ff */
[----:B------:R-:W-:Y:S02]  /*2ef0*/  LOP3.LUT R78, R61, R63, R78, 0x96, !PT ;  /* 0x0000003f3d4e7212 */ /* 0x000fe400078e964e */
[----:B------:R-:W-:Y:S02]  /*2f00*/  IADD3.X R63, PT, PT, R0, R68, R63, P1, P2 ;  /* 0x00000044003f7210 */ /* 0x000fe40000fe443f */
[----:B------:R-:W-:Y:S02]  /*2f10*/  SHF.R.W.U32 R54, R67, 0x1f, R50 ;  /* 0x0000001f43367819 */ /* 0x000fe40000001e32 */
[----:B------:R-:W-:Y:S02]  /*2f20*/  LOP3.LUT R75, R60, R75, RZ, 0x3c, !PT ;  /* 0x0000004b3c4b7212 */ /* 0x000fe400078e3cff */
[----:B------:R-:W-:Y:S01]  /*2f30*/  LOP3.LUT R80, R72, R57, RZ, 0x3c, !PT ;  /* 0x0000003948507212 */ /* 0x000fe200078e3cff */
[----:B------:R-:W-:Y:S01]  /*2f40*/  IMAD.X R57, R69, 0x1, R64, P0 ;  /* 0x0000000145397824 */ /* 0x000fe200000e0640 */
[----:B------:R-:W-:-:S02]  /*2f50*/  SHF.R.W.U32 R67, R50, 0x1f, R67 ;  /* 0x0000001f32437819 */ /* 0x000fc40000001e43 */
[----:B------:R-:W-:Y:S02]  /*2f60*/  LOP3.LUT R71, R63, R74, R81, 0x96, !PT ;  /* 0x0000004a3f477212 */ /* 0x000fe400078e9651 */
[----:B------:R-:W-:Y:S02]  /*2f70*/  IADD3 R50, P0, P1, R30, R51, R54 ;  /* 0x000000331e327210 */ /* 0x000fe4000791e036 */
[----:B------:R-:W-:Y:S02]  /*2f80*/  SHF.R.W.U32 R81, R80, 0x1f, R75 ;  /* 0x0000001f50517819 */ /* 0x000fe40000001e4b */
[----:B------:R-:W-:Y:S02]  /*2f90*/  LOP3.LUT R89, R51, R64, R77, 0x96, !PT ;  /* 0x0000004033597212 */ /* 0x000fe400078e964d */
[----:B------:R-:W-:Y:S02]  /*2fa0*/  IADD3.X R77, PT, PT, R31, R57, R67, P0, P1 ;  /* 0x000000391f4d7210 */ /* 0x000fe400007e2443 */
[----:B------:R-:W-:-:S02]  /*2fb0*/  SHF.R.W.U32 R80, R75, 0x1f, R80 ;  /* 0x0000001f4b507819 */ /* 0x000fc40000001e50 */
[----:B------:R-:W-:Y:S02]  /*2fc0*/  IADD3 R64, P0, PT, R81, R76, RZ ;  /* 0x0000004c51407210 */ /* 0x000fe40007f1e0ff */
[----:B------:R-:W-:Y:S02]  /*2fd0*/  LOP3.LUT R62, R57, R62, R73, 0x96, !PT ;  /* 0x0000003e393e7212 */ /* 0x000fe400078e9649 */
[--C-:B------:R-:W-:Y:S01]  /*2fe0*/  PRMT R57, R78, 0x1076, R71.reuse ;  /* 0x000010764e397816 */ /* 0x100fe20000000047 */
[----:B------:R-:W-:Y:S01]  /*2ff0*/  IMAD.X R91, R80, 0x1, R82, P0 ;  /* 0x00000001505b7824 */ /* 0x000fe200000e0652 */
[----:B------:R-:W-:Y:S02]  /*3000*/  PRMT R51, R78, 0x5432, R71 ;  /* 0x000054324e337816 */ /* 0x000fe40000000047 */
[----:B------:R-:W-:Y:S02]  /*3010*/  IADD3 R79, P0, PT, R57, R79, RZ ;  /* 0x0000004f394f7210 */ /* 0x000fe40007f1e0ff */
[----:B------:R-:W-:-:S02]  /*3020*/  PRMT R66, R89, 0x5432, R62 ;  /* 0x0000543259427816 */ /* 0x000fc4000000003e */
[----:B------:R-:W-:Y:S02]  /*3030*/  LOP3.LUT R71, R77, R51, RZ, 0x3c, !PT ;  /* 0x000000334d477212 */ /* 0x000fe400078e3cff */
[----:B------:R-:W-:Y:S01]  /*3040*/  PRMT R89, R89, 0x1076, R62 ;  /* 0x0000107659597816 */ /* 0x000fe2000000003e */
[----:B------:R-:W-:Y:S01]  /*3050*/  IMAD.X R62, R51, 0x1, R65, P0 ;  /* 0x00000001333e7824 */ /* 0x000fe200000e0641 */
[----:B------:R-:W-:Y:S02]  /*3060*/  IADD3 R71, P3, PT, R71, R60, RZ ;  /* 0x0000003c47477210 */ /* 0x000fe40007f7e0ff */
[----:B------:R-:W-:Y:S02]  /*3070*/  IADD3 R76, P1, PT, R89, R84, RZ ;  /* 0x00000054594c7210 */ /* 0x000fe40007f3e0ff */
[C---:B------:R-:W-:Y:S02]  /*3080*/  LOP3.LUT R60, R66.reuse, R91, RZ, 0x3c, !PT ;  /* 0x0000005b423c7212 */ /* 0x040fe400078e3cff */
[----:B------:R-:W-:Y:S01]  /*3090*/  LOP3.LUT R78, R79, R85, RZ, 0x3c, !PT ;  /* 0x000000554f4e7212 */ /* 0x000fe200078e3cff */
[----:B------:R-:W-:Y:S01]  /*30a0*/  IMAD.X R74, R66, 0x1, R52, P1 ;  /* 0x00000001424a7824 */ /* 0x000fe200008e0634 */
[----:B------:R-:W-:-:S02]  /*30b0*/  LOP3.LUT R65, R62, R68, RZ, 0x3c, !PT ;  /* 0x000000443e417212 */ /* 0x000fc400078e3cff */
[----:B------:R-:W-:Y:S02]  /*30c0*/  IADD3 R60, P2, PT, R60, R79, RZ ;  /* 0x0000004f3c3c7210 */ /* 0x000fe40007f5e0ff */
[----:B------:R-:W-:Y:S02]  /*30d0*/  LOP3.LUT R73, R89, R64, RZ, 0x3c, !PT ;  /* 0x0000004059497212 */ /* 0x000fe400078e3cff */
[----:B------:R-:W-:Y:S02]  /*30e0*/  LOP3.LUT R75, R50, R57, RZ, 0x3c, !PT ;  /* 0x00000039324b7212 */ /* 0x000fe400078e3cff */
[----:B------:R-:W-:Y:S02]  /*30f0*/  LOP3.LUT R85, R76, R87, RZ, 0x3c, !PT ;  /* 0x000000574c557212 */ /* 0x000fe400078e3cff */
[----:B------:R-:W-:Y:S01]  /*3100*/  SHF.R.W.U32 R87, R65, 0x1f, R78 ;  /* 0x0000001f41577819 */ /* 0x000fe20000001e4e */
[----:B------:R-:W-:Y:S01]  /*3110*/  IMAD.X R73, R73, 0x1, R62, P2 ;  /* 0x0000000149497824 */ /* 0x000fe200010e063e */
[----:B------:R-:W-:Y:S01]  /*3120*/  LOP3.LUT R52, R74, R69, RZ, 0x3c, !PT ;  /* 0x000000454a347212 */ /* 0x000fe200078e3cff */
[----:B------:R-:W-:Y:S01]  /*3130*/  IMAD.X R75, R75, 0x1, R72, P3 ;  /* 0x000000014b4b7824 */ /* 0x000fe200018e0648 */
[----:B------:R-:W-:-:S02]  /*3140*/  SHF.R.W.U32 R78, R78, 0x1f, R65 ;  /* 0x0000001f4e4e7819 */ /* 0x000fc40000001e41 */
[----:B------:R-:W-:Y:S02]  /*3150*/  IADD3 R72, P0, PT, R87, R70, RZ ;  /* 0x0000004657487210 */ /* 0x000fe40007f1e0ff */
[----:B------:R-:W-:Y:S02]  /*3160*/  SHF.R.W.U32 R68, R52, 0x1f, R85 ;  /* 0x0000001f34447819 */ /* 0x000fe40000001e55 */
[----:B------:R-:W-:Y:S02]  /*3170*/  LOP3.LUT R81, R60, R81, RZ, 0x3c, !PT ;  /* 0x000000513c517212 */ /* 0x000fe400078e3cff */
[----:B------:R-:W-:Y:S01]  /*3180*/  LOP3.LUT R80, R73, R80, RZ, 0x3c, !PT ;  /* 0x0000005049507212 */ /* 0x000fe200078e3cff */
[----:B------:R-:W-:Y:S01]  /*3190*/  IMAD.X R83, R78, 0x1, R83, P0 ;  /* 0x000000014e537824 */ /* 0x000fe200000e0653 */
[----:B------:R-:W-:Y:S02]  /*31a0*/  SHF.R.W.U32 R85, R85, 0x1f, R52 ;  /* 0x0000001f55557819 */ /* 0x000fe40000001e34 */
[----:B------:R-:W-:-:S02]  /*31b0*/  LOP3.LUT R52, R71, R54, RZ, 0x3c, !PT ;  /* 0x0000003647347212 */ /* 0x000fc400078e3cff */
[----:B------:R-:W-:Y:S02]  /*31c0*/  IADD3 R54, P1, P2, R2, R68, R61 ;  /* 0x0000004402367210 */ /* 0x000fe40007a3e03d */
[--C-:B------:R-:W-:Y:S02]  /*31d0*/  PRMT R79, R81, 0x2107, R80.reuse ;  /* 0x00002107514f7816 */ /* 0x100fe40000000050 */
[----:B------:R-:W-:Y:S02]  /*31e0*/  LOP3.LUT R67, R75, R67, RZ, 0x3c, !PT ;  /* 0x000000434b437212 */ /* 0x000fe400078e3cff */
[----:B------:R-:W-:Y:S02]  /*31f0*/  IADD3.X R62, PT, PT, R3, R85, R63, P1, P2 ;  /* 0x00000055033e7210 */ /* 0x000fe40000fe443f */
[----:B------:R-:W-:Y:S02]  /*3200*/  LOP3.LUT R61, R83, R58, RZ, 0x3c, !PT ;  /* 0x0000003a533d7212 */ /* 0x000fe400078e3cff */
[----:B------:R-:W-:-:S02]  /*3210*/  PRMT R81, R81, 0x6543, R80 ;  /* 0x0000654351517816 */ /* 0x000fc40000000050 */
[----:B------:R-:W-:Y:S02]  /*3220*/  IADD3 R69, P0, P1, R26, R79, R64 ;  /* 0x0000004f1a457210 */ /* 0x000fe4000791e040 */
[----:B------:R-:W-:Y:S02]  /*3230*/  PRMT R82, R52, 0x2107, R67 ;  /* 0x0000210734527816 */ /* 0x000fe40000000043 */
[----:B------:R-:W-:Y:S02]  /*3240*/  IADD3 R76, P2, PT, R61, R76, RZ ;  /* 0x0000004c3d4c7210 */ /* 0x000fe40007f5e0ff */
[----:B------:R-:W-:Y:S02]  /*3250*/  LOP3.LUT R61, R72, R55, RZ, 0x3c, !PT ;  /* 0x00000037483d7212 */ /* 0x000fe400078e3cff */
[----:B------:R-:W-:Y:S02]  /*3260*/  IADD3.X R65, PT, PT, R27, R81, R91, P0, P1 ;  /* 0x000000511b417210 */ /* 0x000fe400007e245b */
[----:B------:R-:W-:-:S02]  /*3270*/  LOP3.LUT R70, R62, R49, RZ, 0x3c, !PT ;  /* 0x000000313e467212 */ /* 0x000fc400078e3cff */
[----:B------:R-:W-:Y:S02]  /*3280*/  PRMT R80, R52, 0x6543, R67 ;  /* 0x0000654334507816 */ /* 0x000fe40000000043 */
[----:B------:R-:W-:Y:S02]  /*3290*/  IADD3 R52, P4, PT, R82, R50, RZ ;  /* 0x0000003252347210 */ /* 0x000fe40007f9e0ff */
[----:B------:R-:W-:Y:S01]  /*32a0*/  LOP3.LUT R63, R65, R89, R64, 0x96, !PT ;  /* 0x00000059413f7212 */ /* 0x000fe200078e9640 */
[----:B------:R-:W-:Y:S01]  /*32b0*/  IMAD.X R89, R61, 0x1, R74, P2 ;  /* 0x000000013d597824 */ /* 0x000fe200010e064a */
[----:B------:R-:W-:Y:S02]  /*32c0*/  IADD3 R67, P3, PT, R70, R59, RZ ;  /* 0x0000003b46437210 */ /* 0x000fe40007f7e0ff */
[----:B------:R-:W-:Y:S01]  /*32d0*/  LOP3.LUT R59, R52, R77, R51, 0x96, !PT ;  /* 0x0000004d343b7212 */ /* 0x000fe200078e9633 */
[----:B------:R-:W-:Y:S01]  /*32e0*/  IMAD.X R77, R80, 0x1, R77, P4 ;  /* 0x00000001504d7824 */ /* 0x000fe200020e064d */
[----:B------:R-:W-:-:S02]  /*32f0*/  LOP3.LUT R51, R54, R53, RZ, 0x3c, !PT ;  /* 0x0000003536337212 */ /* 0x000fc400078e3cff */
[----:B------:R-:W-:Y:S02]  /*3300*/  LOP3.LUT R66, R69, R66, R91, 0x96, !PT ;  /* 0x0000004245427212 */ /* 0x000fe400078e965b */
[----:B------:R-:W-:Y:S02]  /*3310*/  LOP3.LUT R70, R76, R87, RZ, 0x3c, !PT ;  /* 0x000000574c467212 */ /* 0x000fe400078e3cff */
[----:B------:R-:W-:Y:S01]  /*3320*/  LOP3.LUT R61, R89, R78, RZ, 0x3c, !PT ;  /* 0x0000004e593d7212 */ /* 0x000fe200078e3cff */
[----:B------:R-:W-:Y:S01]  /*3330*/  IMAD.X R64, R51, 0x1, R56, P3 ;  /* 0x0000000133407824 */ /* 0x000fe200018e0638 */
[----:B------:R-:W-:Y:S02]  /*3340*/  LOP3.LUT R74, R77, R50, R57, 0x96, !PT ;  /* 0x000000324d4a7212 */ /* 0x000fe400078e9639 */
[C-C-:B------:R-:W-:Y:S02]  /*3350*/  PRMT R51, R66.reuse, 0x1076, R63.reuse ;  /* 0x0000107642337816 */ /* 0x140fe4000000003f */
[----:B------:R-:W-:-:S02]  /*3360*/  PRMT R50, R66, 0x5432, R63 ;  /* 0x0000543242327816 */ /* 0x000fc4000000003f */
[--C-:B------:R-:W-:Y:S02]  /*3370*/  PRMT R66, R70, 0x2107, R61.reuse ;  /* 0x0000210746427816 */ /* 0x100fe4000000003d */
[----:B------:R-:W-:Y:S02]  /*3380*/  LOP3.LUT R57, R67, R68, RZ, 0x3c, !PT ;  /* 0x0000004443397212 */ /* 0x000fe400078e3cff */
[----:B------:R-:W-:Y:S02]  /*3390*/  LOP3.LUT R56, R64, R85, RZ, 0x3c, !PT ;  /* 0x0000005540387212 */ /* 0x000fe400078e3cff */
[----:B------:R-:W-:Y:S02]  /*33a0*/  PRMT R70, R70, 0x6543, R61 ;  /* 0x0000654346467816 */ /* 0x000fe4000000003d */
[----:B------:R-:W-:Y:S02]  /*33b0*/  IADD3 R84, P1, PT, R66, R72, RZ ;  /* 0x0000004842547210 */ /* 0x000fe40007f3e0ff */
[----:B------:R-:W-:-:S02]  /*33c0*/  PRMT R68, R59, 0x1076, R74 ;  /* 0x000010763b447816 */ /* 0x000fc4000000004a */
[C-C-:B------:R-:W-:Y:S02]  /*33d0*/  PRMT R63, R57.reuse, 0x2107, R56.reuse ;  /* 0x00002107393f7816 */ /* 0x140fe40000000038 */
[----:B------:R-:W-:Y:S01]  /*33e0*/  PRMT R57, R57, 0x6543, R56 ;  /* 0x0000654339397816 */ /* 0x000fe20000000038 */
[----:B------:R-:W-:Y:S01]  /*33f0*/  IMAD.X R56, R70, 0x1, R83, P1 ;  /* 0x0000000146387824 */ /* 0x000fe200008e0653 */
[----:B------:R-:W-:Y:S02]  /*3400*/  IADD3 R61, P0, PT, R51, R60, RZ ;  /* 0x0000003c333d7210 */ /* 0x000fe40007f1e0ff */
[----:B------:R-:W-:Y:S02]  /*3410*/  PRMT R74, R59, 0x5432, R74 ;  /* 0x000054323b4a7816 */ /* 0x000fe4000000004a */
[----:B------:R-:W-:Y:S01]  /*3420*/  IADD3 R71, P1, PT, R68, R71, RZ ;  /* 0x0000004744477210 */ /* 0x000fe20007f3e0ff */
[----:B------:R-:W-:Y:S01]  /*3430*/  IMAD.X R60, R50, 0x1, R73, P0 ;  /* 0x00000001323c7824 */ /* 0x000fe200000e0649 */
[----:B------:R-:W-:-:S03]  /*3440*/  LOP3.LUT R78, R84, R83, R58, 0x96, !PT ;  /* 0x00000053544e7212 */ /* 0x000fc600078e963a */
[----:B------:R-:W-:Y:S01]  /*3450*/  IMAD.X R75, R74, 0x1, R75, P1 ;  /* 0x000000014a4b7824 */ /* 0x000fe200008e064b */
[----:B------:R-:W-:Y:S02]  /*3460*/  LOP3.LUT R55, R56, R72, R55, 0x96, !PT ;  /* 0x0000004838377212 */ /* 0x000fe400078e9637 */
[----:B------:R-:W-:Y:S02]  /*3470*/  IADD3 R58, P0, P1, R4, R63, R54 ;  /* 0x0000003f043a7210 */ /* 0x000fe4000791e036 */
[----:B------:R-:W-:Y:S02]  /*3480*/  LOP3.LUT R59, R61, R79, RZ, 0x3c, !PT ;  /* 0x0000004f3d3b7212 */ /* 0x000fe400078e3cff */
[----:B------:R-:W-:Y:S02]  /*3490*/  LOP3.LUT R72, R60, R81, RZ, 0x3c, !PT ;  /* 0x000000513c487212 */ /* 0x000fe400078e3cff */
[----:B------:R-:W-:Y:S02]  /*34a0*/  LOP3.LUT R79, R71, R82, RZ, 0x3c, !PT ;  /* 0x00000052474f7212 */ /* 0x000fe400078e3cff */
[----:B------:R-:W-:-:S02]  /*34b0*/  LOP3.LUT R80, R75, R80, RZ, 0x3c, !PT ;  /* 0x000000504b507212 */ /* 0x000fc400078e3cff */
[----:B------:R-:W-:Y:S02]  /*34c0*/  LOP3.LUT R82, R58, R62, R49, 0x96, !PT ;  /* 0x0000003e3a527212 */ /* 0x000fe400078e9631 */
[----:B------:R-:W-:Y:S02]  /*34d0*/  SHF.R.W.U32 R73, R72, 0x1f, R59 ;  /* 0x0000001f48497819 */ /* 0x000fe40000001e3b */
[----:B------:R-:W-:Y:S02]  /*34e0*/  SHF.R.W.U32 R81, R59, 0x1f, R72 ;  /* 0x0000001f3b517819 */ /* 0x000fe40000001e48 */
[----:B------:R-:W-:Y:S02]  /*34f0*/  IADD3.X R62, PT, PT, R5, R57, R62, P0, P1 ;  /* 0x00000039053e7210 */ /* 0x000fe400007e243e */
[----:B------:R-:W-:Y:S02]  /*3500*/  SHF.R.W.U32 R59, R80, 0x1f, R79 ;  /* 0x0000001f503b7819 */ /* 0x000fe40000001e4f */
[----:B------:R-:W-:-:S02]  /*3510*/  LOP3.LUT R53, R62, R54, R53, 0x96, !PT ;  /* 0x000000363e357212 */ /* 0x000fc400078e9635 */
[----:B------:R-:W-:Y:S02]  /*3520*/  SHF.R.W.U32 R79, R79, 0x1f, R80 ;  /* 0x0000001f4f4f7819 */ /* 0x000fe40000001e50 */
[----:B------:R-:W-:Y:S02]  /*3530*/  IADD3 R54, P0, P1, R32, R59, R69 ;  /* 0x0000003b20367210 */ /* 0x000fe4000791e045 */
[----:B------:R-:W-:Y:S02]  /*3540*/  PRMT R69, R78, 0x1076, R55 ;  /* 0x000010764e457816 */ /* 0x000fe40000000037 */
[----:B------:R-:W-:Y:S02]  /*3550*/  IADD3 R49, P2, P3, R2, R84, R73 ;  /* 0x0000005402317210 */ /* 0x000fe40007b5e049 */
[----:B------:R-:W-:Y:S02]  /*3560*/  PRMT R78, R78, 0x5432, R55 ;  /* 0x000054324e4e7816 */ /* 0x000fe40000000037 */
[----:B------:R-:W-:-:S02]  /*3570*/  IADD3.X R65, PT, PT, R33, R79, R65, P0, P1 ;  /* 0x0000004f21417210 */ /* 0x000fc400007e2441 */
[----:B------:R-:W-:Y:S02]  /*3580*/  IADD3 R55, P0, PT, R69, R76, RZ ;  /* 0x0000004c45377210 */ /* 0x000fe40007f1e0ff */
[----:B------:R-:W-:Y:S02]  /*3590*/  IADD3.X R72, PT, PT, R3, R56, R81, P2, P3 ;  /* 0x0000003803487210 */ /* 0x000fe400017e6451 */
[C-C-:B------:R-:W-:Y:S02]  /*35a0*/  PRMT R83, R82.reuse, 0x5432, R53.reuse ;  /* 0x0000543252537816 */ /* 0x140fe40000000035 */
[----:B------:R-:W-:Y:S01]  /*35b0*/  PRMT R56, R82, 0x1076, R53 ;  /* 0x0000107652387816 */ /* 0x000fe20000000035 */
[----:B------:R-:W-:Y:S01]  /*35c0*/  IMAD.X R89, R78, 0x1, R89, P0 ;  /* 0x000000014e597824 */ /* 0x000fe200000e0659 */
[----:B------:R-:W-:Y:S02]  /*35d0*/  LOP3.LUT R80, R72, R83, RZ, 0x3c, !PT ;  /* 0x0000005348507212 */ /* 0x000fe400078e3cff */
[----:B------:R-:W-:-:S02]  /*35e0*/  IADD3 R82, P1, PT, R56, R67, RZ ;  /* 0x0000004338527210 */ /* 0x000fc40007f3e0ff */
[----:B------:R-:W-:Y:S02]  /*35f0*/  LOP3.LUT R67, R65, R78, RZ, 0x3c, !PT ;  /* 0x0000004e41437212 */ /* 0x000fe400078e3cff */
[----:B------:R-:W-:Y:S02]  /*3600*/  IADD3 R76, P2, PT, R80, R71, RZ ;  /* 0x00000047504c7210 */ /* 0x000fe40007f5e0ff */
[----:B------:R-:W-:Y:S02]  /*3610*/  LOP3.LUT R53, R82, R63, RZ, 0x3c, !PT ;  /* 0x0000003f52357212 */ /* 0x000fe400078e3cff */
[----:B------:R-:W-:Y:S02]  /*3620*/  LOP3.LUT R80, R55, R66, RZ, 0x3c, !PT ;  /* 0x0000004237507212 */ /* 0x000fe400078e3cff */
[----:B------:R-:W-:Y:S01]  /*3630*/  LOP3.LUT R85, R89, R70, RZ, 0x3c, !PT ;  /* 0x0000004659557212 */ /* 0x000fe200078e3cff */
[----:B------:R-:W-:Y:S01]  /*3640*/  IMAD.X R66, R83, 0x1, R64, P1 ;  /* 0x0000000153427824 */ /* 0x000fe200008e0640 */
[----:B------:R-:W-:-:S02]  /*3650*/  IADD3 R67, P0, PT, R67, R82, RZ ;  /* 0x0000005243437210 */ /* 0x000fc40007f1e0ff */
[----:B------:R-:W-:Y:S02]  /*3660*/  LOP3.LUT R63, R54, R69, RZ, 0x3c, !PT ;  /* 0x00000045363f7212 */ /* 0x000fe400078e3cff */
[----:B------:R-:W-:Y:S02]  /*3670*/  LOP3.LUT R70, R49, R56, RZ, 0x3c, !PT ;  /* 0x0000003831467212 */ /* 0x000fe400078e3cff */
[----:B------:R-:W-:Y:S01]  /*3680*/  SHF.R.W.U32 R71, R85, 0x1f, R80 ;  /* 0x0000001f55477819 */ /* 0x000fe20000001e50 */
[----:B------:R-:W-:Y:S02]  /*3690*/  IMAD.X R64, R63, 0x1, R66, P0 ;  /* 0x000000013f407824 */ /* 0x000fe400000e0642 */
[----:B------:R-:W-:Y:S01]  /*36a0*/  IMAD.X R70, R70, 0x1, R75, P2 ;  /* 0x0000000146467824 */ /* 0x000fe200010e064b */
[----:B------:R-:W-:Y:S02]  /*36b0*/  SHF.R.W.U32 R75, R80, 0x1f, R85 ;  /* 0x0000001f504b7819 */ /* 0x000fe40000001e55 */
[----:B------:R-:W-:-:S02]  /*36c0*/  IADD3 R63, P0, P1, R28, R58, R71 ;  /* 0x0000003a1c3f7210 */ /* 0x000fc4000791e047 */
[----:B------:R-:W-:Y:S02]  /*36d0*/  LOP3.LUT R85, R64, R79, RZ, 0x3c, !PT ;  /* 0x0000004f40557212 */ /* 0x000fe400078e3cff */
[----:B------:R-:W-:Y:S02]  /*36e0*/  LOP3.LUT R58, R66, R57, RZ, 0x3c, !PT ;  /* 0x00000039423a7212 */ /* 0x000fe400078e3cff */
[----:B------:R-:W-:Y:S02]  /*36f0*/  IADD3.X R79, PT, PT, R29, R62, R75, P0, P1 ;  /* 0x0000003e1d4f7210 */ /* 0x000fe400007e244b */
[----:B------:R-:W-:Y:S02]  /*3700*/  LOP3.LUT R80, R67, R59, RZ, 0x3c, !PT ;  /* 0x0000003b43507212 */ /* 0x000fe400078e3cff */
[----:B------:R-:W-:Y:S02]  /*3710*/  SHF.R.W.U32 R57, R58, 0x1f, R53 ;  /* 0x0000001f3a397819 */ /* 0x000fe40000001e35 */
[----:B------:R-:W-:-:S02]  /*3720*/  SHF.R.W.U32 R59, R53, 0x1f, R58 ;  /* 0x0000001f353b7819 */ /* 0x000fc40000001e3a */
[----:B------:R-:W-:Y:S02]  /*3730*/  LOP3.LUT R66, R79, R74, RZ, 0x3c, !PT ;  /* 0x0000004a4f427212 */ /* 0x000fe400078e3cff */
[C-C-:B------:R-:W-:Y:S02]  /*3740*/  PRMT R58, R80.reuse, 0x2107, R85.reuse ;  /* 0x00002107503a7816 */ /* 0x140fe40000000055 */
[----:B------:R-:W-:Y:S02]  /*3750*/  PRMT R62, R80, 0x6543, R85 ;  /* 0x00006543503e7816 */ /* 0x000fe40000000055 */
[----:B------:R-:W-:Y:S02]  /*3760*/  LOP3.LUT R73, R76, R73, RZ, 0x3c, !PT ;  /* 0x000000494c497212 */ /* 0x000fe400078e3cff */
[----:B------:R-:W-:Y:S02]  /*3770*/  LOP3.LUT R80, R70, R81, RZ, 0x3c, !PT ;  /* 0x0000005146507212 */ /* 0x000fe400078e3cff */
[----:B------:R-:W-:-:S02]  /*3780*/  IADD3 R61, P1, PT, R66, R61, RZ ;  /* 0x0000003d423d7210 */ /* 0x000fc40007f3e0ff */
[----:B------:R-:W-:Y:S02]  /*3790*/  LOP3.LUT R81, R63, R68, RZ, 0x3c, !PT ;  /* 0x000000443f517212 */ /* 0x000fe400078e3cff */
[----:B------:R-:W-:Y:S02]  /*37a0*/  IADD3 R52, P2, P3, R4, R52, R57 ;  /* 0x0000003404347210 */ /* 0x000fe40007b5e039 */
[----:B------:R-:W-:Y:S02]  /*37b0*/  PRMT R66, R73, 0x2107, R80 ;  /* 0x0000210749427816 */ /* 0x000fe40000000050 */
[----:B------:R-:W-:Y:S01]  /*37c0*/  IADD3 R53, P0, PT, R58, R54, RZ ;  /* 0x000000363a357210 */ /* 0x000fe20007f1e0ff */
[----:B------:R-:W-:Y:S01]  /*37d0*/  IMAD.X R60, R81, 0x1, R60, P1 ;  /* 0x00000001513c7824 */ /* 0x000fe200008e063c */
[----:B------:R-:W-:Y:S02]  /*37e0*/  PRMT R73, R73, 0x6543, R80 ;  /* 0x0000654349497816 */ /* 0x000fe40000000050 */
[----:B------:R-:W-:-:S02]  /*37f0*/  IADD3.X R77, PT, PT, R5, R77, R59, P2, P3 ;  /* 0x0000004d054d7210 */ /* 0x000fc400017e643b */
[----:B------:R-:W-:Y:S02]  /*3800*/  IADD3 R81, P1, PT, R66, R49, RZ ;  /* 0x0000003142517210 */ /* 0x000fe40007f3e0ff */
[----:B------:R-:W-:Y:S01]  /*3810*/  LOP3.LUT R78, R53, R65, R78, 0x96, !PT ;  /* 0x00000041354e7212 */ /* 0x000fe200078e964e */
[----:B------:R-:W-:Y:S01]  /*3820*/  IMAD.X R65, R62, 0x1, R65, P0 ;  /* 0x000000013e417824 */ /* 0x000fe200000e0641 */
[----:B------:R-:W-:Y:S02]  /*3830*/  LOP3.LUT R80, R77, R50, RZ, 0x3c, !PT ;  /* 0x000000324d507212 */ /* 0x000fe400078e3cff */
[----:B------:R-:W-:Y:S01]  /*3840*/  LOP3.LUT R83, R81, R72, R83, 0x96, !PT ;  /* 0x0000004851537212 */ /* 0x000fe200078e9653 */
[----:B------:R-:W-:Y:S01]  /*3850*/  IMAD.X R72, R73, 0x1, R72, P1 ;  /* 0x0000000149487824 */ /* 0x000fe200008e0648 */
[----:B------:R-:W-:Y:S02]  /*3860*/  LOP3.LUT R69, R65, R54, R69, 0x96, !PT ;  /* 0x0000003641457212 */ /* 0x000fe400078e9645 */
[----:B------:R-:W-:-:S02]  /*3870*/  IADD3 R55, P0, PT, R80, R55, RZ ;  /* 0x0000003750377210 */ /* 0x000fc40007f1e0ff */
[----:B------:R-:W-:Y:S02]  /*3880*/  LOP3.LUT R54, R52, R51, RZ, 0x3c, !PT ;  /* 0x0000003334367212 */ /* 0x000fe400078e3cff */
[----:B------:R-:W-:Y:S02]  /*3890*/  LOP3.LUT R56, R72, R49, R56, 0x96, !PT ;  /* 0x0000003148387212 */ /* 0x000fe400078e9638 */
[----:B------:R-:W-:Y:S02]  /*38a0*/  LOP3.LUT R80, R61, R71, RZ, 0x3c, !PT ;  /* 0x000000473d507212 */ /* 0x000fe400078e3cff */
[----:B------:R-:W-:Y:S01]  /*38b0*/  LOP3.LUT R75, R60, R75, RZ, 0x3c, !PT ;  /* 0x0000004b3c4b7212 */ /* 0x000fe200078e3cff */
[----:B------:R-:W-:Y:S01]  /*38c0*/  IMAD.X R89, R54, 0x1, R89, P0 ;  /* 0x0000000136597824 */ /* 0x000fe200000e0659 */
[C-C-:B------:R-:W-:Y:S02]  /*38d0*/  PRMT R71, R83.reuse, 0x1076, R56.reuse ;  /* 0x0000107653477816 */ /* 0x140fe40000000038 */
[----:B------:R-:W-:-:S02]  /*38e0*/  PRMT R49, R83, 0x5432, R56 ;  /* 0x0000543253317816 */ /* 0x000fc40000000038 */
[C-C-:B------:R-:W-:Y:S02]  /*38f0*/  PRMT R56, R80.reuse, 0x2107, R75.reuse ;  /* 0x0000210750387816 */ /* 0x140fe4000000004b */
[----:B------:R-:W-:Y:S02]  /*3900*/  PRMT R54, R80, 0x6543, R75 ;  /* 0x0000654350367816 */ /* 0x000fe4000000004b */
[----:B------:R-:W-:Y:S02]  /*3910*/  LOP3.LUT R80, R89, R59, RZ, 0x3c, !PT ;  /* 0x0000003b59507212 */ /* 0x000fe400078e3cff */
[----:B------:R-:W-:Y:S02]  /*3920*/  IADD3 R59, P0, PT, R56, R63, RZ ;  /* 0x0000003f383b7210 */ /* 0x000fe40007f1e0ff */
[----:B------:R-:W-:Y:S02]  /*3930*/  PRMT R82, R78, 0x1076, R69 ;  /* 0x000010764e527816 */ /* 0x000fe40000000045 */
[----:B------:R-:W-:Y:S01]  /*3940*/  LOP3.LUT R57, R55, R57, RZ, 0x3c, !PT ;  /* 0x0000003937397212 */ /* 0x000fe200078e3cff */
[----:B------:R-:W-:Y:S01]  /*3950*/  IMAD.X R75, R54, 0x1, R79, P0 ;  /* 0x00000001364b7824 */ /* 0x000fe200000e064f */
[----:B------:R-:W-:-:S02]  /*3960*/  IADD3 R83, P1, PT, R71, R76, RZ ;  /* 0x0000004c47537210 */ /* 0x000fc40007f3e0ff */
[----:B------:R-:W-:Y:S02]  /*3970*/  PRMT R69, R78, 0x5432, R69 ;  /* 0x000054324e457816 */ /* 0x000fe40000000045 */
[----:B------:R-:W-:Y:S02]  /*3980*/  IADD3 R67, P0, PT, R82, R67, RZ ;  /* 0x0000004352437210 */ /* 0x000fe40007f1e0ff */
[----:B------:R-:W-:Y:S02]  /*3990*/  LOP3.LUT R74, R59, R79, R74, 0x96, !PT ;  /* 0x0000004f3b4a7212 */ /* 0x000fe400078e964a */
[----:B------:R-:W-:Y:S02]  /*39a0*/  PRMT R87, R57, 0x2107, R80 ;  /* 0x0000210739577816 */ /* 0x000fe40000000050 */
[----:B------:R-:W-:Y:S01]  /*39b0*/  LOP3.LUT R79, R75, R63, R68, 0x96, !PT ;  /* 0x0000003f4b4f7212 */ /* 0x000fe200078e9644 */
[----:B------:R-:W-:Y:S02]  /*39c0*/  IMAD.X R68, R49, 0x1, R70, P1 ;  /* 0x0000000131447824 */ /* 0x000fe400008e0646 */
[----:B------:R-:W-:Y:S01]  /*39d0*/  IMAD.X R63, R69, 0x1, R64, P0 ;  /* 0x00000001453f7824 */ /* 0x000fe200000e0640 */
[----:B------:R-:W-:-:S02]  /*39e0*/  IADD3 R93, P0, P1, R30, R87, R52 ;  /* 0x000000571e5d7210 */ /* 0x000fc4000791e034 */
[----:B------:R-:W-:Y:S02]  /*39f0*/  PRMT R57, R57, 0x6543, R80 ;  /* 0x0000654339397816 */ /* 0x000fe40000000050 */
[----:B------:R-:W-:Y:S02]  /*3a00*/  LOP3.LUT R66, R83, R66, RZ, 0x3c, !PT ;  /* 0x0000004253427212 */ /* 0x000fe400078e3cff */
[----:B------:R-:W-:Y:S02]  /*3a10*/  LOP3.LUT R73, R68, R73, RZ, 0x3c, !PT ;  /* 0x0000004944497212 */ /* 0x000fe400078e3cff */
[----:B------:R-:W-:Y:S02]  /*3a20*/  LOP3.LUT R91, R67, R58, RZ, 0x3c, !PT ;  /* 0x0000003a435b7212 */ /* 0x000fe400078e3cff */
[----:B------:R-:W-:Y:S02]  /*3a30*/  LOP3.LUT R58, R93, R77, R50, 0x96, !PT ;  /* 0x0000004d5d3a7212 */ /* 0x000fe400078e9632 */
[----:B------:R-:W-:-:S02]  /*3a40*/  IADD3.X R77, PT, PT, R31, R57, R77, P0, P1 ;  /* 0x000000391f4d7210 */ /* 0x000fc400007e244d */
[----:B------:R-:W-:Y:S02]  /*3a50*/  SHF.R.W.U32 R85, R73, 0x1f, R66 ;  /* 0x0000001f49557819 */ /* 0x000fe40000001e42 */
[----:B------:R-:W-:Y:S02]  /*3a60*/  LOP3.LUT R62, R63, R62, RZ, 0x3c, !PT ;  /* 0x0000003e3f3e7212 */ /* 0x000fe400078e3cff */
[----:B------:R-:W-:Y:S02]  /*3a70*/  SHF.R.W.U32 R50, R66, 0x1f, R73 ;  /* 0x0000001f42327819 */ /* 0x000fe40000001e49 */
[----:B------:R-:W-:Y:S02]  /*3a80*/  LOP3.LUT R66, R77, R52, R51, 0x96, !PT ;  /* 0x000000344d427212 */ /* 0x000fe400078e9633 */
[----:B------:R-:W-:Y:S02]  /*3a90*/  IADD3 R51, P0, P1, R34, R85, R53 ;  /* 0x0000005522337210 */ /* 0x000fe4000791e035 */
[----:B------:R-:W-:-:S02]  /*3aa0*/  SHF.R.W.U32 R64, R62, 0x1f, R91 ;  /* 0x0000001f3e407819 */ /* 0x000fc40000001e5b */
[----:B------:R-:W-:Y:S02]  /*3ab0*/  PRMT R52, R74, 0x1076, R79 ;  /* 0x000010764a347816 */ /* 0x000fe4000000004f */
[----:B------:R-:W-:Y:S02]  /*3ac0*/  SHF.R.W.U32 R91, R91, 0x1f, R62 ;  /* 0x0000001f5b5b7819 */ /* 0x000fe40000001e3e */
[----:B------:R-:W-:Y:S02]  /*3ad0*/  IADD3.X R65, PT, PT, R0, R50, R65, P0, P1 ;  /* 0x0000003200417210 */ /* 0x000fe400007e2441 */
[----:B------:R-:W-:Y:S02]  /*3ae0*/  PRMT R62, R58, 0x5432, R66 ;  /* 0x000054323a3e7816 */ /* 0x000fe40000000042 */
[----:B------:R-:W-:Y:S02]  /*3af0*/  PRMT R73, R74, 0x5432, R79 ;  /* 0x000054324a497816 */ /* 0x000fe4000000004f */
[----:B------:R-:W-:-:S02]  /*3b00*/  IADD3 R61, P0, PT, R52, R61, RZ ;  /* 0x0000003d343d7210 */ /* 0x000fc40007f1e0ff */
[----:B------:R-:W-:Y:S02]  /*3b10*/  IADD3 R53, P2, P3, R26, R93, R64 ;  /* 0x0000005d1a357210 */ /* 0x000fe40007b5e040 */
[----:B------:R-:W-:Y:S02]  /*3b20*/  PRMT R58, R58, 0x1076, R66 ;  /* 0x000010763a3a7816 */ /* 0x000fe40000000042 */
[----:B------:R-:W-:Y:S01]  /*3b30*/  LOP3.LUT R74, R65, R62, RZ, 0x3c, !PT ;  /* 0x0000003e414a7212 */ /* 0x000fe200078e3cff */
[----:B------:R-:W-:Y:S01]  /*3b40*/  IMAD.X R66, R73, 0x1, R60, P0 ;  /* 0x0000000149427824 */ /* 0x000fe200000e063c */
[----:B------:R-:W-:Y:S02]  /*3b50*/  IADD3.X R77, PT, PT, R27, R77, R91, P2, P3 ;  /* 0x0000004d1b4d7210 */ /* 0x000fe400017e645b */
[----:B------:R-:W-:Y:S02]  /*3b60*/  LOP3.LUT R79, R51, R58, RZ, 0x3c, !PT ;  /* 0x0000003a334f7212 */ /* 0x000fe400078e3cff */
[----:B------:R-:W-:-:S02]  /*3b70*/  IADD3 R74, P0, PT, R74, R61, RZ ;  /* 0x0000003d4a4a7210 */ /* 0x000fc40007f1e0ff */
[----:B------:R-:W-:Y:S02]  /*3b80*/  LOP3.LUT R60, R77, R73, RZ, 0x3c, !PT ;  /* 0x000000494d3c7212 */ /* 0x000fe400078e3cff */
[----:B------:R-:W-:Y:S01]  /*3b90*/  LOP3.LUT R56, R61, R56, RZ, 0x3c, !PT ;  /* 0x000000383d387212 */ /* 0x000fe200078e3cff */
[----:B------:R-:W-:Y:S01]  /*3ba0*/  IMAD.X R79, R79, 0x1, R66, P0 ;  /* 0x000000014f4f7824 */ /* 0x000fe200000e0642 */
[----:B------:R-:W-:Y:S02]  /*3bb0*/  LOP3.LUT R61, R66, R54, RZ, 0x3c, !PT ;  /* 0x00000036423d7212 */ /* 0x000fe400078e3cff */
[----:B------:R-:W-:Y:S02]  /*3bc0*/  IADD3 R80, P0, PT, R58, R55, RZ ;  /* 0x000000373a507210 */ /* 0x000fe40007f1e0ff */
[----:B------:R-:W-:Y:S02]  /*3bd0*/  IADD3 R83, P1, PT, R60, R83, RZ ;  /* 0x000000533c537210 */ /* 0x000fe40007f3e0ff */
[----:B------:R-:W-:Y:S01]  /*3be0*/  LOP3.LUT R93, R53, R52, RZ, 0x3c, !PT ;  /* 0x00000034355d7212 */ /* 0x000fe200078e3cff */
[----:B------:R-:W-:Y:S01]  /*3bf0*/  IMAD.X R70, R62, 0x1, R89, P0 ;  /* 0x000000013e467824 */ /* 0x000fe200000e0659 */
[----:B------:R-:W-:-:S02]  /*3c00*/  SHF.R.W.U32 R55, R61, 0x1f, R56 ;  /* 0x0000001f3d377819 */ /* 0x000fc40000001e38 */
[----:B------:R-:W-:Y:S01]  /*3c10*/  SHF.R.W.U32 R61, R56, 0x1f, R61 ;  /* 0x0000001f383d7819 */ /* 0x000fe20000001e3d */
[----:B------:R-:W-:Y:S01]  /*3c20*/  IMAD.X R68, R93, 0x1, R68, P1 ;  /* 0x000000015d447824 */ /* 0x000fe200008e0644 */
[----:B------:R-:W-:Y:S02]  /*3c30*/  IADD3 R81, P0, P1, R8, R55, R81 ;  /* 0x0000003708517210 */ /* 0x000fe4000791e051 */
[----:B------:R-:W-:Y:S02]  /*3c40*/  LOP3.LUT R87, R80, R87, RZ, 0x3c, !PT ;  /* 0x0000005750577212 */ /* 0x000fe400078e3cff */
[----:B------:R-:W-:Y:S02]  /*3c50*/  LOP3.LUT R56, R70, R57, RZ, 0x3c, !PT ;  /* 0x0000003946387212 */ /* 0x000fe400078e3cff */
[----:B------:R-:W-:Y:S02]  /*3c60*/  IADD3.X R72, PT, PT, R9, R61, R72, P0, P1 ;  /* 0x0000003d09487210 */ /* 0x000fe400007e2448 */
[----:B------:R-:W-:-:S02]  /*3c70*/  LOP3.LUT R54, R83, R64, RZ, 0x3c, !PT ;  /* 0x0000004053367212 */ /* 0x000fc400078e3cff */
[----:B------:R-:W-:Y:S02]  /*3c80*/  LOP3.LUT R91, R68, R91, RZ, 0x3c, !PT ;  /* 0x0000005b445b7212 */ /* 0x000fe400078e3cff */
[----:B------:R-:W-:Y:S02]  /*3c90*/  SHF.R.W.U32 R60, R56, 0x1f, R87 ;  /* 0x0000001f383c7819 */ /* 0x000fe40000001e57 */
[----:B------:R-:W-:Y:S02]  /*3ca0*/  SHF.R.W.U32 R64, R87, 0x1f, R56 ;  /* 0x0000001f57407819 */ /* 0x000fe40000001e38 */
[----:B------:R-:W-:Y:S02]  /*3cb0*/  LOP3.LUT R87, R72, R69, RZ, 0x3c, !PT ;  /* 0x0000004548577212 */ /* 0x000fe400078e3cff */
[----:B------:R-:W-:Y:S02]  /*3cc0*/  LOP3.LUT R56, R74, R85, RZ, 0x3c, !PT ;  /* 0x000000554a387212 */ /* 0x000fe400078e3cff */
[----:B------:R-:W-:-:S02]  /*3cd0*/  LOP3.LUT R89, R79, R50, RZ, 0x3c, !PT ;  /* 0x000000324f597212 */ /* 0x000fc400078e3cff */
[----:B------:R-:W-:Y:S02]  /*3ce0*/  PRMT R57, R54, 0x2107, R91 ;  /* 0x0000210736397816 */ /* 0x000fe4000000005b */
[----:B------:R-:W-:Y:S02]  /*3cf0*/  IADD3 R50, P1, PT, R60, R59, RZ ;  /* 0x0000003b3c327210 */ /* 0x000fe40007f3e0ff */
[----:B------:R-:W-:Y:S02]  /*3d00*/  IADD3 R80, P0, PT, R87, R80, RZ ;  /* 0x0000005057507210 */ /* 0x000fe40007f1e0ff */
[----:B------:R-:W-:Y:S02]  /*3d10*/  LOP3.LUT R85, R81, R82, RZ, 0x3c, !PT ;  /* 0x0000005251557212 */ /* 0x000fe400078e3cff */
[C-C-:B------:R-:W-:Y:S02]  /*3d20*/  PRMT R76, R56.reuse, 0x2107, R89.reuse ;  /* 0x00002107384c7816 */ /* 0x140fe40000000059 */
[----:B------:R-:W-:Y:S01]  /*3d30*/  PRMT R59, R56, 0x6543, R89 ;  /* 0x00006543383b7816 */ /* 0x000fe20000000059 */
[----:B------:R-:W-:Y:S01]  /*3d40*/  IMAD.X R66, R64, 0x1, R75, P1 ;  /* 0x0000000140427824 */ /* 0x000fe200008e064b */
[----:B------:R-:W-:-:S02]  /*3d50*/  IADD3 R56, P2, P3, R12, R57, R53 ;  /* 0x000000390c387210 */ /* 0x000fc40007b5e035 */
[----:B------:R-:W-:Y:S01]  /*3d60*/  PRMT R54, R54, 0x6543, R91 ;  /* 0x0000654336367816 */ /* 0x000fe2000000005b */
[----:B------:R-:W-:Y:S01]  /*3d70*/  IMAD.X R75, R85, 0x1, R70, P0 ;  /* 0x00000001554b7824 */ /* 0x000fe200000e0646 */
        /* <DEDUP_REMOVED lines=15> */
[----:B------:R-:W-:Y:S02]  /*3e70*/  IADD3 R78, P0, P1, R6, R52, R81 ;  /* 0x00000034064e7210 */ /* 0x000fe4000791e051 */
[----:B------:R-:W-:Y:S02]  /*3e80*/  PRMT R55, R85, 0x1076, R58 ;  /* 0x0000107655377816 */ /* 0x000fe4000000003a */
[----:B------:R-:W-:Y:S02]  /*3e90*/  LOP3.LUT R51, R67, R60, RZ, 0x3c, !PT ;  /* 0x0000003c43337212 */ /* 0x000fe400078e3cff */
[----:B------:R-:W-:Y:S02]  /*3ea0*/  LOP3.LUT R86, R63, R64, RZ, 0x3c, !PT ;  /* 0x000000403f567212 */ /* 0x000fe400078e3cff */
[----:B------:R-:W-:-:S02]  /*3eb0*/  PRMT R60, R73, 0x1076, R84 ;  /* 0x00001076493c7816 */ /* 0x000fc40000000054 */
[----:B------:R-:W-:Y:S02]  /*3ec0*/  PRMT R53, R73, 0x5432, R84 ;  /* 0x0000543249357816 */ /* 0x000fe40000000054 */
[----:B------:R-:W-:Y:S02]  /*3ed0*/  IADD3.X R73, PT, PT, R7, R62, R72, P0, P1 ;  /* 0x0000003e07497210 */ /* 0x000fe400007e2448 */
[----:B------:R-:W-:Y:S02]  /*3ee0*/  PRMT R58, R85, 0x5432, R58 ;  /* 0x00005432553a7816 */ /* 0x000fe4000000003a */
[----:B------:R-:W-:Y:S02]  /*3ef0*/  IADD3 R61, P0, PT, R55, R74, RZ ;  /* 0x0000004a373d7210 */ /* 0x000fe40007f1e0ff */
[----:B------:R-:W-:Y:S02]  /*3f00*/  PRMT R64, R51, 0x2107, R86 ;  /* 0x0000210733407816 */ /* 0x000fe40000000056 */
[----:B------:R-:W-:-:S02]  /*3f10*/  IADD3 R74, P1, PT, R60, R83, RZ ;  /* 0x000000533c4a7210 */ /* 0x000fc40007f3e0ff */
[----:B------:R-:W-:Y:S01]  /*3f20*/  LOP3.LUT R69, R78, R72, R69, 0x96, !PT ;  /* 0x000000484e457212 */ /* 0x000fe200078e9645 */
[----:B------:R-:W-:Y:S01]  /*3f30*/  IMAD.X R72, R58, 0x1, R79, P0 ;  /* 0x000000013a487824 */ /* 0x000fe200000e064f */
[----:B------:R-:W-:Y:S01]  /*3f40*/  PRMT R51, R51, 0x6543, R86 ;  /* 0x0000654333337816 */ /* 0x000fe20000000056 */
[----:B------:R-:W-:Y:S01]  /*3f50*/  IMAD.X R87, R53, 0x1, R68, P1 ;  /* 0x0000000135577824 */ /* 0x000fe200008e0644 */
[----:B------:R-:W-:Y:S02]  /*3f60*/  IADD3 R89, P0, PT, R64, R50, RZ ;  /* 0x0000003240597210 */ /* 0x000fe40007f1e0ff */
[----:B------:R-:W-:Y:S02]  /*3f70*/  LOP3.LUT R82, R73, R81, R82, 0x96, !PT ;  /* 0x0000005149527212 */ /* 0x000fe400078e9652 */
[----:B------:R-:W-:Y:S01]  /*3f80*/  LOP3.LUT R81, R89, R66, R49, 0x96, !PT ;  /* 0x0000004259517212 */ /* 0x000fe200078e9631 */
[----:B------:R-:W-:Y:S01]  /*3f90*/  IMAD.X R66, R51, 0x1, R66, P0 ;  /* 0x0000000133427824 */ /* 0x000fe200000e0642 */
[----:B------:R-:W-:-:S02]  /*3fa0*/  LOP3.LUT R76, R61, R76, RZ, 0x3c, !PT ;  /* 0x0000004c3d4c7212 */ /* 0x000fc400078e3cff */
[----:B------:R-:W-:Y:S02]  /*3fb0*/  LOP3.LUT R59, R72, R59, RZ, 0x3c, !PT ;  /* 0x0000003b483b7212 */ /* 0x000fe400078e3cff */
[----:B------:R-:W-:Y:S02]  /*3fc0*/  LOP3.LUT R68, R74, R57, RZ, 0x3c, !PT ;  /* 0x000000394a447212 */ /* 0x000fe400078e3cff */
[----:B------:R-:W-:Y:S02]  /*3fd0*/  LOP3.LUT R79, R87, R54, RZ, 0x3c, !PT ;  /* 0x00000036574f7212 */ /* 0x000fe400078e3cff */
[----:B------:R-:W-:Y:S02]  /*3fe0*/  SHF.R.W.U32 R57, R59, 0x1f, R76 ;  /* 0x0000001f3b397819 */ /* 0x000fe40000001e4c */
[----:B------:R-:W-:Y:S02]  /*3ff0*/  SHF.R.W.U32 R54, R76, 0x1f, R59 ;  /* 0x0000001f4c367819 */ /* 0x000fe40000001e3b */
[----:B------:R-:W-:-:S02]  /*4000*/  SHF.R.W.U32 R59, R79, 0x1f, R68 ;  /* 0x0000001f4f3b7819 */ /* 0x000fc40000001e44 */
[----:B------:R-:W-:Y:S02]  /*4010*/  LOP3.LUT R50, R66, R50, R71, 0x96, !PT ;  /* 0x0000003242327212 */ /* 0x000fe400078e9647 */
[----:B------:R-:W-:Y:S02]  /*4020*/  IADD3 R49, P1, P2, R26, R78, R57 ;  /* 0x0000004e1a317210 */ /* 0x000fe40007a3e039 */
[----:B------:R-:W-:Y:S02]  /*4030*/  SHF.R.W.U32 R68, R68, 0x1f, R79 ;  /* 0x0000001f44447819 */ /* 0x000fe40000001e4f */
[----:B------:R-:W-:Y:S02]  /*4040*/  IADD3 R70, P0, PT, R59, R70, RZ ;  /* 0x000000463b467210 */ /* 0x000fe40007f1e0ff */
[C-C-:B------:R-:W-:Y:S02]  /*4050*/  PRMT R76, R81.reuse, 0x5432, R50.reuse ;  /* 0x00005432514c7816 */ /* 0x140fe40000000032 */
[----:B------:R-:W-:-:S02]  /*4060*/  PRMT R50, R81, 0x1076, R50 ;  /* 0x0000107651327816 */ /* 0x000fc40000000032 */
[C-C-:B------:R-:W-:Y:S02]  /*4070*/  PRMT R78, R69.reuse, 0x5432, R82.reuse ;  /* 0x00005432454e7816 */ /* 0x140fe40000000052 */
[----:B------:R-:W-:Y:S01]  /*4080*/  PRMT R69, R69, 0x1076, R82 ;  /* 0x0000107645457816 */ /* 0x000fe20000000052 */
[----:B------:R-:W-:Y:S01]  /*4090*/  IMAD.X R65, R68, 0x1, R65, P0 ;  /* 0x0000000144417824 */ /* 0x000fe200000e0641 */
[----:B------:R-:W-:Y:S02]  /*40a0*/  IADD3.X R73, PT, PT, R27, R73, R54, P1, P2 ;  /* 0x000000491b497210 */ /* 0x000fe40000fe4436 */
[----:B------:R-:W-:Y:S02]  /*40b0*/  IADD3 R81, P1, PT, R50, R67, RZ ;  /* 0x0000004332517210 */ /* 0x000fe40007f3e0ff */
[----:B------:R-:W-:Y:S02]  /*40c0*/  IADD3 R67, P0, PT, R69, R80, RZ ;  /* 0x0000005045437210 */ /* 0x000fe40007f1e0ff */
[----:B------:R-:W-:-:S03]  /*40d0*/  LOP3.LUT R71, R73, R76, RZ, 0x3c, !PT ;  /* 0x0000004c49477212 */ /* 0x000fc600078e3cff */
[----:B------:R-:W-:Y:S01]  /*40e0*/  IMAD.X R75, R78, 0x1, R75, P0 ;  /* 0x000000014e4b7824 */ /* 0x000fe200000e064b */
[----:B------:R-:W-:Y:S01]  /*40f0*/  LOP3.LUT R79, R65, R78, RZ, 0x3c, !PT ;  /* 0x0000004e414f7212 */ /* 0x000fe200078e3cff */
[----:B------:R-:W-:Y:S01]  /*4100*/  IMAD.X R82, R76, 0x1, R63, P1 ;  /* 0x000000014c527824 */ /* 0x000fe200008e063f */
[----:B------:R-:W-:Y:S02]  /*4110*/  LOP3.LUT R63, R67, R52, RZ, 0x3c, !PT ;  /* 0x00000034433f7212 */ /* 0x000fe400078e3cff */
[----:B------:R-:W-:Y:S02]  /*4120*/  LOP3.LUT R84, R75, R62, RZ, 0x3c, !PT ;  /* 0x0000003e4b547212 */ /* 0x000fe400078e3cff */
[----:B------:R-:W-:Y:S02]  /*4130*/  IADD3 R74, P3, PT, R71, R74, RZ ;  /* 0x0000004a474a7210 */ /* 0x000fe40007f7e0ff */
[----:B------:R-:W-:Y:S02]  /*4140*/  LOP3.LUT R71, R81, R64, RZ, 0x3c, !PT ;  /* 0x0000004051477212 */ /* 0x000fe400078e3cff */
[----:B------:R-:W-:-:S02]  /*4150*/  IADD3 R64, P2, PT, R79, R81, RZ ;  /* 0x000000514f407210 */ /* 0x000fc40007f5e0ff */
[----:B------:R-:W-:Y:S02]  /*4160*/  LOP3.LUT R85, R70, R69, RZ, 0x3c, !PT ;  /* 0x0000004546557212 */ /* 0x000fe400078e3cff */
[----:B------:R-:W-:Y:S02]  /*4170*/  LOP3.LUT R52, R82, R51, RZ, 0x3c, !PT ;  /* 0x0000003352347212 */ /* 0x000fe400078e3cff */
[----:B------:R-:W-:Y:S02]  /*4180*/  SHF.R.W.U32 R62, R84, 0x1f, R63 ;  /* 0x0000001f543e7819 */ /* 0x000fe40000001e3f */
[----:B------:R-:W-:Y:S01]  /*4190*/  LOP3.LUT R80, R49, R50, RZ, 0x3c, !PT ;  /* 0x0000003231507212 */ /* 0x000fe200078e3cff */
[----:B------:R-:W-:Y:S01]  /*41a0*/  IMAD.X R85, R85, 0x1, R82, P2 ;  /* 0x0000000155557824 */ /* 0x000fe200010e0652 */
[----:B------:R-:W-:Y:S02]  /*41b0*/  SHF.R.W.U32 R63, R63, 0x1f, R84 ;  /* 0x0000001f3f3f7819 */ /* 0x000fe40000001e54 */
[----:B------:R-:W-:-:S02]  /*41c0*/  SHF.R.W.U32 R51, R52, 0x1f, R71 ;  /* 0x0000001f34337819 */ /* 0x000fc40000001e47 */
[----:B------:R-:W-:Y:S01]  /*41d0*/  IADD3 R89, P0, PT, R62, R89, RZ ;  /* 0x000000593e597210 */ /* 0x000fe20007f1e0ff */
[----:B------:R-:W-:Y:S01]  /*41e0*/  IMAD.X R87, R80, 0x1, R87, P3 ;  /* 0x0000000150577824 */ /* 0x000fe200018e0657 */
[----:B------:R-:W-:Y:S02]  /*41f0*/  SHF.R.W.U32 R52, R71, 0x1f, R52 ;  /* 0x0000001f47347819 */ /* 0x000fe40000001e34 */
[----:B------:R-:W-:Y:S01]  /*4200*/  IADD3 R56, P1, P2, R34, R56, R51 ;  /* 0x0000003822387210 */ /* 0x000fe20007a3e033 */
[----:B------:R-:W-:Y:S01]  /*4210*/  IMAD.X R66, R63, 0x1, R66, P0 ;  /* 0x000000013f427824 */ /* 0x000fe200000e0642 */
[----:B------:R-:W-:Y:S02]  /*4220*/  LOP3.LUT R81, R64, R59, RZ, 0x3c, !PT ;  /* 0x0000003b40517212 */ /* 0x000fe400078e3cff */
[----:B------:R-:W-:Y:S02]  /*4230*/  LOP3.LUT R68, R85, R68, RZ, 0x3c, !PT ;  /* 0x0000004455447212 */ /* 0x000fe400078e3cff */
[----:B------:R-:W-:-:S02]  /*4240*/  IADD3.X R77, PT, PT, R0, R77, R52, P1, P2 ;  /* 0x0000004d004d7210 */ /* 0x000fc40000fe4434 */
[----:B------:R-:W-:Y:S02]  /*4250*/  LOP3.LUT R57, R74, R57, RZ, 0x3c, !PT ;  /* 0x000000394a397212 */ /* 0x000fe400078e3cff */
[----:B------:R-:W-:Y:S02]  /*4260*/  LOP3.LUT R82, R87, R54, RZ, 0x3c, !PT ;  /* 0x0000003657527212 */ /* 0x000fe400078e3cff */
[--C-:B------:R-:W-:Y:S02]  /*4270*/  PRMT R59, R81, 0x2107, R68.reuse ;  /* 0x00002107513b7816 */ /* 0x100fe40000000044 */
[----:B------:R-:W-:Y:S02]  /*4280*/  LOP3.LUT R80, R53, R66, RZ, 0x3c, !PT ;  /* 0x0000004235507212 */ /* 0x000fe400078e3cff */
[----:B------:R-:W-:Y:S02]  /*4290*/  PRMT R81, R81, 0x6543, R68 ;  /* 0x0000654351517816 */ /* 0x000fe40000000044 */
[----:B------:R-:W-:-:S02]  /*42a0*/  LOP3.LUT R68, R77, R58, RZ, 0x3c, !PT ;  /* 0x0000003a4d447212 */ /* 0x000fc400078e3cff */
[C-C-:B------:R-:W-:Y:S02]  /*42b0*/  PRMT R54, R57.reuse, 0x2107, R82.reuse ;  /* 0x0000210739367816 */ /* 0x140fe40000000052 */
[----:B------:R-:W-:Y:S02]  /*42c0*/  PRMT R83, R57, 0x6543, R82 ;  /* 0x0000654339537816 */ /* 0x000fe40000000052 */
[----:B------:R-:W-:Y:S02]  /*42d0*/  IADD3 R57, P0, P1, R6, R59, R70 ;  /* 0x0000003b06397210 */ /* 0x000fe4000791e046 */
[----:B------:R-:W-:Y:S02]  /*42e0*/  IADD3 R61, P3, PT, R80, R61, RZ ;  /* 0x0000003d503d7210 */ /* 0x000fe40007f7e0ff */
[----:B------:R-:W-:Y:S02]  /*42f0*/  LOP3.LUT R79, R60, R89, RZ, 0x3c, !PT ;  /* 0x000000593c4f7212 */ /* 0x000fe400078e3cff */
[----:B------:R-:W-:-:S02]  /*4300*/  IADD3 R67, P4, PT, R68, R67, RZ ;  /* 0x0000004344437210 */ /* 0x000fc40007f9e0ff */
[----:B------:R-:W-:Y:S01]  /*4310*/  IADD3 R68, P2, PT, R54, R49, RZ ;  /* 0x0000003136447210 */ /* 0x000fe20007f5e0ff */
[----:B------:R-:W-:Y:S01]  /*4320*/  IMAD.X R72, R79, 0x1, R72, P3 ;  /* 0x000000014f487824 */ /* 0x000fe200018e0648 */
[----:B------:R-:W-:Y:S02]  /*4330*/  LOP3.LUT R71, R57, R65, R78, 0x96, !PT ;  /* 0x0000004139477212 */ /* 0x000fe400078e964e */
[----:B------:R-:W-:Y:S02]  /*4340*/  IADD3.X R65, PT, PT, R7, R81, R65, P0, P1 ;  /* 0x0000005107417210 */ /* 0x000fe400007e2441 */
[----:B------:R-:W-:Y:S02]  /*4350*/  LOP3.LUT R80, R68, R73, R76, 0x96, !PT ;  /* 0x0000004944507212 */ /* 0x000fe400078e964c */
[----:B------:R-:W-:Y:S01]  /*4360*/  LOP3.LUT R76, R56, R55, RZ, 0x3c, !PT ;  /* 0x00000037384c7212 */ /* 0x000fe200078e3cff */
[----:B------:R-:W-:Y:S01]  /*4370*/  IMAD.X R73, R83, 0x1, R73, P2 ;  /* 0x0000000153497824 */ /* 0x000fe200010e0649 */
[----:B------:R-:W-:-:S02]  /*4380*/  LOP3.LUT R70, R65, R70, R69, 0x96, !PT ;  /* 0x0000004641467212 */ /* 0x000fc400078e9645 */
[----:B------:R-:W-:Y:S02]  /*4390*/  LOP3.LUT R69, R61, R62, RZ, 0x3c, !PT ;  /* 0x0000003e3d457212 */ /* 0x000fe400078e3cff */
[----:B------:R-:W-:Y:S01]  /*43a0*/  LOP3.LUT R78, R72, R63, RZ, 0x3c, !PT ;  /* 0x0000003f484e7212 */ /* 0x000fe200078e3cff */
[----:B------:R-:W-:Y:S01]  /*43b0*/  IMAD.X R75, R76, 0x1, R75, P4 ;  /* 0x000000014c4b7824 */ /* 0x000fe200020e064b */
[----:B------:R-:W-:Y:S02]  /*43c0*/  LOP3.LUT R79, R73, R49, R50, 0x96, !PT ;  /* 0x00000031494f7212 */ /* 0x000fe400078e9632 */
[C-C-:B------:R-:W-:Y:S02]  /*43d0*/  PRMT R62, R69.reuse, 0x2107, R78.reuse ;  /* 0x00002107453e7816 */ /* 0x140fe4000000004e */
[----:B------:R-:W-:Y:S02]  /*43e0*/  PRMT R63, R69, 0x6543, R78 ;  /* 0x00006543453f7816 */ /* 0x000fe4000000004e */
[----:B------:R-:W-:-:S02]  /*43f0*/  LOP3.LUT R69, R67, R51, RZ, 0x3c, !PT ;  /* 0x0000003343457212 */ /* 0x000fc400078e3cff */
[----:B------:R-:W-:Y:S02]  /*4400*/  LOP3.LUT R76, R75, R52, RZ, 0x3c, !PT ;  /* 0x000000344b4c7212 */ /* 0x000fe400078e3cff */
[----:B------:R-:W-:Y:S02]  /*4410*/  IADD3 R78, P0, PT, R62, R89, RZ ;  /* 0x000000593e4e7210 */ /* 0x000fe40007f1e0ff */
[C-C-:B------:R-:W-:Y:S02]  /*4420*/  PRMT R49, R80.reuse, 0x1076, R79.reuse ;  /* 0x0000107650317816 */ /* 0x140fe4000000004f */
[C-C-:B------:R-:W-:Y:S02]  /*4430*/  PRMT R51, R71.reuse, 0x1076, R70.reuse ;  /* 0x0000107647337816 */ /* 0x140fe40000000046 */
[----:B------:R-:W-:Y:S02]  /*4440*/  PRMT R52, R71, 0x5432, R70 ;  /* 0x0000543247347816 */ /* 0x000fe40000000046 */
[----:B------:R-:W-:Y:S01]  /*4450*/  PRMT R50, R80, 0x5432, R79 ;  /* 0x0000543250327816 */ /* 0x000fe2000000004f */
[----:B------:R-:W-:Y:S01]  /*4460*/  IMAD.X R79, R63, 0x1, R66, P0 ;  /* 0x000000013f4f7824 */ /* 0x000fe200000e0642 */
[----:B------:R-:W-:-:S02]  /*4470*/  PRMT R71, R69, 0x2107, R76 ;  /* 0x0000210745477816 */ /* 0x000fc4000000004c */
[----:B------:R-:W-:Y:S02]  /*4480*/  PRMT R70, R69, 0x6543, R76 ;  /* 0x0000654345467816 */ /* 0x000fe4000000004c */
[----:B------:R-:W-:Y:S02]  /*4490*/  IADD3 R69, P1, PT, R49, R74, RZ ;  /* 0x0000004a31457210 */ /* 0x000fe40007f3e0ff */
[----:B------:R-:W-:Y:S02]  /*44a0*/  LOP3.LUT R80, R78, R53, R66, 0x96, !PT ;  /* 0x000000354e507212 */ /* 0x000fe400078e9642 */
[----:B------:R-:W-:Y:S01]  /*44b0*/  IADD3 R53, P0, PT, R51, R64, RZ ;  /* 0x0000004033357210 */ /* 0x000fe20007f1e0ff */
[----:B------:R-:W-:Y:S01]  /*44c0*/  IMAD.X R66, R50, 0x1, R87, P1 ;  /* 0x0000000132427824 */ /* 0x000fe200008e0657 */
[----:B------:R-:W-:-:S03]  /*44d0*/  LOP3.LUT R76, R69, R54, RZ, 0x3c, !PT ;  /* 0x00000036454c7212 */ /* 0x000fc600078e3cff */
[----:B------:R-:W-:Y:S01]  /*44e0*/  IMAD.X R54, R52, 0x1, R85, P0 ;  /* 0x0000000134367824 */ /* 0x000fe200000e0655 */
[----:B------:R-:W-:Y:S02]  /*44f0*/  IADD3 R64, P0, PT, R71, R56, RZ ;  /* 0x0000003847407210 */ /* 0x000fe40007f1e0ff */
[----:B------:R-:W-:Y:S02]  /*4500*/  LOP3.LUT R89, R79, R60, R89, 0x96, !PT ;  /* 0x0000003c4f597212 */ /* 0x000fe400078e9659 */
[----:B------:R-:W-:Y:S02]  /*4510*/  LOP3.LUT R83, R66, R83, RZ, 0x3c, !PT ;  /* 0x0000005342537212 */ /* 0x000fe400078e3cff */
[----:B------:R-:W-:Y:S01]  /*4520*/  LOP3.LUT R60, R64, R77, R58, 0x96, !PT ;  /* 0x0000004d403c7212 */ /* 0x000fe200078e963a */
[----:B------:R-:W-:Y:S01]  /*4530*/  IMAD.X R58, R70, 0x1, R77, P0 ;  /* 0x00000001463a7824 */ /* 0x000fe200000e064d */
[----:B------:R-:W-:Y:S02]  /*4540*/  LOP3.LUT R59, R53, R59, RZ, 0x3c, !PT ;  /* 0x0000003b353b7212 */ /* 0x000fe400078e3cff */
[----:B------:R-:W-:-:S02]  /*4550*/  LOP3.LUT R82, R54, R81, RZ, 0x3c, !PT ;  /* 0x0000005136527212 */ /* 0x000fc400078e3cff */
[----:B------:R-:W-:Y:S02]  /*4560*/  SHF.R.W.U32 R74, R83, 0x1f, R76 ;  /* 0x0000001f534a7819 */ /* 0x000fe40000001e4c */
[----:B------:R-:W-:Y:S02]  /*4570*/  SHF.R.W.U32 R76, R76, 0x1f, R83 ;  /* 0x0000001f4c4c7819 */ /* 0x000fe40000001e53 */
[----:B------:R-:W-:Y:S02]  /*4580*/  SHF.R.W.U32 R77, R82, 0x1f, R59 ;  /* 0x0000001f524d7819 */ /* 0x000fe40000001e3b */
[----:B------:R-:W-:Y:S02]  /*4590*/  LOP3.LUT R83, R58, R56, R55, 0x96, !PT ;  /* 0x000000383a537212 */ /* 0x000fe400078e9637 */
[----:B------:R-:W-:Y:S02]  /*45a0*/  IADD3 R55, P0, P1, R28, R74, R57 ;  /* 0x0000004a1c377210 */ /* 0x000fe4000791e039 */
[----:B------:R-:W-:-:S02]  /*45b0*/  SHF.R.W.U32 R81, R59, 0x1f, R82 ;  /* 0x0000001f3b517819 */ /* 0x000fc40000001e52 */
[----:B------:R-:W-:Y:S02]  /*45c0*/  PRMT R56, R80, 0x1076, R89 ;  /* 0x0000107650387816 */ /* 0x000fe40000000059 */
[----:B------:R-:W-:Y:S02]  /*45d0*/  IADD3 R59, P2, P3, R4, R64, R77 ;  /* 0x00000040043b7210 */ /* 0x000fe40007b5e04d */
[----:B------:R-:W-:Y:S02]  /*45e0*/  IADD3.X R65, PT, PT, R29, R76, R65, P0, P1 ;  /* 0x0000004c1d417210 */ /* 0x000fe400007e2441 */
[----:B------:R-:W-:Y:S02]  /*45f0*/  PRMT R64, R60, 0x5432, R83 ;  /* 0x000054323c407816 */ /* 0x000fe40000000053 */
[----:B------:R-:W-:Y:S02]  /*4600*/  PRMT R57, R80, 0x5432, R89 ;  /* 0x0000543250397816 */ /* 0x000fe40000000059 */
[----:B------:R-:W-:-:S02]  /*4610*/  IADD3 R82, P0, PT, R56, R61, RZ ;  /* 0x0000003d38527210 */ /* 0x000fc40007f1e0ff */
[----:B------:R-:W-:Y:S02]  /*4620*/  PRMT R60, R60, 0x1076, R83 ;  /* 0x000010763c3c7816 */ /* 0x000fe40000000053 */
[----:B------:R-:W-:Y:S01]  /*4630*/  LOP3.LUT R61, R65, R64, RZ, 0x3c, !PT ;  /* 0x00000040413d7212 */ /* 0x000fe200078e3cff */
[----:B------:R-:W-:Y:S01]  /*4640*/  IMAD.X R84, R57, 0x1, R72, P0 ;  /* 0x0000000139547824 */ /* 0x000fe200000e0648 */
[----:B------:R-:W-:Y:S02]  /*4650*/  IADD3.X R58, PT, PT, R5, R58, R81, P2, P3 ;  /* 0x0000003a053a7210 */ /* 0x000fe400017e6451 */
[----:B------:R-:W-:Y:S02]  /*4660*/  LOP3.LUT R80, R55, R60, RZ, 0x3c, !PT ;  /* 0x0000003c37507212 */ /* 0x000fe400078e3cff */
[----:B------:R-:W-:Y:S02]  /*4670*/  IADD3 R61, P0, PT, R61, R82, RZ ;  /* 0x000000523d3d7210 */ /* 0x000fe40007f1e0ff */
[----:B------:R-:W-:-:S02]  /*4680*/  LOP3.LUT R72, R58, R57, RZ, 0x3c, !PT ;  /* 0x000000393a487212 */ /* 0x000fc400078e3cff */
[----:B------:R-:W-:Y:S02]  /*4690*/  LOP3.LUT R82, R82, R62, RZ, 0x3c, !PT ;  /* 0x0000003e52527212 */ /* 0x000fe400078e3cff */
[----:B------:R-:W-:Y:S01]  /*46a0*/  LOP3.LUT R83, R84, R63, RZ, 0x3c, !PT ;  /* 0x0000003f54537212 */ /* 0x000fe200078e3cff */
[----:B------:R-:W-:Y:S01]  /*46b0*/  IMAD.X R63, R80, 0x1, R84, P0 ;  /* 0x00000001503f7824 */ /* 0x000fe200000e0654 */
[----:B------:R-:W-:Y:S02]  /*46c0*/  IADD3 R62, P1, PT, R72, R69, RZ ;  /* 0x00000045483e7210 */ /* 0x000fe40007f3e0ff */
[----:B------:R-:W-:Y:S02]  /*46d0*/  IADD3 R80, P0, PT, R60, R67, RZ ;  /* 0x000000433c507210 */ /* 0x000fe40007f1e0ff */
[----:B------:R-:W-:Y:S02]  /*46e0*/  LOP3.LUT R85, R59, R56, RZ, 0x3c, !PT ;  /* 0x000000383b557212 */ /* 0x000fe400078e3cff */
[----:B------:R-:W-:-:S02]  /*46f0*/  SHF.R.W.U32 R69, R83, 0x1f, R82 ;  /* 0x0000001f53457819 */ /* 0x000fc40000001e52 */
[----:B------:R-:W-:Y:S01]  /*4700*/  SHF.R.W.U32 R67, R82, 0x1f, R83 ;  /* 0x0000001f52437819 */ /* 0x000fe20000001e53 */
[----:B------:R-:W-:Y:S02]  /*4710*/  IMAD.X R83, R64, 0x1, R75, P0 ;  /* 0x0000000140537824 */ /* 0x000fe400000e064b */
[----:B------:R-:W-:Y:S01]  /*4720*/  IMAD.X R66, R85, 0x1, R66, P1 ;  /* 0x0000000155427824 */ /* 0x000fe200008e0642 */
[----:B------:R-:W-:Y:S02]  /*4730*/  IADD3 R68, P0, P1, R2, R69, R68 ;  /* 0x0000004502447210 */ /* 0x000fe4000791e044 */
[----:B------:R-:W-:Y:S02]  /*4740*/  LOP3.LUT R71, R80, R71, RZ, 0x3c, !PT ;  /* 0x0000004750477212 */ /* 0x000fe400078e3cff */
[----:B------:R-:W-:Y:S02]  /*4750*/  LOP3.LUT R72, R83, R70, RZ, 0x3c, !PT ;  /* 0x0000004653487212 */ /* 0x000fe400078e3cff */
[----:B------:R-:W-:-:S02]  /*4760*/  IADD3.X R73, PT, PT, R3, R67, R73, P0, P1 ;  /* 0x0000004303497210 */ /* 0x000fc400007e2449 */
[----:B------:R-:W-:Y:S02]  /*4770*/  SHF.R.W.U32 R75, R72, 0x1f, R71 ;  /* 0x0000001f484b7819 */ /* 0x000fe40000001e47 */
[----:B------:R-:W-:Y:S02]  /*4780*/  LOP3.LUT R85, R73, R52, RZ, 0x3c, !PT ;  /* 0x0000003449557212 */ /* 0x000fe400078e3cff */
[----:B------:R-:W-:Y:S02]  /*4790*/  LOP3.LUT R70, R61, R74, RZ, 0x3c, !PT ;  /* 0x0000004a3d467212 */ /* 0x000fe400078e3cff */
[----:B------:R-:W-:Y:S02]  /*47a0*/  LOP3.LUT R87, R63, R76, RZ, 0x3c, !PT ;  /* 0x0000004c3f577212 */ /* 0x000fe400078e3cff */
[----:B------:R-:W-:Y:S02]  /*47b0*/  LOP3.LUT R77, R62, R77, RZ, 0x3c, !PT ;  /* 0x0000004d3e4d7212 */ /* 0x000fe400078e3cff */
[----:B------:R-:W-:-:S02]  /*47c0*/  LOP3.LUT R76, R66, R81, RZ, 0x3c, !PT ;  /* 0x00000051424c7212 */ /* 0x000fc400078e3cff */
[----:B------:R-:W-:Y:S02]  /*47d0*/  SHF.R.W.U32 R71, R71, 0x1f, R72 ;  /* 0x0000001f47477819 */ /* 0x000fe40000001e48 */
[----:B------:R-:W-:Y:S02]  /*47e0*/  IADD3 R74, P2, PT, R85, R80, RZ ;  /* 0x00000050554a7210 */ /* 0x000fe40007f5e0ff */
[----:B------:R-:W-:Y:S02]  /*47f0*/  IADD3 R78, P3, P4, R12, R75, R78 ;  /* 0x0000004b0c4e7210 */ /* 0x000fe40007c7e04e */
[----:B------:R-:W-:Y:S02]  /*4800*/  LOP3.LUT R82, R68, R51, RZ, 0x3c, !PT ;  /* 0x0000003344527212 */ /* 0x000fe400078e3cff */
[----:B------:R-:W-:Y:S02]  /*4810*/  PRMT R72, R70, 0x2107, R87 ;  /* 0x0000210746487816 */ /* 0x000fe40000000057 */
[C-C-:B------:R-:W-:Y:S01]  /*4820*/  PRMT R80, R77.reuse, 0x2107, R76.reuse ;  /* 0x000021074d507816 */ /* 0x140fe2000000004c */
[----:B------:R-:W-:Y:S01]  /*4830*/  IMAD.X R82, R82, 0x1, R83, P2 ;  /* 0x0000000152527824 */ /* 0x000fe200010e0653 */
[----:B------:R-:W-:-:S02]  /*4840*/  PRMT R77, R77, 0x6543, R76 ;  /* 0x000065434d4d7816 */ /* 0x000fc4000000004c */
[----:B------:R-:W-:Y:S02]  /*4850*/  IADD3.X R79, PT, PT, R13, R71, R79, P3, P4 ;  /* 0x000000470d4f7210 */ /* 0x000fe40001fe844f */
[----:B------:R-:W-:Y:S02]  /*4860*/  IADD3 R76, P0, P1, R8, R72, R55 ;  /* 0x00000048084c7210 */ /* 0x000fe4000791e037 */
[----:B------:R-:W-:Y:S02]  /*4870*/  IADD3 R81, P2, PT, R80, R59, RZ ;  /* 0x0000003b50517210 */ /* 0x000fe40007f5e0ff */
[----:B------:R-:W-:Y:S02]  /*4880*/  PRMT R70, R70, 0x6543, R87 ;  /* 0x0000654346467816 */ /* 0x000fe40000000057 */
[----:B------:R-:W-:Y:S02]  /*4890*/  LOP3.LUT R84, R79, R50, RZ, 0x3c, !PT ;  /* 0x000000324f547212 */ /* 0x000fe400078e3cff */
[----:B------:R-:W-:-:S02]  /*48a0*/  LOP3.LUT R83, R76, R65, R64, 0x96, !PT ;  /* 0x000000414c537212 */ /* 0x000fc400078e9640 */
[----:B------:R-:W-:Y:S01]  /*48b0*/  LOP3.LUT R64, R81, R58, R57, 0x96, !PT ;  /* 0x0000003a51407212 */ /* 0x000fe200078e9639 */
[----:B------:R-:W-:Y:S01]  /*48c0*/  IMAD.X R57, R77, 0x1, R58, P2 ;  /* 0x000000014d397824 */ /* 0x000fe200010e063a */
[----:B------:R-:W-:Y:S02]  /*48d0*/  IADD3.X R65, PT, PT, R9, R70, R65, P0, P1 ;  /* 0x0000004609417210 */ /* 0x000fe400007e2441 */
[----:B------:R-:W-:Y:S02]  /*48e0*/  IADD3 R58, P0, PT, R84, R53, RZ ;  /* 0x00000035543a7210 */ /* 0x000fe40007f1e0ff */
[----:B------:R-:W-:Y:S02]  /*48f0*/  LOP3.LUT R69, R74, R69, RZ, 0x3c, !PT ;  /* 0x000000454a457212 */ /* 0x000fe400078e3cff */
[----:B------:R-:W-:Y:S02]  /*4900*/  LOP3.LUT R84, R82, R67, RZ, 0x3c, !PT ;  /* 0x0000004352547212 */ /* 0x000fe400078e3cff */
[----:B------:R-:W-:-:S02]  /*4910*/  LOP3.LUT R53, R78, R49, RZ, 0x3c, !PT ;  /* 0x000000314e357212 */ /* 0x000fc400078e3cff */
[----:B------:R-:W-:Y:S02]  /*4920*/  LOP3.LUT R86, R65, R55, R60, 0x96, !PT ;  /* 0x0000003741567212 */ /* 0x000fe400078e963c */
[----:B------:R-:W-:Y:S01]  /*4930*/  PRMT R55, R69, 0x2107, R84 ;  /* 0x0000210745377816 */ /* 0x000fe20000000054 */
[----:B------:R-:W-:Y:S01]  /*4940*/  IMAD.X R60, R53, 0x1, R54, P0 ;  /* 0x00000001353c7824 */ /* 0x000fe200000e0636 */
[----:B------:R-:W-:Y:S02]  /*4950*/  LOP3.LUT R59, R57, R59, R56, 0x96, !PT ;  /* 0x0000003b393b7212 */ /* 0x000fe400078e9638 */
[C-C-:B------:R-:W-:Y:S02]  /*4960*/  PRMT R56, R83.reuse, 0x1076, R86.reuse ;  /* 0x0000107653387816 */ /* 0x140fe40000000056 */
[----:B------:R-:W-:Y:S02]  /*4970*/  PRMT R54, R83, 0x5432, R86 ;  /* 0x0000543253367816 */ /* 0x000fe40000000056 */
[----:B------:R-:W-:-:S02]  /*4980*/  PRMT R53, R69, 0x6543, R84 ;  /* 0x0000654345357816 */ /* 0x000fc40000000054 */
[----:B------:R-:W-:Y:S02]  /*4990*/  IADD3 R83, P0, P1, R30, R55, R68 ;  /* 0x000000371e537210 */ /* 0x000fe4000791e044 */
[----:B------:R-:W-:Y:S02]  /*49a0*/  PRMT R69, R64, 0x1076, R59 ;  /* 0x0000107640457816 */ /* 0x000fe4000000003b */
[----:B------:R-:W-:Y:S02]  /*49b0*/  LOP3.LUT R84, R60, R71, RZ, 0x3c, !PT ;  /* 0x000000473c547212 */ /* 0x000fe400078e3cff */
[----:B------:R-:W-:Y:S02]  /*49c0*/  IADD3.X R71, PT, PT, R31, R53, R73, P0, P1 ;  /* 0x000000351f477210 */ /* 0x000fe400007e2449 */
[----:B------:R-:W-:Y:S02]  /*49d0*/  IADD3 R61, P0, PT, R56, R61, RZ ;  /* 0x0000003d383d7210 */ /* 0x000fe40007f1e0ff */
[----:B------:R-:W-:-:S02]  /*49e0*/  LOP3.LUT R52, R83, R73, R52, 0x96, !PT ;  /* 0x0000004953347212 */ /* 0x000fc400078e9634 */
[----:B------:R-:W-:Y:S02]  /*49f0*/  PRMT R59, R64, 0x5432, R59 ;  /* 0x00005432403b7816 */ /* 0x000fe4000000003b */
[----:B------:R-:W-:Y:S02]  /*4a00*/  IADD3 R73, P1, PT, R69, R62, RZ ;  /* 0x0000003e45497210 */ /* 0x000fe40007f3e0ff */
[----:B------:R-:W-:Y:S01]  /*4a10*/  LOP3.LUT R75, R58, R75, RZ, 0x3c, !PT ;  /* 0x0000004b3a4b7212 */ /* 0x000fe200078e3cff */
[----:B------:R-:W-:Y:S02]  /*4a20*/  IMAD.X R63, R54, 0x1, R63, P0 ;  /* 0x00000001363f7824 */ /* 0x000fe400000e063f */
[----:B------:R-:W-:Y:S01]  /*4a30*/  IMAD.X R66, R59, 0x1, R66, P1 ;  /* 0x000000013b427824 */ /* 0x000fe200008e0642 */
[----:B------:R-:W-:Y:S02]  /*4a40*/  PRMT R67, R75, 0x2107, R84 ;  /* 0x000021074b437816 */ /* 0x000fe40000000054 */
[----:B------:R-:W-:-:S02]  /*4a50*/  LOP3.LUT R87, R63, R70, RZ, 0x3c, !PT ;  /* 0x000000463f577212 */ /* 0x000fc400078e3cff */
[----:B------:R-:W-:Y:S02]  /*4a60*/  LOP3.LUT R72, R61, R72, RZ, 0x3c, !PT ;  /* 0x000000483d487212 */ /* 0x000fe400078e3cff */
[----:B------:R-:W-:Y:S02]  /*4a70*/  IADD3 R62, P0, P1, R32, R67, R78 ;  /* 0x00000043203e7210 */ /* 0x000fe4000791e04e */
[----:B------:R-:W-:Y:S02]  /*4a80*/  LOP3.LUT R70, R73, R80, RZ, 0x3c, !PT ;  /* 0x0000005049467212 */ /* 0x000fe400078e3cff */
[----:B------:R-:W-:Y:S02]  /*4a90*/  LOP3.LUT R85, R66, R77, RZ, 0x3c, !PT ;  /* 0x0000004d42557212 */ /* 0x000fe400078e3cff */
[----:B------:R-:W-:Y:S02]  /*4aa0*/  PRMT R64, R75, 0x6543, R84 ;  /* 0x000065434b407816 */ /* 0x000fe40000000054 */
[----:B------:R-:W-:-:S02]  /*4ab0*/  LOP3.LUT R80, R62, R79, R50, 0x96, !PT ;  /* 0x0000004f3e507212 */ /* 0x000fc400078e9632 */
[----:B------:R-:W-:Y:S02]  /*4ac0*/  SHF.R.W.U32 R75, R87, 0x1f, R72 ;  /* 0x0000001f574b7819 */ /* 0x000fe40000001e48 */
[----:B------:R-:W-:Y:S02]  /*4ad0*/  SHF.R.W.U32 R77, R85, 0x1f, R70 ;  /* 0x0000001f554d7819 */ /* 0x000fe40000001e46 */
[----:B------:R-:W-:Y:S02]  /*4ae0*/  LOP3.LUT R51, R71, R68, R51, 0x96, !PT ;  /* 0x0000004447337212 */ /* 0x000fe400078e9633 */
[----:B------:R-:W-:Y:S02]  /*4af0*/  IADD3.X R79, PT, PT, R33, R64, R79, P0, P1 ;  /* 0x00000040214f7210 */ /* 0x000fe400007e244f */
[----:B------:R-:W-:Y:S02]  /*4b00*/  SHF.R.W.U32 R50, R72, 0x1f, R87 ;  /* 0x0000001f48327819 */ /* 0x000fe40000001e57 */
[----:B------:R-:W-:-:S02]  /*4b10*/  IADD3 R68, P1, P2, R8, R83, R75 ;  /* 0x0000005308447210 */ /* 0x000fc40007a3e04b */
[----:B------:R-:W-:Y:S02]  /*4b20*/  SHF.R.W.U32 R70, R70, 0x1f, R85 ;  /* 0x0000001f46467819 */ /* 0x000fe40000001e55 */
[----:B------:R-:W-:Y:S02]  /*4b30*/  IADD3 R76, P0, PT, R77, R76, RZ ;  /* 0x0000004c4d4c7210 */ /* 0x000fe40007f1e0ff */
[----:B------:R-:W-:Y:S02]  /*4b40*/  LOP3.LUT R49, R79, R78, R49, 0x96, !PT ;  /* 0x0000004e4f317212 */ /* 0x000fe400078e9631 */
[C-C-:B------:R-:W-:Y:S02]  /*4b50*/  PRMT R83, R52.reuse, 0x5432, R51.reuse ;  /* 0x0000543234537816 */ /* 0x140fe40000000033 */
[----:B------:R-:W-:Y:S01]  /*4b60*/  PRMT R51, R52, 0x1076, R51 ;  /* 0x0000107634337816 */ /* 0x000fe20000000033 */
[----:B------:R-:W-:Y:S01]  /*4b70*/  IMAD.X R78, R70, 0x1, R65, P0 ;  /* 0x00000001464e7824 */ /* 0x000fe200000e0641 */
[----:B------:R-:W-:-:S02]  /*4b80*/  IADD3.X R72, PT, PT, R9, R71, R50, P1, P2 ;  /* 0x0000004709487210 */ /* 0x000fc40000fe4432 */
[C-C-:B------:R-:W-:Y:S02]  /*4b90*/  PRMT R71, R80.reuse, 0x5432, R49.reuse ;  /* 0x0000543250477816 */ /* 0x140fe40000000031 */
[----:B------:R-:W-:Y:S02]  /*4ba0*/  PRMT R49, R80, 0x1076, R49 ;  /* 0x0000107650317816 */ /* 0x000fe40000000031 */
[----:B------:R-:W-:Y:S02]  /*4bb0*/  IADD3 R74, P0, PT, R51, R74, RZ ;  /* 0x0000004a334a7210 */ /* 0x000fe40007f1e0ff */
[----:B------:R-:W-:Y:S02]  /*4bc0*/  IADD3 R65, P1, PT, R49, R58, RZ ;  /* 0x0000003a31417210 */ /* 0x000fe40007f3e0ff */
[----:B------:R-:W-:Y:S01]  /*4bd0*/  LOP3.LUT R80, R72, R71, RZ, 0x3c, !PT ;  /* 0x0000004748507212 */ /* 0x000fe200078e3cff */
[----:B------:R-:W-:Y:S01]  /*4be0*/  IMAD.X R82, R83, 0x1, R82, P0 ;  /* 0x0000000153527824 */ /* 0x000fe200000e0652 */
[----:B------:R-:W-:Y:S01]  /*4bf0*/  LOP3.LUT R58, R78, R83, RZ, 0x3c, !PT ;  /* 0x000000534e3a7212 */ /* 0x000fe200078e3cff */
[----:B------:R-:W-:Y:S01]  /*4c00*/  IMAD.X R60, R71, 0x1, R60, P1 ;  /* 0x00000001473c7824 */ /* 0x000fe200008e063c */
[----:B------:R-:W-:-:S02]  /*4c10*/  IADD3 R52, P3, PT, R80, R73, RZ ;  /* 0x0000004950347210 */ /* 0x000fc40007f7e0ff */
[----:B------:R-:W-:Y:S02]  /*4c20*/  LOP3.LUT R67, R65, R67, RZ, 0x3c, !PT ;  /* 0x0000004341437212 */ /* 0x000fe400078e3cff */
[----:B------:R-:W-:Y:S02]  /*4c30*/  IADD3 R58, P2, PT, R58, R65, RZ ;  /* 0x000000413a3a7210 */ /* 0x000fe40007f5e0ff */
[----:B------:R-:W-:Y:S02]  /*4c40*/  LOP3.LUT R80, R74, R55, RZ, 0x3c, !PT ;  /* 0x000000374a507212 */ /* 0x000fe400078e3cff */
[----:B------:R-:W-:Y:S02]  /*4c50*/  LOP3.LUT R85, R82, R53, RZ, 0x3c, !PT ;  /* 0x0000003552557212 */ /* 0x000fe400078e3cff */
[----:B------:R-:W-:Y:S02]  /*4c60*/  LOP3.LUT R65, R68, R49, RZ, 0x3c, !PT ;  /* 0x0000003144417212 */ /* 0x000fe400078e3cff */
[----:B------:R-:W-:-:S02]  /*4c70*/  LOP3.LUT R73, R76, R51, RZ, 0x3c, !PT ;  /* 0x000000334c497212 */ /* 0x000fc400078e3cff */
[----:B------:R-:W-:Y:S02]  /*4c80*/  LOP3.LUT R64, R60, R64, RZ, 0x3c, !PT ;  /* 0x000000403c407212 */ /* 0x000fe400078e3cff */
[----:B------:R-:W-:Y:S01]  /*4c90*/  SHF.R.W.U32 R55, R85, 0x1f, R80 ;  /* 0x0000001f55377819 */ /* 0x000fe20000001e50 */
[----:B------:R-:W-:Y:S01]  /*4ca0*/  IMAD.X R53, R65, 0x1, R66, P3 ;  /* 0x0000000141357824 */ /* 0x000fe200018e0642 */
[----:B------:R-:W-:Y:S01]  /*4cb0*/  SHF.R.W.U32 R66, R64, 0x1f, R67 ;  /* 0x0000001f40427819 */ /* 0x000fe20000001e43 */
[----:B------:R-:W-:Y:S01]  /*4cc0*/  IMAD.X R65, R73, 0x1, R60, P2 ;  /* 0x0000000149417824 */ /* 0x000fe200010e063c */
[----:B------:R-:W-:Y:S02]  /*4cd0*/  SHF.R.W.U32 R60, R80, 0x1f, R85 ;  /* 0x0000001f503c7819 */ /* 0x000fe40000001e55 */
[----:B------:R-:W-:Y:S02]  /*4ce0*/  IADD3 R62, P0, PT, R55, R62, RZ ;  /* 0x0000003e373e7210 */ /* 0x000fe40007f1e0ff */
[----:B------:R-:W-:-:S02]  /*4cf0*/  SHF.R.W.U32 R64, R67, 0x1f, R64 ;  /* 0x0000001f43407819 */ /* 0x000fc40000001e40 */
[----:B------:R-:W-:Y:S02]  /*4d00*/  LOP3.LUT R73, R52, R75, RZ, 0x3c, !PT ;  /* 0x0000004b34497212 */ /* 0x000fe400078e3cff */
[----:B------:R-:W-:Y:S02]  /*4d10*/  IADD3 R81, P1, P2, R30, R81, R66 ;  /* 0x000000511e517210 */ /* 0x000fe40007a3e042 */
[----:B------:R-:W-:Y:S01]  /*4d20*/  LOP3.LUT R80, R53, R50, RZ, 0x3c, !PT ;  /* 0x0000003235507212 */ /* 0x000fe200078e3cff */
[----:B------:R-:W-:Y:S01]  /*4d30*/  IMAD.X R50, R60, 0x1, R79, P0 ;  /* 0x000000013c327824 */ /* 0x000fe200000e064f */
[----:B------:R-:W-:Y:S02]  /*4d40*/  LOP3.LUT R75, R58, R77, RZ, 0x3c, !PT ;  /* 0x0000004d3a4b7212 */ /* 0x000fe400078e3cff */
[----:B------:R-:W-:Y:S02]  /*4d50*/  LOP3.LUT R70, R65, R70, RZ, 0x3c, !PT ;  /* 0x0000004641467212 */ /* 0x000fe400078e3cff */
[----:B------:R-:W-:-:S02]  /*4d60*/  IADD3.X R77, PT, PT, R31, R57, R64, P1, P2 ;  /* 0x000000391f4d7210 */ /* 0x000fc40000fe4440 */
[C-C-:B------:R-:W-:Y:S02]  /*4d70*/  PRMT R67, R75.reuse, 0x2107, R70.reuse ;  /* 0x000021074b437816 */ /* 0x140fe40000000046 */
[----:B------:R-:W-:Y:S02]  /*4d80*/  PRMT R57, R75, 0x6543, R70 ;  /* 0x000065434b397816 */ /* 0x000fe40000000046 */
[----:B------:R-:W-:Y:S02]  /*4d90*/  LOP3.LUT R70, R59, R50, RZ, 0x3c, !PT ;  /* 0x000000323b467212 */ /* 0x000fe400078e3cff */
[----:B------:R-:W-:Y:S02]  /*4da0*/  LOP3.LUT R79, R77, R54, RZ, 0x3c, !PT ;  /* 0x000000364d4f7212 */ /* 0x000fe400078e3cff */
[----:B------:R-:W-:Y:S02]  /*4db0*/  PRMT R75, R73, 0x2107, R80 ;  /* 0x00002107494b7816 */ /* 0x000fe40000000050 */
[----:B------:R-:W-:-:S02]  /*4dc0*/  IADD3 R70, P2, PT, R70, R61, RZ ;  /* 0x0000003d46467210 */ /* 0x000fc40007f5e0ff */
[----:B------:R-:W-:Y:S02]  /*4dd0*/  IADD3 R61, P0, PT, R67, R76, RZ ;  /* 0x0000004c433d7210 */ /* 0x000fe40007f1e0ff */
[----:B------:R-:W-:Y:S02]  /*4de0*/  IADD3 R79, P3, PT, R79, R74, RZ ;  /* 0x0000004a4f4f7210 */ /* 0x000fe40007f7e0ff */
[----:B------:R-:W-:Y:S02]  /*4df0*/  PRMT R73, R73, 0x6543, R80 ;  /* 0x0000654349497816 */ /* 0x000fe40000000050 */
[----:B------:R-:W-:Y:S02]  /*4e00*/  IADD3 R74, P1, PT, R75, R68, RZ ;  /* 0x000000444b4a7210 */ /* 0x000fe40007f3e0ff */
[----:B------:R-:W-:Y:S02]  /*4e10*/  LOP3.LUT R84, R69, R62, RZ, 0x3c, !PT ;  /* 0x0000003e45547212 */ /* 0x000fe400078e3cff */
[----:B------:R-:W-:Y:S01]  /*4e20*/  LOP3.LUT R80, R61, R78, R83, 0x96, !PT ;  /* 0x0000004e3d507212 */ /* 0x000fe200078e9653 */
[----:B------:R-:W-:Y:S01]  /*4e30*/  IMAD.X R83, R57, 0x1, R78, P0 ;  /* 0x0000000139537824 */ /* 0x000fe200000e064e */
[----:B------:R-:W-:Y:S01]  /*4e40*/  LOP3.LUT R78, R74, R72, R71, 0x96, !PT ;  /* 0x000000484a4e7212 */ /* 0x000fe200078e9647 */
[----:B------:R-:W-:-:S02]  /*4e50*/  IMAD.X R72, R73, 0x1, R72, P1 ;  /* 0x0000000149487824 */ /* 0x000fc400008e0648 */
[----:B------:R-:W-:Y:S01]  /*4e60*/  IMAD.X R63, R84, 0x1, R63, P2 ;  /* 0x00000001543f7824 */ /* 0x000fe200010e063f */
[----:B------:R-:W-:Y:S02]  /*4e70*/  LOP3.LUT R71, R70, R55, RZ, 0x3c, !PT ;  /* 0x0000003746477212 */ /* 0x000fe400078e3cff */
[----:B------:R-:W-:Y:S02]  /*4e80*/  LOP3.LUT R85, R72, R68, R49, 0x96, !PT ;  /* 0x0000004448557212 */ /* 0x000fe400078e9631 */
[----:B------:R-:W-:Y:S02]  /*4e90*/  LOP3.LUT R68, R63, R60, RZ, 0x3c, !PT ;  /* 0x0000003c3f447212 */ /* 0x000fe400078e3cff */
[----:B------:R-:W-:Y:S02]  /*4ea0*/  LOP3.LUT R87, R83, R76, R51, 0x96, !PT ;  /* 0x0000004c53577212 */ /* 0x000fe400078e9633 */
[----:B------:R-:W-:Y:S02]  /*4eb0*/  LOP3.LUT R51, R81, R56, RZ, 0x3c, !PT ;  /* 0x0000003851337212 */ /* 0x000fe400078e3cff */
[----:B------:R-:W-:-:S02]  /*4ec0*/  PRMT R55, R71, 0x2107, R68 ;  /* 0x0000210747377816 */ /* 0x000fc40000000044 */
[C-C-:B------:R-:W-:Y:S01]  /*4ed0*/  PRMT R49, R78.reuse, 0x1076, R85.reuse ;  /* 0x000010764e317816 */ /* 0x140fe20000000055 */
[----:B------:R-:W-:Y:S01]  /*4ee0*/  IMAD.X R51, R51, 0x1, R82, P3 ;  /* 0x0000000133337824 */ /* 0x000fe200018e0652 */
[----:B------:R-:W-:Y:S02]  /*4ef0*/  PRMT R60, R78, 0x5432, R85 ;  /* 0x000054324e3c7816 */ /* 0x000fe40000000055 */
[----:B------:R-:W-:Y:S02]  /*4f00*/  PRMT R71, R71, 0x6543, R68 ;  /* 0x0000654347477816 */ /* 0x000fe40000000044 */
[----:B------:R-:W-:Y:S02]  /*4f10*/  IADD3 R89, P0, P1, R26, R55, R62 ;  /* 0x000000371a597210 */ /* 0x000fe4000791e03e */
[C-C-:B------:R-:W-:Y:S02]  /*4f20*/  PRMT R85, R80.reuse, 0x1076, R87.reuse ;  /* 0x0000107650557816 */ /* 0x140fe40000000057 */
[----:B------:R-:W-:-:S02]  /*4f30*/  PRMT R68, R80, 0x5432, R87 ;  /* 0x0000543250447816 */ /* 0x000fc40000000057 */
[--C-:B------:R-:W-:Y:S02]  /*4f40*/  IADD3.X R87, PT, PT, R27, R71, R50.reuse, P0, P1 ;  /* 0x000000471b577210 */ /* 0x100fe400007e2432 */
[----:B------:R-:W-:Y:S02]  /*4f50*/  IADD3 R52, P1, PT, R49, R52, RZ ;  /* 0x0000003431347210 */ /* 0x000fe40007f3e0ff */
[----:B------:R-:W-:Y:S02]  /*4f60*/  IADD3 R58, P0, PT, R85, R58, RZ ;  /* 0x0000003a553a7210 */ /* 0x000fe40007f1e0ff */
[----:B------:R-:W-:Y:S02]  /*4f70*/  LOP3.LUT R76, R79, R66, RZ, 0x3c, !PT ;  /* 0x000000424f4c7212 */ /* 0x000fe400078e3cff */
[----:B------:R-:W-:Y:S02]  /*4f80*/  LOP3.LUT R91, R51, R64, RZ, 0x3c, !PT ;  /* 0x00000040335b7212 */ /* 0x000fe400078e3cff */
[----:B------:R-:W-:Y:S01]  /*4f90*/  LOP3.LUT R78, R89, R59, R50, 0x96, !PT ;  /* 0x0000003b594e7212 */ /* 0x000fe200078e9632 */
[----:B------:R-:W-:Y:S01]  /*4fa0*/  IMAD.X R50, R60, 0x1, R53, P1 ;  /* 0x000000013c327824 */ /* 0x000fe200008e0635 */
[----:B------:R-:W-:Y:S01]  /*4fb0*/  LOP3.LUT R69, R87, R69, R62, 0x96, !PT ;  /* 0x0000004557457212 */ /* 0x000fe200078e963e */
[----:B------:R-:W-:Y:S01]  /*4fc0*/  IMAD.X R62, R68, 0x1, R65, P0 ;  /* 0x00000001443e7824 */ /* 0x000fe200000e0641 */
[----:B------:R-:W-:-:S02]  /*4fd0*/  PRMT R66, R76, 0x2107, R91 ;  /* 0x000021074c427816 */ /* 0x000fc4000000005b */
[----:B------:R-:W-:Y:S02]  /*4fe0*/  PRMT R64, R76, 0x6543, R91 ;  /* 0x000065434c407816 */ /* 0x000fe4000000005b */
[----:B------:R-:W-:Y:S02]  /*4ff0*/  LOP3.LUT R59, R52, R75, RZ, 0x3c, !PT ;  /* 0x0000004b343b7212 */ /* 0x000fe400078e3cff */
[----:B------:R-:W-:Y:S02]  /*5000*/  IADD3 R65, P0, P1, R12, R66, R81 ;  /* 0x000000420c417210 */ /* 0x000fe4000791e051 */
        /* <DEDUP_REMOVED lines=8> */
[----:B------:R-:W-:-:S02]  /*5090*/  SHF.R.W.U32 R57, R75, 0x1f, R80 ;  /* 0x0000001f4b397819 */ /* 0x000fc40000001e50 */
[----:B------:R-:W-:Y:S02]  /*50a0*/  IADD3 R61, P0, P1, R6, R54, R61 ;  /* 0x00000036063d7210 */ /* 0x000fe4000791e03d */
[----:B------:R-:W-:Y:S02]  /*50b0*/  IADD3 R65, P2, P3, R32, R65, R53 ;  /* 0x0000004120417210 */ /* 0x000fe40007b5e035 */
[C-C-:B------:R-:W-:Y:S02]  /*50c0*/  PRMT R76, R78.reuse, 0x1076, R69.reuse ;  /* 0x000010764e4c7816 */ /* 0x140fe40000000045 */
[----:B------:R-:W-:Y:S02]  /*50d0*/  LOP3.LUT R80, R67, R81, R56, 0x96, !PT ;  /* 0x0000005143507212 */ /* 0x000fe400078e9638 */
[----:B------:R-:W-:Y:S02]  /*50e0*/  PRMT R56, R78, 0x5432, R69 ;  /* 0x000054324e387816 */ /* 0x000fe40000000045 */
[----:B------:R-:W-:-:S02]  /*50f0*/  IADD3.X R83, PT, PT, R7, R59, R83, P0, P1 ;  /* 0x0000003b07537210 */ /* 0x000fc400007e2453 */
[----:B------:R-:W-:Y:S02]  /*5100*/  IADD3.X R67, PT, PT, R33, R67, R57, P2, P3 ;  /* 0x0000004321437210 */ /* 0x000fe400017e6439 */
[----:B------:R-:W-:Y:S02]  /*5110*/  IADD3 R82, P0, PT, R76, R70, RZ ;  /* 0x000000464c527210 */ /* 0x000fe40007f1e0ff */
[C-C-:B------:R-:W-:Y:S02]  /*5120*/  PRMT R70, R73.reuse, 0x1076, R80.reuse ;  /* 0x0000107649467816 */ /* 0x140fe40000000050 */
[----:B------:R-:W-:Y:S02]  /*5130*/  PRMT R78, R73, 0x5432, R80 ;  /* 0x00005432494e7816 */ /* 0x000fe40000000050 */
[----:B------:R-:W-:Y:S02]  /*5140*/  LOP3.LUT R69, R67, R56, RZ, 0x3c, !PT ;  /* 0x0000003843457212 */ /* 0x000fe400078e3cff */
[----:B------:R-:W-:-:S02]  /*5150*/  IADD3 R79, P1, PT, R70, R79, RZ ;  /* 0x0000004f464f7210 */ /* 0x000fc40007f3e0ff */
[----:B------:R-:W-:Y:S02]  /*5160*/  LOP3.LUT R75, R83, R78, RZ, 0x3c, !PT ;  /* 0x0000004e534b7212 */ /* 0x000fe400078e3cff */
[----:B------:R-:W-:Y:S01]  /*5170*/  IADD3 R52, P3, PT, R69, R52, RZ ;  /* 0x0000003445347210 */ /* 0x000fe20007f7e0ff */
[----:B------:R-:W-:Y:S01]  /*5180*/  IMAD.X R69, R56, 0x1, R63, P0 ;  /* 0x0000000138457824 */ /* 0x000fe200000e063f */
[----:B------:R-:W-:Y:S01]  /*5190*/  LOP3.LUT R73, R82, R55, RZ, 0x3c, !PT ;  /* 0x0000003752497212 */ /* 0x000fe200078e3cff */
[----:B------:R-:W-:Y:S01]  /*51a0*/  IMAD.X R51, R78, 0x1, R51, P1 ;  /* 0x000000014e337824 */ /* 0x000fe200008e0633 */
[----:B------:R-:W-:Y:S02]  /*51b0*/  IADD3 R55, P2, PT, R75, R82, RZ ;  /* 0x000000524b377210 */ /* 0x000fe40007f5e0ff */
[----:B------:R-:W-:Y:S02]  /*51c0*/  LOP3.LUT R80, R61, R70, RZ, 0x3c, !PT ;  /* 0x000000463d507212 */ /* 0x000fe400078e3cff */
[----:B------:R-:W-:-:S02]  /*51d0*/  LOP3.LUT R84, R69, R71, RZ, 0x3c, !PT ;  /* 0x0000004745547212 */ /* 0x000fc400078e3cff */
[----:B------:R-:W-:Y:S01]  /*51e0*/  LOP3.LUT R63, R65, R76, RZ, 0x3c, !PT ;  /* 0x0000004c413f7212 */ /* 0x000fe200078e3cff */
[----:B------:R-:W-:Y:S01]  /*51f0*/  IMAD.X R80, R80, 0x1, R69, P2 ;  /* 0x0000000150507824 */ /* 0x000fe200010e0645 */
[----:B------:R-:W-:Y:S02]  /*5200*/  LOP3.LUT R71, R79, R66, RZ, 0x3c, !PT ;  /* 0x000000424f477212 */ /* 0x000fe400078e3cff */
[----:B------:R-:W-:Y:S02]  /*5210*/  LOP3.LUT R82, R51, R64, RZ, 0x3c, !PT ;  /* 0x0000004033527212 */ /* 0x000fe400078e3cff */
[----:B------:R-:W-:Y:S01]  /*5220*/  SHF.R.W.U32 R69, R84, 0x1f, R73 ;  /* 0x0000001f54457819 */ /* 0x000fe20000001e49 */
[----:B------:R-:W-:Y:S01]  /*5230*/  IMAD.X R66, R63, 0x1, R50, P3 ;  /* 0x000000013f427824 */ /* 0x000fe200018e0632 */
[----:B------:R-:W-:Y:S02]  /*5240*/  SHF.R.W.U32 R64, R82, 0x1f, R71 ;  /* 0x0000001f52407819 */ /* 0x000fe40000001e47 */
[----:B------:R-:W-:-:S02]  /*5250*/  SHF.R.W.U32 R63, R73, 0x1f, R84 ;  /* 0x0000001f493f7819 */ /* 0x000fc40000001e54 */
[----:B------:R-:W-:Y:S02]  /*5260*/  SHF.R.W.U32 R50, R71, 0x1f, R82 ;  /* 0x0000001f47327819 */ /* 0x000fe40000001e52 */
[----:B------:R-:W-:Y:S02]  /*5270*/  IADD3 R74, P0, PT, R69, R74, RZ ;  /* 0x0000004a454a7210 */ /* 0x000fe40007f1e0ff */
[----:B------:R-:W-:Y:S02]  /*5280*/  LOP3.LUT R71, R55, R54, RZ, 0x3c, !PT ;  /* 0x0000003637477212 */ /* 0x000fe400078e3cff */
[----:B------:R-:W-:Y:S02]  /*5290*/  IADD3 R54, P1, P2, R4, R64, R89 ;  /* 0x0000004004367210 */ /* 0x000fe40007a3e059 */
[----:B------:R-:W-:Y:S02]  /*52a0*/  LOP3.LUT R82, R80, R59, RZ, 0x3c, !PT ;  /* 0x0000003b50527212 */ /* 0x000fe400078e3cff */
[----:B------:R-:W-:Y:S01]  /*52b0*/  LOP3.LUT R84, R66, R57, RZ, 0x3c, !PT ;  /* 0x0000003942547212 */ /* 0x000fe200078e3cff */
[----:B------:R-:W-:Y:S01]  /*52c0*/  IMAD.X R57, R63, 0x1, R72, P0 ;  /* 0x000000013f397824 */ /* 0x000fe200000e0648 */
[----:B------:R-:W-:-:S02]  /*52d0*/  IADD3.X R87, PT, PT, R5, R50, R87, P1, P2 ;  /* 0x0000003205577210 */ /* 0x000fc40000fe4457 */
[----:B------:R-:W-:Y:S02]  /*52e0*/  LOP3.LUT R73, R52, R53, RZ, 0x3c, !PT ;  /* 0x0000003534497212 */ /* 0x000fe400078e3cff */
[C-C-:B------:R-:W-:Y:S02]  /*52f0*/  PRMT R53, R71.reuse, 0x2107, R82.reuse ;  /* 0x0000210747357816 */ /* 0x140fe40000000052 */
[----:B------:R-:W-:Y:S02]  /*5300*/  PRMT R71, R71, 0x6543, R82 ;  /* 0x0000654347477816 */ /* 0x000fe40000000052 */
[----:B------:R-:W-:Y:S02]  /*5310*/  LOP3.LUT R86, R57, R68, RZ, 0x3c, !PT ;  /* 0x0000004439567212 */ /* 0x000fe400078e3cff */
[----:B------:R-:W-:Y:S02]  /*5320*/  LOP3.LUT R75, R87, R60, RZ, 0x3c, !PT ;  /* 0x0000003c574b7212 */ /* 0x000fe400078e3cff */
[----:B------:R-:W-:-:S02]  /*5330*/  PRMT R82, R73, 0x2107, R84 ;  /* 0x0000210749527816 */ /* 0x000fc40000000054 */
[----:B------:R-:W-:Y:S02]  /*5340*/  IADD3 R59, P0, P1, R28, R53, R61 ;  /* 0x000000351c3b7210 */ /* 0x000fe4000791e03d */
[----:B------:R-:W-:Y:S02]  /*5350*/  PRMT R72, R73, 0x6543, R84 ;  /* 0x0000654349487816 */ /* 0x000fe40000000054 */
[----:B------:R-:W-:Y:S02]  /*5360*/  IADD3 R84, P2, PT, R86, R79, RZ ;  /* 0x0000004f56547210 */ /* 0x000fe40007f5e0ff */
[----:B------:R-:W-:Y:S02]  /*5370*/  IADD3 R73, P3, PT, R75, R58, RZ ;  /* 0x0000003a4b497210 */ /* 0x000fe40007f7e0ff */
[----:B------:R-:W-:Y:S02]  /*5380*/  IADD3 R75, P4, PT, R82, R65, RZ ;  /* 0x00000041524b7210 */ /* 0x000fe40007f9e0ff */
[----:B------:R-:W-:-:S02]  /*5390*/  LOP3.LUT R86, R74, R85, RZ, 0x3c, !PT ;  /* 0x000000554a567212 */ /* 0x000fc400078e3cff */
[----:B------:R-:W-:Y:S02]  /*53a0*/  LOP3.LUT R78, R59, R83, R78, 0x96, !PT ;  /* 0x000000533b4e7212 */ /* 0x000fe400078e964e */
[----:B------:R-:W-:Y:S02]  /*53b0*/  IADD3.X R83, PT, PT, R29, R71, R83, P0, P1 ;  /* 0x000000471d537210 */ /* 0x000fe400007e2453 */
[----:B------:R-:W-:Y:S01]  /*53c0*/  LOP3.LUT R58, R75, R67, R56, 0x96, !PT ;  /* 0x000000434b3a7212 */ /* 0x000fe200078e9638 */
[----:B------:R-:W-:Y:S01]  /*53d0*/  IMAD.X R56, R86, 0x1, R51, P2 ;  /* 0x0000000156387824 */ /* 0x000fe200010e0633 */
[----:B------:R-:W-:Y:S01]  /*53e0*/  LOP3.LUT R77, R83, R61, R70, 0x96, !PT ;  /* 0x0000003d534d7212 */ /* 0x000fe200078e9646 */
[----:B------:R-:W-:Y:S01]  /*53f0*/  IMAD.X R67, R72, 0x1, R67, P4 ;  /* 0x0000000148437824 */ /* 0x000fe200020e0643 */
[----:B------:R-:W-:Y:S02]  /*5400*/  LOP3.LUT R61, R54, R49, RZ, 0x3c, !PT ;  /* 0x00000031363d7212 */ /* 0x000fe400078e3cff */
[----:B------:R-:W-:-:S02]  /*5410*/  LOP3.LUT R69, R84, R69, RZ, 0x3c, !PT ;  /* 0x0000004554457212 */ /* 0x000fc400078e3cff */
[----:B------:R-:W-:Y:S02]  /*5420*/  LOP3.LUT R70, R56, R63, RZ, 0x3c, !PT ;  /* 0x0000003f38467212 */ /* 0x000fe400078e3cff */
[----:B------:R-:W-:Y:S01]  /*5430*/  LOP3.LUT R51, R67, R65, R76, 0x96, !PT ;  /* 0x0000004143337212 */ /* 0x000fe200078e964c */
[----:B------:R-:W-:Y:S01]  /*5440*/  IMAD.X R65, R61, 0x1, R62, P3 ;  /* 0x000000013d417824 */ /* 0x000fe200018e063e */
[C-C-:B------:R-:W-:Y:S02]  /*5450*/  PRMT R61, R69.reuse, 0x2107, R70.reuse ;  /* 0x00002107453d7816 */ /* 0x140fe40000000046 */
[C-C-:B------:R-:W-:Y:S02]  /*5460*/  PRMT R63, R58.reuse, 0x1076, R51.reuse ;  /* 0x000010763a3f7816 */ /* 0x140fe40000000033 */
[----:B------:R-:W-:Y:S02]  /*5470*/  PRMT R51, R58, 0x5432, R51 ;  /* 0x000054323a337816 */ /* 0x000fe40000000033 */
[----:B------:R-:W-:-:S02]  /*5480*/  PRMT R58, R69, 0x6543, R70 ;  /* 0x00006543453a7816 */ /* 0x000fc40000000046 */
[----:B------:R-:W-:Y:S02]  /*5490*/  LOP3.LUT R64, R73, R64, RZ, 0x3c, !PT ;  /* 0x0000004049407212 */ /* 0x000fe400078e3cff */
[----:B------:R-:W-:Y:S02]  /*54a0*/  LOP3.LUT R79, R65, R50, RZ, 0x3c, !PT ;  /* 0x00000032414f7212 */ /* 0x000fe400078e3cff */
[----:B------:R-:W-:Y:S02]  /*54b0*/  IADD3 R70, P0, P1, R34, R61, R74 ;  /* 0x0000003d22467210 */ /* 0x000fe4000791e04a */
[C-C-:B------:R-:W-:Y:S02]  /*54c0*/  PRMT R62, R78.reuse, 0x1076, R77.reuse ;  /* 0x000010764e3e7816 */ /* 0x140fe4000000004d */
[----:B------:R-:W-:Y:S02]  /*54d0*/  PRMT R69, R78, 0x5432, R77 ;  /* 0x000054324e457816 */ /* 0x000fe4000000004d */
[----:B------:R-:W-:-:S02]  /*54e0*/  PRMT R77, R64, 0x2107, R79 ;  /* 0x00002107404d7816 */ /* 0x000fc4000000004f */
[----:B------:R-:W-:Y:S02]  /*54f0*/  PRMT R50, R64, 0x6543, R79 ;  /* 0x0000654340327816 */ /* 0x000fe4000000004f */
[----:B------:R-:W-:Y:S02]  /*5500*/  IADD3.X R64, PT, PT, R0, R58, R57, P0, P1 ;  /* 0x0000003a00407210 */ /* 0x000fe400007e2439 */
[----:B------:R-:W-:Y:S02]  /*5510*/  IADD3 R79, P1, PT, R63, R52, RZ ;  /* 0x000000343f4f7210 */ /* 0x000fe40007f3e0ff */
[----:B------:R-:W-:-:S03]  /*5520*/  IADD3 R52, P0, PT, R62, R55, RZ ;  /* 0x000000373e347210 */ /* 0x000fc60007f1e0ff */
[----:B------:R-:W-:Y:S02]  /*5530*/  IMAD.X R55, R51, 0x1, R66, P1 ;  /* 0x0000000133377824 */ /* 0x000fe400008e0642 */
[----:B------:R-:W-:Y:S01]  /*5540*/  IMAD.X R80, R69, 0x1, R80, P0 ;  /* 0x0000000145507824 */ /* 0x000fe200000e0650 */
[----:B------:R-:W-:Y:S02]  /*5550*/  IADD3 R66, P0, P1, R2, R77, R54 ;  /* 0x0000004d02427210 */ /* 0x000fe4000791e036 */
[----:B------:R-:W-:Y:S02]  /*5560*/  LOP3.LUT R57, R70, R57, R68, 0x96, !PT ;  /* 0x0000003946397212 */ /* 0x000fe400078e9644 */
[----:B------:R-:W-:Y:S02]  /*5570*/  LOP3.LUT R76, R52, R53, RZ, 0x3c, !PT ;  /* 0x00000035344c7212 */ /* 0x000fe400078e3cff */
[----:B------:R-:W-:Y:S02]  /*5580*/  LOP3.LUT R68, R79, R82, RZ, 0x3c, !PT ;  /* 0x000000524f447212 */ /* 0x000fe400078e3cff */
[----:B------:R-:W-:-:S02]  /*5590*/  LOP3.LUT R53, R55, R72, RZ, 0x3c, !PT ;  /* 0x0000004837357212 */ /* 0x000fc400078e3cff */
[----:B------:R-:W-:Y:S02]  /*55a0*/  LOP3.LUT R81, R80, R71, RZ, 0x3c, !PT ;  /* 0x0000004750517212 */ /* 0x000fe400078e3cff */
[----:B------:R-:W-:Y:S02]  /*55b0*/  LOP3.LUT R71, R66, R87, R60, 0x96, !PT ;  /* 0x0000005742477212 */ /* 0x000fe400078e963c */
[----:B------:R-:W-:Y:S02]  /*55c0*/  IADD3.X R87, PT, PT, R3, R50, R87, P0, P1 ;  /* 0x0000003203577210 */ /* 0x000fe400007e2457 */
[----:B------:R-:W-:Y:S02]  /*55d0*/  SHF.R.W.U32 R60, R53, 0x1f, R68 ;  /* 0x0000001f353c7819 */ /* 0x000fe40000001e44 */
[----:B------:R-:W-:Y:S02]  /*55e0*/  SHF.R.W.U32 R68, R68, 0x1f, R53 ;  /* 0x0000001f44447819 */ /* 0x000fe40000001e35 */
[----:B------:R-:W-:-:S02]  /*55f0*/  SHF.R.W.U32 R53, R81, 0x1f, R76 ;  /* 0x0000001f51357819 */ /* 0x000fc40000001e4c */
[----:B------:R-:W-:Y:S02]  /*5600*/  LOP3.LUT R72, R87, R54, R49, 0x96, !PT ;  /* 0x0000003657487212 */ /* 0x000fe400078e9631 */
[----:B------:R-:W-:Y:S02]  /*5610*/  LOP3.LUT R74, R64, R74, R85, 0x96, !PT ;  /* 0x0000004a404a7212 */ /* 0x000fe400078e9655 */
[----:B------:R-:W-:Y:S02]  /*5620*/  SHF.R.W.U32 R49, R76, 0x1f, R81 ;  /* 0x0000001f4c317819 */ /* 0x000fe40000001e51 */
[----:B------:R-:W-:Y:S02]  /*5630*/  IADD3 R81, P2, PT, R53, R70, RZ ;  /* 0x0000004635517210 */ /* 0x000fe40007f5e0ff */
[C-C-:B------:R-:W-:Y:S02]  /*5640*/  PRMT R54, R71.reuse, 0x1076, R72.reuse ;  /* 0x0000107647367816 */ /* 0x140fe40000000048 */
[----:B------:R-:W-:-:S02]  /*5650*/  PRMT R70, R71, 0x5432, R72 ;  /* 0x0000543247467816 */ /* 0x000fc40000000048 */
[----:B------:R-:W-:Y:S02]  /*5660*/  IADD3 R59, P0, P1, R2, R60, R59 ;  /* 0x0000003c023b7210 */ /* 0x000fe4000791e03b */
[C-C-:B------:R-:W-:Y:S02]  /*5670*/  PRMT R71, R57.reuse, 0x5432, R74.reuse ;  /* 0x0000543239477816 */ /* 0x140fe4000000004a */
[----:B------:R-:W-:Y:S02]  /*5680*/  PRMT R74, R57, 0x1076, R74 ;  /* 0x00001076394a7816 */ /* 0x000fe4000000004a */
[----:B------:R-:W-:Y:S01]  /*5690*/  IADD3.X R72, PT, PT, R3, R68, R83, P0, P1 ;  /* 0x0000004403487210 */ /* 0x000fe200007e2453 */
[----:B------:R-:W-:Y:S01]  /*56a0*/  IMAD.X R83, R49, 0x1, R64, P2 ;  /* 0x0000000131537824 */ /* 0x000fe200010e0640 */
[----:B------:R-:W-:Y:S02]  /*56b0*/  IADD3 R84, P0, PT, R74, R84, RZ ;  /* 0x000000544a547210 */ /* 0x000fe40007f1e0ff */
[----:B------:R-:W-:-:S02]  /*56c0*/  IADD3 R76, P1, PT, R54, R73, RZ ;  /* 0x00000049364c7210 */ /* 0x000fc40007f3e0ff */
[----:B------:R-:W-:Y:S01]  /*56d0*/  LOP3.LUT R57, R72, R71, RZ, 0x3c, !PT ;  /* 0x0000004748397212 */ /* 0x000fe200078e3cff */
[----:B------:R-:W-:Y:S01]  /*56e0*/  IMAD.X R73, R71, 0x1, R56, P0 ;  /* 0x0000000147497824 */ /* 0x000fe200000e0638 */
[C---:B------:R-:W-:Y:S01]  /*56f0*/  LOP3.LUT R64, R70.reuse, R83, RZ, 0x3c, !PT ;  /* 0x0000005346407212 */ /* 0x040fe200078e3cff */
[----:B------:R-:W-:Y:S01]  /*5700*/  IMAD.X R65, R70, 0x1, R65, P1 ;  /* 0x0000000146417824 */ /* 0x000fe200008e0641 */
[----:B------:R-:W-:Y:S02]  /*5710*/  LOP3.LUT R77, R76, R77, RZ, 0x3c, !PT ;  /* 0x0000004d4c4d7212 */ /* 0x000fe400078e3cff */
[----:B------:R-:W-:Y:S02]  /*5720*/  IADD3 R57, P2, PT, R57, R76, RZ ;  /* 0x0000004c39397210 */ /* 0x000fe40007f5e0ff */
[----:B------:R-:W-:Y:S02]  /*5730*/  LOP3.LUT R76, R59, R74, RZ, 0x3c, !PT ;  /* 0x0000004a3b4c7212 */ /* 0x000fe400078e3cff */
[----:B------:R-:W-:-:S02]  /*5740*/  IADD3 R64, P3, PT, R64, R79, RZ ;  /* 0x0000004f40407210 */ /* 0x000fc40007f7e0ff */
[----:B------:R-:W-:Y:S02]  /*5750*/  LOP3.LUT R79, R84, R61, RZ, 0x3c, !PT ;  /* 0x0000003d544f7212 */ /* 0x000fe400078e3cff */
[----:B------:R-:W-:Y:S01]  /*5760*/  LOP3.LUT R58, R73, R58, RZ, 0x3c, !PT ;  /* 0x0000003a493a7212 */ /* 0x000fe200078e3cff */
[----:B------:R-:W-:Y:S01]  /*5770*/  IMAD.X R61, R76, 0x1, R65, P2 ;  /* 0x000000014c3d7824 */ /* 0x000fe200010e0641 */
[----:B------:R-:W-:Y:S02]  /*5780*/  LOP3.LUT R56, R54, R81, RZ, 0x3c, !PT ;  /* 0x0000005136387212 */ /* 0x000fe400078e3cff */
[----:B------:R-:W-:Y:S02]  /*5790*/  LOP3.LUT R78, R65, R50, RZ, 0x3c, !PT ;  /* 0x00000032414e7212 */ /* 0x000fe400078e3cff */
[----:B------:R-:W-:Y:S01]  /*57a0*/  SHF.R.W.U32 R65, R58, 0x1f, R79 ;  /* 0x0000001f3a417819 */ /* 0x000fe20000001e4f */
[----:B------:R-:W-:Y:S01]  /*57b0*/  IMAD.X R50, R56, 0x1, R55, P3 ;  /* 0x0000000138327824 */ /* 0x000fe200018e0637 */
[----:B------:R-:W-:-:S02]  /*57c0*/  SHF.R.W.U32 R58, R79, 0x1f, R58 ;  /* 0x0000001f4f3a7819 */ /* 0x000fc40000001e3a */
[----:B------:R-:W-:Y:S02]  /*57d0*/  SHF.R.W.U32 R55, R78, 0x1f, R77 ;  /* 0x0000001f4e377819 */ /* 0x000fe40000001e4d */
[----:B------:R-:W-:Y:S02]  /*57e0*/  IADD3 R66, P0, PT, R65, R66, RZ ;  /* 0x0000004241427210 */ /* 0x000fe40007f1e0ff */
[----:B------:R-:W-:Y:S02]  /*57f0*/  SHF.R.W.U32 R56, R77, 0x1f, R78 ;  /* 0x0000001f4d387819 */ /* 0x000fe40000001e4e */
[----:B------:R-:W-:Y:S01]  /*5800*/  LOP3.LUT R53, R64, R53, RZ, 0x3c, !PT ;  /* 0x0000003540357212 */ /* 0x000fe200078e3cff */
[----:B------:R-:W-:Y:S01]  /*5810*/  IMAD.X R76, R58, 0x1, R87, P0 ;  /* 0x000000013a4c7824 */ /* 0x000fe200000e0657 */
[----:B------:R-:W-:Y:S02]  /*5820*/  LOP3.LUT R78, R50, R49, RZ, 0x3c, !PT ;  /* 0x00000031324e7212 */ /* 0x000fe400078e3cff */
[----:B------:R-:W-:-:S02]  /*5830*/  IADD3 R75, P1, P2, R28, R75, R55 ;  /* 0x0000004b1c4b7210 */ /* 0x000fc40007a3e037 */
[----:B------:R-:W-:Y:S02]  /*5840*/  LOP3.LUT R77, R57, R60, RZ, 0x3c, !PT ;  /* 0x0000003c394d7212 */ /* 0x000fe400078e3cff */
[----:B------:R-:W-:Y:S02]  /*5850*/  LOP3.LUT R86, R61, R68, RZ, 0x3c, !PT ;  /* 0x000000443d567212 */ /* 0x000fe400078e3cff */
[----:B------:R-:W-:Y:S02]  /*5860*/  PRMT R60, R53, 0x2107, R78 ;  /* 0x00002107353c7816 */ /* 0x000fe4000000004e */
[----:B------:R-:W-:Y:S02]  /*5870*/  IADD3.X R82, PT, PT, R29, R67, R56, P1, P2 ;  /* 0x000000431d527210 */ /* 0x000fe40000fe4438 */
[----:B------:R-:W-:Y:S02]  /*5880*/  PRMT R68, R53, 0x6543, R78 ;  /* 0x0000654335447816 */ /* 0x000fe4000000004e */
[----:B------:R-:W-:-:S02]  /*5890*/  PRMT R78, R77, 0x2107, R86 ;  /* 0x000021074d4e7816 */ /* 0x000fc40000000056 */
[----:B------:R-:W-:Y:S02]  /*58a0*/  LOP3.LUT R53, R51, R76, RZ, 0x3c, !PT ;  /* 0x0000004c33357212 */ /* 0x000fe400078e3cff */
[----:B------:R-:W-:Y:S02]  /*58b0*/  LOP3.LUT R49, R82, R69, RZ, 0x3c, !PT ;  /* 0x0000004552317212 */ /* 0x000fe400078e3cff */
[----:B------:R-:W-:Y:S02]  /*58c0*/  PRMT R77, R77, 0x6543, R86 ;  /* 0x000065434d4d7816 */ /* 0x000fe40000000056 */
[----:B------:R-:W-:Y:S02]  /*58d0*/  IADD3 R67, P1, P2, R12, R60, R81 ;  /* 0x0000003c0c437210 */ /* 0x000fe40007a3e051 */
[----:B------:R-:W-:Y:S02]  /*58e0*/  IADD3 R79, P0, PT, R78, R59, RZ ;  /* 0x0000003b4e4f7210 */ /* 0x000fe40007f1e0ff */
[----:B------:R-:W-:-:S02]  /*58f0*/  IADD3 R86, P3, PT, R53, R52, RZ ;  /* 0x0000003435567210 */ /* 0x000fc40007f7e0ff */
[----:B------:R-:W-:Y:S02]  /*5900*/  LOP3.LUT R53, R63, R66, RZ, 0x3c, !PT ;  /* 0x000000423f357212 */ /* 0x000fe400078e3cff */
[----:B------:R-:W-:Y:S02]  /*5910*/  IADD3 R84, P4, PT, R49, R84, RZ ;  /* 0x0000005431547210 */ /* 0x000fe40007f9e0ff */
[----:B------:R-:W-:Y:S02]  /*5920*/  LOP3.LUT R49, R67, R70, R83, 0x96, !PT ;  /* 0x0000004643317212 */ /* 0x000fe400078e9653 */
[----:B------:R-:W-:Y:S01]  /*5930*/  LOP3.LUT R85, R79, R72, R71, 0x96, !PT ;  /* 0x000000484f557212 */ /* 0x000fe200078e9647 */
[----:B------:R-:W-:Y:S01]  /*5940*/  IMAD.X R72, R77, 0x1, R72, P0 ;  /* 0x000000014d487824 */ /* 0x000fe200000e0648 */
[----:B------:R-:W-:Y:S01]  /*5950*/  IADD3.X R83, PT, PT, R13, R68, R83, P1, P2 ;  /* 0x000000440d537210 */ /* 0x000fe20000fe4453 */
[----:B------:R-:W-:Y:S01]  /*5960*/  IMAD.X R71, R53, 0x1, R80, P3 ;  /* 0x0000000135477824 */ /* 0x000fe200018e0650 */
[----:B------:R-:W-:-:S02]  /*5970*/  LOP3.LUT R52, R75, R62, RZ, 0x3c, !PT ;  /* 0x0000003e4b347212 */ /* 0x000fc400078e3cff */
[----:B------:R-:W-:Y:S02]  /*5980*/  LOP3.LUT R70, R83, R54, R81, 0x96, !PT ;  /* 0x0000003653467212 */ /* 0x000fe400078e9651 */
[----:B------:R-:W-:Y:S01]  /*5990*/  LOP3.LUT R54, R72, R59, R74, 0x96, !PT ;  /* 0x0000003b48367212 */ /* 0x000fe200078e964a */
[----:B------:R-:W-:Y:S01]  /*59a0*/  IMAD.X R73, R52, 0x1, R73, P4 ;  /* 0x0000000134497824 */ /* 0x000fe200020e0649 */
[----:B------:R-:W-:Y:S02]  /*59b0*/  LOP3.LUT R65, R86, R65, RZ, 0x3c, !PT ;  /* 0x0000004156417212 */ /* 0x000fe400078e3cff */
[----:B------:R-:W-:Y:S02]  /*59c0*/  LOP3.LUT R58, R71, R58, RZ, 0x3c, !PT ;  /* 0x0000003a473a7212 */ /* 0x000fe400078e3cff */
[C-C-:B------:R-:W-:Y:S02]  /*59d0*/  PRMT R52, R85.reuse, 0x1076, R54.reuse ;  /* 0x0000107655347816 */ /* 0x140fe40000000036 */
[----:B------:R-:W-:-:S02]  /*59e0*/  PRMT R54, R85, 0x5432, R54 ;  /* 0x0000543255367816 */ /* 0x000fc40000000036 */
[C-C-:B------:R-:W-:Y:S02]  /*59f0*/  PRMT R85, R65.reuse, 0x2107, R58.reuse ;  /* 0x0000210741557816 */ /* 0x140fe4000000003a */
[----:B------:R-:W-:Y:S02]  /*5a00*/  PRMT R65, R65, 0x6543, R58 ;  /* 0x0000654341417816 */ /* 0x000fe4000000003a */
[----:B------:R-:W-:Y:S02]  /*5a10*/  LOP3.LUT R55, R84, R55, RZ, 0x3c, !PT ;  /* 0x0000003754377212 */ /* 0x000fe400078e3cff */
[----:B------:R-:W-:Y:S02]  /*5a20*/  LOP3.LUT R58, R73, R56, RZ, 0x3c, !PT ;  /* 0x00000038493a7212 */ /* 0x000fe400078e3cff */
[----:B------:R-:W-:Y:S02]  /*5a30*/  IADD3 R59, P0, P1, R30, R85, R66 ;  /* 0x000000551e3b7210 */ /* 0x000fe4000791e042 */
[----:B------:R-:W-:-:S02]  /*5a40*/  PRMT R53, R49, 0x1076, R70 ;  /* 0x0000107631357816 */ /* 0x000fc40000000046 */
[C-C-:B------:R-:W-:Y:S02]  /*5a50*/  PRMT R56, R55.reuse, 0x2107, R58.reuse ;  /* 0x0000210737387816 */ /* 0x140fe4000000003a */
[----:B------:R-:W-:Y:S02]  /*5a60*/  PRMT R81, R55, 0x6543, R58 ;  /* 0x0000654337517816 */ /* 0x000fe4000000003a */
[----:B------:R-:W-:Y:S02]  /*5a70*/  IADD3.X R55, PT, PT, R31, R65, R76, P0, P1 ;  /* 0x000000411f377210 */ /* 0x000fe400007e244c */
[----:B------:R-:W-:Y:S02]  /*5a80*/  PRMT R49, R49, 0x5432, R70 ;  /* 0x0000543231317816 */ /* 0x000fe40000000046 */
[----:B------:R-:W-:Y:S02]  /*5a90*/  IADD3 R87, P1, PT, R53, R64, RZ ;  /* 0x0000004035577210 */ /* 0x000fe40007f3e0ff */
[----:B------:R-:W-:-:S03]  /*5aa0*/  IADD3 R57, P0, PT, R52, R57, RZ ;  /* 0x0000003934397210 */ /* 0x000fc60007f1e0ff */
[----:B------:R-:W-:Y:S01]  /*5ab0*/  IMAD.X R91, R49, 0x1, R50, P1 ;  /* 0x00000001315b7824 */ /* 0x000fe200008e0632 */
[----:B------:R-:W-:Y:S01]  /*5ac0*/  LOP3.LUT R58, R59, R51, R76, 0x96, !PT ;  /* 0x000000333b3a7212 */ /* 0x000fe200078e964c */
[----:B------:R-:W-:Y:S01]  /*5ad0*/  IMAD.X R50, R54, 0x1, R61, P0 ;  /* 0x0000000136327824 */ /* 0x000fe200000e063d */
[----:B------:R-:W-:Y:S02]  /*5ae0*/  IADD3 R61, P0, P1, R4, R56, R75 ;  /* 0x00000038043d7210 */ /* 0x000fe4000791e04b */
[----:B------:R-:W-:Y:S02]  /*5af0*/  LOP3.LUT R60, R87, R60, RZ, 0x3c, !PT ;  /* 0x0000003c573c7212 */ /* 0x000fe400078e3cff */
[----:B------:R-:W-:Y:S02]  /*5b00*/  LOP3.LUT R51, R91, R68, RZ, 0x3c, !PT ;  /* 0x000000445b337212 */ /* 0x000fe400078e3cff */
[----:B------:R-:W-:Y:S02]  /*5b10*/  LOP3.LUT R89, R55, R63, R66, 0x96, !PT ;  /* 0x0000003f37597212 */ /* 0x000fe400078e9642 */
[----:B------:R-:W-:-:S02]  /*5b20*/  LOP3.LUT R66, R61, R82, R69, 0x96, !PT ;  /* 0x000000523d427212 */ /* 0x000fc400078e9645 */
[----:B------:R-:W-:Y:S02]  /*5b30*/  SHF.R.W.U32 R70, R51, 0x1f, R60 ;  /* 0x0000001f33467819 */ /* 0x000fe40000001e3c */
[----:B------:R-:W-:Y:S02]  /*5b40*/  IADD3.X R69, PT, PT, R5, R81, R82, P0, P1 ;  /* 0x0000005105457210 */ /* 0x000fe400007e2452 */
[----:B------:R-:W-:Y:S02]  /*5b50*/  LOP3.LUT R74, R57, R78, RZ, 0x3c, !PT ;  /* 0x0000004e394a7212 */ /* 0x000fe400078e3cff */
[----:B------:R-:W-:Y:S02]  /*5b60*/  LOP3.LUT R93, R50, R77, RZ, 0x3c, !PT ;  /* 0x0000004d325d7212 */ /* 0x000fe400078e3cff */
[----:B------:R-:W-:Y:S02]  /*5b70*/  SHF.R.W.U32 R77, R60, 0x1f, R51 ;  /* 0x0000001f3c4d7819 */ /* 0x000fe40000001e33 */
[----:B------:R-:W-:-:S02]  /*5b80*/  IADD3 R63, P0, PT, R70, R79, RZ ;  /* 0x0000004f463f7210 */ /* 0x000fc40007f1e0ff */
[----:B------:R-:W-:Y:S02]  /*5b90*/  LOP3.LUT R75, R69, R75, R62, 0x96, !PT ;  /* 0x0000004b454b7212 */ /* 0x000fe400078e963e */
[----:B------:R-:W-:Y:S01]  /*5ba0*/  SHF.R.W.U32 R62, R93, 0x1f, R74 ;  /* 0x0000001f5d3e7819 */ /* 0x000fe20000001e4a */
[----:B------:R-:W-:Y:S01]  /*5bb0*/  IMAD.X R68, R77, 0x1, R72, P0 ;  /* 0x000000014d447824 */ /* 0x000fe200000e0648 */
[----:B------:R-:W-:Y:S02]  /*5bc0*/  PRMT R51, R58, 0x1076, R89 ;  /* 0x000010763a337816 */ /* 0x000fe40000000059 */
[----:B------:R-:W-:Y:S02]  /*5bd0*/  SHF.R.W.U32 R74, R74, 0x1f, R93 ;  /* 0x0000001f4a4a7819 */ /* 0x000fe40000001e5d */
[----:B------:R-:W-:Y:S02]  /*5be0*/  IADD3 R72, P1, PT, R62, R61, RZ ;  /* 0x0000003d3e487210 */ /* 0x000fe40007f3e0ff */
[----:B------:R-:W-:-:S02]  /*5bf0*/  PRMT R76, R66, 0x5432, R75 ;  /* 0x00005432424c7816 */ /* 0x000fc4000000004b */
[----:B------:R-:W-:Y:S02]  /*5c00*/  IADD3 R86, P0, PT, R51, R86, RZ ;  /* 0x0000005633567210 */ /* 0x000fe40007f1e0ff */
[----:B------:R-:W-:Y:S01]  /*5c10*/  PRMT R60, R58, 0x5432, R89 ;  /* 0x000054323a3c7816 */ /* 0x000fe20000000059 */
[----:B------:R-:W-:Y:S01]  /*5c20*/  IMAD.X R89, R74, 0x1, R69, P1 ;  /* 0x000000014a597824 */ /* 0x000fe200008e0645 */
[----:B------:R-:W-:Y:S02]  /*5c30*/  PRMT R66, R66, 0x1076, R75 ;  /* 0x0000107642427816 */ /* 0x000fe4000000004b */
[----:B------:R-:W-:Y:S02]  /*5c40*/  LOP3.LUT R58, R76, R68, RZ, 0x3c, !PT ;  /* 0x000000444c3a7212 */ /* 0x000fe400078e3cff */
[----:B------:R-:W-:Y:S01]  /*5c50*/  LOP3.LUT R69, R86, R85, RZ, 0x3c, !PT ;  /* 0x0000005556457212 */ /* 0x000fe200078e3cff */
[----:B------:R-:W-:Y:S01]  /*5c60*/  IMAD.X R80, R60, 0x1, R71, P0 ;  /* 0x000000013c507824 */ /* 0x000fe200000e0647 */
[----:B------:R-:W-:-:S02]  /*5c70*/  IADD3 R85, P1, PT, R66, R84, RZ ;  /* 0x0000005442557210 */ /* 0x000fc40007f3e0ff */
[----:B------:R-:W-:Y:S02]  /*5c80*/  IADD3 R58, P2, PT, R58, R86, RZ ;  /* 0x000000563a3a7210 */ /* 0x000fe40007f5e0ff */
[----:B------:R-:W-:Y:S02]  /*5c90*/  LOP3.LUT R64, R89, R60, RZ, 0x3c, !PT ;  /* 0x0000003c59407212 */ /* 0x000fe400078e3cff */
[----:B------:R-:W-:Y:S01]  /*5ca0*/  LOP3.LUT R71, R66, R63, RZ, 0x3c, !PT ;  /* 0x0000003f42477212 */ /* 0x000fe200078e3cff */
[----:B------:R-:W-:Y:S01]  /*5cb0*/  IMAD.X R78, R76, 0x1, R73, P1 ;  /* 0x000000014c4e7824 */ /* 0x000fe200008e0649 */
[----:B------:R-:W-:Y:S02]  /*5cc0*/  IADD3 R61, P0, PT, R64, R87, RZ ;  /* 0x00000057403d7210 */ /* 0x000fe40007f1e0ff */
[----:B------:R-:W-:Y:S01]  /*5cd0*/  LOP3.LUT R84, R80, R65, RZ, 0x3c, !PT ;  /* 0x0000004150547212 */ /* 0x000fe200078e3cff */
[----:B------:R-:W-:Y:S01]  /*5ce0*/  IMAD.X R64, R71, 0x1, R80, P2 ;  /* 0x0000000147407824 */ /* 0x000fe200010e0650 */
[----:B------:R-:W-:-:S02]  /*5cf0*/  LOP3.LUT R80, R72, R51, RZ, 0x3c, !PT ;  /* 0x0000003348507212 */ /* 0x000fc400078e3cff */
[----:B------:R-:W-:Y:S02]  /*5d00*/  LOP3.LUT R56, R85, R56, RZ, 0x3c, !PT ;  /* 0x0000003855387212 */ /* 0x000fe400078e3cff */
[----:B------:R-:W-:Y:S02]  /*5d10*/  LOP3.LUT R81, R78, R81, RZ, 0x3c, !PT ;  /* 0x000000514e517212 */ /* 0x000fe400078e3cff */
[----:B------:R-:W-:Y:S02]  /*5d20*/  SHF.R.W.U32 R82, R84, 0x1f, R69 ;  /* 0x0000001f54527819 */ /* 0x000fe40000001e45 */
[----:B------:R-:W-:Y:S01]  /*5d30*/  SHF.R.W.U32 R84, R69, 0x1f, R84 ;  /* 0x0000001f45547819 */ /* 0x000fe20000001e54 */
[----:B------:R-:W-:Y:S01]  /*5d40*/  IMAD.X R69, R80, 0x1, R91, P0 ;  /* 0x0000000150457824 */ /* 0x000fe200000e065b */
[----:B------:R-:W-:Y:S02]  /*5d50*/  SHF.R.W.U32 R80, R81, 0x1f, R56 ;  /* 0x0000001f51507819 */ /* 0x000fe40000001e38 */
[----:B------:R-:W-:-:S02]  /*5d60*/  LOP3.LUT R79, R61, R62, RZ, 0x3c, !PT ;  /* 0x0000003e3d4f7212 */ /* 0x000fc400078e3cff */
[----:B------:R-:W-:Y:S02]  /*5d70*/  IADD3 R67, P0, PT, R82, R67, RZ ;  /* 0x0000004352437210 */ /* 0x000fe40007f1e0ff */
[----:B------:R-:W-:Y:S02]  /*5d80*/  SHF.R.W.U32 R81, R56, 0x1f, R81 ;  /* 0x0000001f38517819 */ /* 0x000fe40000001e51 */
[----:B------:R-:W-:Y:S02]  /*5d90*/  IADD3 R62, P1, P2, R26, R80, R59 ;  /* 0x000000501a3e7210 */ /* 0x000fe40007a3e03b */
[----:B------:R-:W-:Y:S02]  /*5da0*/  LOP3.LUT R75, R58, R70, RZ, 0x3c, !PT ;  /* 0x000000463a4b7212 */ /* 0x000fe400078e3cff */
[----:B------:R-:W-:Y:S01]  /*5db0*/  LOP3.LUT R86, R64, R77, RZ, 0x3c, !PT ;  /* 0x0000004d40567212 */ /* 0x000fe200078e3cff */
[----:B------:R-:W-:Y:S01]  /*5dc0*/  IMAD.X R77, R84, 0x1, R83, P0 ;  /* 0x00000001544d7824 */ /* 0x000fe200000e0653 */
[----:B------:R-:W-:-:S02]  /*5dd0*/  LOP3.LUT R56, R69, R74, RZ, 0x3c, !PT ;  /* 0x0000004a45387212 */ /* 0x000fc400078e3cff */
[----:B------:R-:W-:Y:S02]  /*5de0*/  IADD3.X R70, PT, PT, R27, R81, R55, P1, P2 ;  /* 0x000000511b467210 */ /* 0x000fe40000fe4437 */
[C-C-:B------:R-:W-:Y:S02]  /*5df0*/  PRMT R74, R75.reuse, 0x2107, R86.reuse ;  /* 0x000021074b4a7816 */ /* 0x140fe40000000056 */
[----:B------:R-:W-:Y:S02]  /*5e00*/  PRMT R75, R75, 0x6543, R86 ;  /* 0x000065434b4b7816 */ /* 0x000fe40000000056 */
[----:B------:R-:W-:Y:S02]  /*5e10*/  LOP3.LUT R86, R70, R49, RZ, 0x3c, !PT ;  /* 0x0000003146567212 */ /* 0x000fe400078e3cff */
[----:B------:R-:W-:Y:S02]  /*5e20*/  LOP3.LUT R88, R77, R54, RZ, 0x3c, !PT ;  /* 0x000000364d587212 */ /* 0x000fe400078e3cff */
[----:B------:R-:W-:-:S02]  /*5e30*/  IADD3 R65, P0, P1, R32, R74, R63 ;  /* 0x0000004a20417210 */ /* 0x000fc4000791e03f */
[----:B------:R-:W-:Y:S02]  /*5e40*/  IADD3 R73, P3, PT, R86, R57, RZ ;  /* 0x0000003956497210 */ /* 0x000fe40007f7e0ff */
[----:B------:R-:W-:Y:S02]  /*5e50*/  IADD3 R71, P2, PT, R88, R85, RZ ;  /* 0x0000005558477210 */ /* 0x000fe40007f5e0ff */
[----:B------:R-:W-:Y:S02]  /*5e60*/  LOP3.LUT R57, R65, R76, R68, 0x96, !PT ;  /* 0x0000004c41397212 */ /* 0x000fe400078e9644 */
[----:B------:R-:W-:Y:S02]  /*5e70*/  PRMT R83, R79, 0x2107, R56 ;  /* 0x000021074f537816 */ /* 0x000fe40000000038 */
[----:B------:R-:W-:Y:S02]  /*5e80*/  LOP3.LUT R85, R67, R52, RZ, 0x3c, !PT ;  /* 0x0000003443557212 */ /* 0x000fe400078e3cff */
[----:B------:R-:W-:-:S02]  /*5e90*/  IADD3.X R68, PT, PT, R33, R75, R68, P0, P1 ;  /* 0x0000004b21447210 */ /* 0x000fc400007e2444 */
[----:B------:R-:W-:Y:S02]  /*5ea0*/  PRMT R79, R79, 0x6543, R56 ;  /* 0x000065434f4f7816 */ /* 0x000fe40000000038 */
[----:B------:R-:W-:Y:S02]  /*5eb0*/  IADD3 R56, P4, P5, R6, R83, R72 ;  /* 0x0000005306387210 */ /* 0x000fe40007d9e048 */
[----:B------:R-:W-:Y:S01]  /*5ec0*/  LOP3.LUT R76, R68, R66, R63, 0x96, !PT ;  /* 0x00000042444c7212 */ /* 0x000fe200078e963f */
[----:B------:R-:W-:Y:S01]  /*5ed0*/  IMAD.X R66, R85, 0x1, R78, P2 ;  /* 0x0000000155427824 */ /* 0x000fe200010e064e */
[----:B------:R-:W-:Y:S02]  /*5ee0*/  LOP3.LUT R59, R56, R89, R60, 0x96, !PT ;  /* 0x00000059383b7212 */ /* 0x000fe400078e963c */
[----:B------:R-:W-:Y:S02]  /*5ef0*/  IADD3.X R60, PT, PT, R7, R79, R89, P4, P5 ;  /* 0x0000004f073c7210 */ /* 0x000fe400027ea459 */
[----:B------:R-:W-:-:S02]  /*5f00*/  LOP3.LUT R63, R71, R82, RZ, 0x3c, !PT ;  /* 0x00000052473f7212 */ /* 0x000fc400078e3cff */
[----:B------:R-:W-:Y:S02]  /*5f10*/  LOP3.LUT R84, R66, R84, RZ, 0x3c, !PT ;  /* 0x0000005442547212 */ /* 0x000fe400078e3cff */
[----:B------:R-:W-:Y:S02]  /*5f20*/  LOP3.LUT R55, R62, R53, RZ, 0x3c, !PT ;  /* 0x000000353e377212 */ /* 0x000fe400078e3cff */
[----:B------:R-:W-:Y:S02]  /*5f30*/  LOP3.LUT R72, R60, R72, R51, 0x96, !PT ;  /* 0x000000483c487212 */ /* 0x000fe400078e9633 */
[----:B------:R-:W-:Y:S01]  /*5f40*/  PRMT R51, R63, 0x2107, R84 ;  /* 0x000021073f337816 */ /* 0x000fe20000000054 */
[----:B------:R-:W-:Y:S01]  /*5f50*/  IMAD.X R50, R55, 0x1, R50, P3 ;  /* 0x0000000137327824 */ /* 0x000fe200018e0632 */
[C-C-:B------:R-:W-:Y:S02]  /*5f60*/  PRMT R55, R57.reuse, 0x1076, R76.reuse ;  /* 0x0000107639377816 */ /* 0x140fe4000000004c */
[----:B------:R-:W-:-:S02]  /*5f70*/  PRMT R57, R57, 0x5432, R76 ;  /* 0x0000543239397816 */ /* 0x000fc4000000004c */
[----:B------:R-:W-:Y:S02]  /*5f80*/  PRMT R63, R63, 0x6543, R84 ;  /* 0x000065433f3f7816 */ /* 0x000fe40000000054 */
[----:B------:R-:W-:Y:S02]  /*5f90*/  IADD3 R89, P1, P2, R8, R51, R67 ;  /* 0x0000003308597210 */ /* 0x000fe40007a3e043 */
[C-C-:B------:R-:W-:Y:S02]  /*5fa0*/  PRMT R76, R59.reuse, 0x1076, R72.reuse ;  /* 0x000010763b4c7816 */ /* 0x140fe40000000048 */
[----:B------:R-:W-:Y:S02]  /*5fb0*/  PRMT R72, R59, 0x5432, R72 ;  /* 0x000054323b487816 */ /* 0x000fe40000000048 */
[----:B------:R-:W-:Y:S02]  /*5fc0*/  IADD3 R59, P0, PT, R55, R58, RZ ;  /* 0x0000003a373b7210 */ /* 0x000fe40007f1e0ff */
[----:B------:R-:W-:-:S02]  /*5fd0*/  LOP3.LUT R80, R73, R80, RZ, 0x3c, !PT ;  /* 0x0000005049507212 */ /* 0x000fc400078e3cff */
[----:B------:R-:W-:Y:S02]  /*5fe0*/  LOP3.LUT R81, R50, R81, RZ, 0x3c, !PT ;  /* 0x0000005132517212 */ /* 0x000fe400078e3cff */
[----:B------:R-:W-:Y:S02]  /*5ff0*/  IADD3.X R87, PT, PT, R9, R63, R77, P1, P2 ;  /* 0x0000003f09577210 */ /* 0x000fe40000fe444d */
[----:B------:R-:W-:Y:S01]  /*6000*/  IADD3 R78, P1, PT, R76, R61, RZ ;  /* 0x0000003d4c4e7210 */ /* 0x000fe20007f3e0ff */
[----:B------:R-:W-:Y:S01]  /*6010*/  IMAD.X R61, R57, 0x1, R64, P0 ;  /* 0x00000001393d7824 */ /* 0x000fe200000e0640 */
[C-C-:B------:R-:W-:Y:S02]  /*6020*/  PRMT R85, R80.reuse, 0x2107, R81.reuse ;  /* 0x0000210750557816 */ /* 0x140fe40000000051 */
[----:B------:R-:W-:Y:S01]  /*6030*/  PRMT R81, R80, 0x6543, R81 ;  /* 0x0000654350517816 */ /* 0x000fe20000000051 */
[----:B------:R-:W-:Y:S01]  /*6040*/  IMAD.X R80, R72, 0x1, R69, P1 ;  /* 0x0000000148507824 */ /* 0x000fe200008e0645 */
[----:B------:R-:W-:-:S02]  /*6050*/  LOP3.LUT R52, R87, R67, R52, 0x96, !PT ;  /* 0x0000004357347212 */ /* 0x000fc400078e9634 */
[----:B------:R-:W-:Y:S02]  /*6060*/  LOP3.LUT R67, R59, R74, RZ, 0x3c, !PT ;  /* 0x0000004a3b437212 */ /* 0x000fe400078e3cff */
[----:B------:R-:W-:Y:S02]  /*6070*/  LOP3.LUT R58, R61, R75, RZ, 0x3c, !PT ;  /* 0x0000004b3d3a7212 */ /* 0x000fe400078e3cff */
[----:B------:R-:W-:Y:S02]  /*6080*/  LOP3.LUT R64, R78, R83, RZ, 0x3c, !PT ;  /* 0x000000534e407212 */ /* 0x000fe400078e3cff */
[----:B------:R-:W-:Y:S02]  /*6090*/  IADD3 R75, P0, P1, R34, R85, R62 ;  /* 0x00000055224b7210 */ /* 0x000fe4000791e03e */
[----:B------:R-:W-:Y:S02]  /*60a0*/  LOP3.LUT R79, R80, R79, RZ, 0x3c, !PT ;  /* 0x0000004f504f7212 */ /* 0x000fe400078e3cff */
[----:B------:R-:W-:-:S02]  /*60b0*/  LOP3.LUT R77, R89, R77, R54, 0x96, !PT ;  /* 0x0000004d594d7212 */ /* 0x000fc400078e9636 */
[----:B------:R-:W-:Y:S02]  /*60c0*/  SHF.R.W.U32 R54, R58, 0x1f, R67 ;  /* 0x0000001f3a367819 */ /* 0x000fe40000001e43 */
[----:B------:R-:W-:Y:S02]  /*60d0*/  SHF.R.W.U32 R67, R67, 0x1f, R58 ;  /* 0x0000001f43437819 */ /* 0x000fe40000001e3a */
[----:B------:R-:W-:Y:S02]  /*60e0*/  IADD3.X R83, PT, PT, R0, R81, R70, P0, P1 ;  /* 0x0000005100537210 */ /* 0x000fe400007e2446 */
[----:B------:R-:W-:Y:S02]  /*60f0*/  SHF.R.W.U32 R58, R79, 0x1f, R64 ;  /* 0x0000001f4f3a7819 */ /* 0x000fe40000001e40 */
[----:B------:R-:W-:Y:S02]  /*6100*/  LOP3.LUT R82, R75, R70, R49, 0x96, !PT ;  /* 0x000000464b527212 */ /* 0x000fe400078e9631 */
[----:B------:R-:W-:-:S02]  /*6110*/  SHF.R.W.U32 R79, R64, 0x1f, R79 ;  /* 0x0000001f404f7819 */ /* 0x000fc40000001e4f */
[----:B------:R-:W-:Y:S02]  /*6120*/  IADD3 R49, P1, P2, R4, R89, R54 ;  /* 0x0000005904317210 */ /* 0x000fe40007a3e036 */
[----:B------:R-:W-:Y:S02]  /*6130*/  LOP3.LUT R53, R83, R62, R53, 0x96, !PT ;  /* 0x0000003e53357212 */ /* 0x000fe400078e9635 */
[----:B------:R-:W-:Y:S02]  /*6140*/  IADD3 R65, P0, PT, R58, R65, RZ ;  /* 0x000000413a417210 */ /* 0x000fe40007f1e0ff */
[----:B------:R-:W-:Y:S02]  /*6150*/  PRMT R62, R77, 0x1076, R52 ;  /* 0x000010764d3e7816 */ /* 0x000fe40000000034 */
[----:B------:R-:W-:Y:S01]  /*6160*/  IADD3.X R74, PT, PT, R5, R87, R67, P1, P2 ;  /* 0x00000057054a7210 */ /* 0x000fe20000fe4443 */
[----:B------:R-:W-:Y:S01]  /*6170*/  IMAD.X R87, R79, 0x1, R68, P0 ;  /* 0x000000014f577824 */ /* 0x000fe200000e0644 */
[----:B------:R-:W-:-:S02]  /*6180*/  PRMT R69, R82, 0x5432, R53 ;  /* 0x0000543252457816 */ /* 0x000fc40000000035 */
[----:B------:R-:W-:Y:S02]  /*6190*/  PRMT R64, R82, 0x1076, R53 ;  /* 0x0000107652407816 */ /* 0x000fe40000000035 */
[----:B------:R-:W-:Y:S02]  /*61a0*/  PRMT R77, R77, 0x5432, R52 ;  /* 0x000054324d4d7816 */ /* 0x000fe40000000034 */
[----:B------:R-:W-:Y:S02]  /*61b0*/  LOP3.LUT R53, R74, R69, RZ, 0x3c, !PT ;  /* 0x000000454a357212 */ /* 0x000fe400078e3cff */
[----:B------:R-:W-:Y:S02]  /*61c0*/  IADD3 R70, P0, PT, R62, R71, RZ ;  /* 0x000000473e467210 */ /* 0x000fe40007f1e0ff */
[----:B------:R-:W-:Y:S02]  /*61d0*/  IADD3 R68, P1, PT, R64, R73, RZ ;  /* 0x0000004940447210 */ /* 0x000fe40007f3e0ff */
[----:B------:R-:W-:Y:S01]  /*61e0*/  LOP3.LUT R52, R87, R77, RZ, 0x3c, !PT ;  /* 0x0000004d57347212 */ /* 0x000fe200078e3cff */
[----:B------:R-:W-:Y:S01]  /*61f0*/  IMAD.X R73, R77, 0x1, R66, P0 ;  /* 0x000000014d497824 */ /* 0x000fe200000e0642 */
[----:B------:R-:W-:-:S02]  /*6200*/  IADD3 R71, P2, PT, R53, R78, RZ ;  /* 0x0000004e35477210 */ /* 0x000fc40007f5e0ff */
[----:B------:R-:W-:Y:S02]  /*6210*/  LOP3.LUT R53, R68, R85, RZ, 0x3c, !PT ;  /* 0x0000005544357212 */ /* 0x000fe400078e3cff */
[----:B------:R-:W-:Y:S01]  /*6220*/  IADD3 R85, P0, PT, R52, R68, RZ ;  /* 0x0000004434557210 */ /* 0x000fe20007f1e0ff */
[----:B------:R-:W-:Y:S01]  /*6230*/  IMAD.X R68, R69, 0x1, R50, P1 ;  /* 0x0000000145447824 */ /* 0x000fe200008e0632 */
[----:B------:R-:W-:Y:S02]  /*6240*/  LOP3.LUT R52, R70, R51, RZ, 0x3c, !PT ;  /* 0x0000003346347212 */ /* 0x000fe400078e3cff */
[----:B------:R-:W-:Y:S02]  /*6250*/  LOP3.LUT R63, R73, R63, RZ, 0x3c, !PT ;  /* 0x0000003f493f7212 */ /* 0x000fe400078e3cff */
[----:B------:R-:W-:Y:S02]  /*6260*/  LOP3.LUT R66, R68, R81, RZ, 0x3c, !PT ;  /* 0x0000005144427212 */ /* 0x000fe400078e3cff */
[----:B------:R-:W-:-:S02]  /*6270*/  LOP3.LUT R78, R65, R62, RZ, 0x3c, !PT ;  /* 0x0000003e414e7212 */ /* 0x000fc400078e3cff */
[----:B------:R-:W-:Y:S02]  /*6280*/  LOP3.LUT R51, R49, R64, RZ, 0x3c, !PT ;  /* 0x0000004031337212 */ /* 0x000fe400078e3cff */
[----:B------:R-:W-:Y:S02]  /*6290*/  SHF.R.W.U32 R50, R63, 0x1f, R52 ;  /* 0x0000001f3f327819 */ /* 0x000fe40000001e34 */
[----:B------:R-:W-:Y:S02]  /*62a0*/  SHF.R.W.U32 R52, R52, 0x1f, R63 ;  /* 0x0000001f34347819 */ /* 0x000fe40000001e3f */
[----:B------:R-:W-:Y:S01]  /*62b0*/  SHF.R.W.U32 R63, R66, 0x1f, R53 ;  /* 0x0000001f423f7819 */ /* 0x000fe20000001e35 */
[----:B------:R-:W-:Y:S01]  /*62c0*/  IMAD.X R80, R51, 0x1, R80, P2 ;  /* 0x0000000133507824 */ /* 0x000fe200010e0650 */
[----:B------:R-:W-:Y:S01]  /*62d0*/  SHF.R.W.U32 R51, R53, 0x1f, R66 ;  /* 0x0000001f35337819 */ /* 0x000fe20000001e42 */
[----:B------:R-:W-:Y:S01]  /*62e0*/  IMAD.X R78, R78, 0x1, R68, P0 ;  /* 0x000000014e4e7824 */ /* 0x000fe200000e0644 */
[----:B------:R-:W-:-:S02]  /*62f0*/  IADD3 R53, P0, P1, R8, R75, R50 ;  /* 0x0000004b08357210 */ /* 0x000fc4000791e032 */
[----:B------:R-:W-:Y:S02]  /*6300*/  IADD3 R56, P2, P3, R26, R56, R63 ;  /* 0x000000381a387210 */ /* 0x000fe40007b5e03f */
[----:B------:R-:W-:Y:S02]  /*6310*/  LOP3.LUT R66, R85, R58, RZ, 0x3c, !PT ;  /* 0x0000003a55427212 */ /* 0x000fe400078e3cff */
[----:B------:R-:W-:Y:S02]  /*6320*/  LOP3.LUT R79, R78, R79, RZ, 0x3c, !PT ;  /* 0x0000004f4e4f7212 */ /* 0x000fe400078e3cff */
[----:B------:R-:W-:Y:S02]  /*6330*/  IADD3.X R83, PT, PT, R9, R83, R52, P0, P1 ;  /* 0x0000005309537210 */ /* 0x000fe400007e2434 */
[----:B------:R-:W-:Y:S02]  /*6340*/  IADD3.X R60, PT, PT, R27, R60, R51, P2, P3 ;  /* 0x0000003c1b3c7210 */ /* 0x000fe400017e6433 */
[----:B------:R-:W-:-:S02]  /*6350*/  LOP3.LUT R81, R71, R54, RZ, 0x3c, !PT ;  /* 0x0000003647517212 */ /* 0x000fc400078e3cff */
[----:B------:R-:W-:Y:S02]  /*6360*/  LOP3.LUT R58, R80, R67, RZ, 0x3c, !PT ;  /* 0x00000043503a7212 */ /* 0x000fe400078e3cff */
[C-C-:B------:R-:W-:Y:S02]  /*6370*/  PRMT R67, R66.reuse, 0x2107, R79.reuse ;  /* 0x0000210742437816 */ /* 0x140fe4000000004f */
[----:B------:R-:W-:Y:S02]  /*6380*/  PRMT R66, R66, 0x6543, R79 ;  /* 0x0000654342427816 */ /* 0x000fe4000000004f */
[----:B------:R-:W-:Y:S02]  /*6390*/  LOP3.LUT R54, R83, R72, RZ, 0x3c, !PT ;  /* 0x0000004853367212 */ /* 0x000fe400078e3cff */
[----:B------:R-:W-:Y:S02]  /*63a0*/  LOP3.LUT R75, R60, R57, RZ, 0x3c, !PT ;  /* 0x000000393c4b7212 */ /* 0x000fe400078e3cff */
[----:B------:R-:W-:-:S02]  /*63b0*/  PRMT R79, R81, 0x2107, R58 ;  /* 0x00002107514f7816 */ /* 0x000fc4000000003a */
[----:B------:R-:W-:Y:S02]  /*63c0*/  IADD3 R59, P4, PT, R54, R59, RZ ;  /* 0x0000003b363b7210 */ /* 0x000fe40007f9e0ff */
[----:B------:R-:W-:Y:S02]  /*63d0*/  IADD3 R70, P5, PT, R75, R70, RZ ;  /* 0x000000464b467210 */ /* 0x000fe40007fbe0ff */
[----:B------:R-:W-:Y:S02]  /*63e0*/  IADD3 R54, P0, P1, R32, R67, R65 ;  /* 0x0000004320367210 */ /* 0x000fe4000791e041 */
[----:B------:R-:W-:Y:S02]  /*63f0*/  IADD3 R75, P2, P3, R34, R79, R49 ;  /* 0x0000004f224b7210 */ /* 0x000fe40007b5e031 */
[----:B------:R-:W-:Y:S02]  /*6400*/  LOP3.LUT R84, R53, R76, RZ, 0x3c, !PT ;  /* 0x0000004c35547212 */ /* 0x000fe400078e3cff */
[----:B------:R-:W-:-:S02]  /*6410*/  PRMT R81, R81, 0x6543, R58 ;  /* 0x0000654351517816 */ /* 0x000fc4000000003a */
[----:B------:R-:W-:Y:S01]  /*6420*/  LOP3.LUT R82, R56, R55, RZ, 0x3c, !PT ;  /* 0x0000003738527212 */ /* 0x000fe200078e3cff */
[----:B------:R-:W-:Y:S01]  /*6430*/  IMAD.X R61, R84, 0x1, R61, P4 ;  /* 0x00000001543d7824 */ /* 0x000fe200020e063d */
[----:B------:R-:W-:Y:S02]  /*6440*/  IADD3.X R58, PT, PT, R33, R66, R87, P0, P1 ;  /* 0x00000042213a7210 */ /* 0x000fe400007e2457 */
[----:B------:R-:W-:Y:S02]  /*6450*/  LOP3.LUT R68, R75, R74, R69, 0x96, !PT ;  /* 0x0000004a4b447212 */ /* 0x000fe400078e9645 */
[----:B------:R-:W-:Y:S01]  /*6460*/  IADD3.X R74, PT, PT, R0, R81, R74, P2, P3 ;  /* 0x00000051004a7210 */ /* 0x000fe200017e644a */
[----:B------:R-:W-:Y:S01]  /*6470*/  IMAD.X R73, R82, 0x1, R73, P5 ;  /* 0x0000000152497824 */ /* 0x000fe200028e0649 */
[----:B------:R-:W-:Y:S02]  /*6480*/  LOP3.LUT R77, R54, R87, R77, 0x96, !PT ;  /* 0x00000057364d7212 */ /* 0x000fe400078e964d */
[----:B------:R-:W-:-:S02]  /*6490*/  LOP3.LUT R62, R58, R65, R62, 0x96, !PT ;  /* 0x000000413a3e7212 */ /* 0x000fc400078e963e */
[----:B------:R-:W-:Y:S02]  /*64a0*/  LOP3.LUT R89, R74, R49, R64, 0x96, !PT ;  /* 0x000000314a597212 */ /* 0x000fe400078e9640 */
[----:B------:R-:W-:Y:S02]  /*64b0*/  LOP3.LUT R64, R59, R50, RZ, 0x3c, !PT ;  /* 0x000000323b407212 */ /* 0x000fe400078e3cff */
[----:B------:R-:W-:Y:S02]  /*64c0*/  LOP3.LUT R87, R61, R52, RZ, 0x3c, !PT ;  /* 0x000000343d577212 */ /* 0x000fe400078e3cff */
[C-C-:B------:R-:W-:Y:S02]  /*64d0*/  PRMT R52, R77.reuse, 0x1076, R62.reuse ;  /* 0x000010764d347816 */ /* 0x140fe4000000003e */
[----:B------:R-:W-:Y:S02]  /*64e0*/  PRMT R49, R77, 0x5432, R62 ;  /* 0x000054324d317816 */ /* 0x000fe4000000003e */
[----:B------:R-:W-:-:S02]  /*64f0*/  LOP3.LUT R65, R70, R63, RZ, 0x3c, !PT ;  /* 0x0000003f46417212 */ /* 0x000fc400078e3cff */
[----:B------:R-:W-:Y:S02]  /*6500*/  LOP3.LUT R62, R73, R51, RZ, 0x3c, !PT ;  /* 0x00000033493e7212 */ /* 0x000fe400078e3cff */
[----:B------:R-:W-:Y:S02]  /*6510*/  PRMT R69, R64, 0x2107, R87 ;  /* 0x0000210740457816 */ /* 0x000fe40000000057 */
[----:B------:R-:W-:Y:S02]  /*6520*/  PRMT R50, R68, 0x1076, R89 ;  /* 0x0000107644327816 */ /* 0x000fe40000000059 */
[----:B------:R-:W-:Y:S02]  /*6530*/  PRMT R63, R64, 0x6543, R87 ;  /* 0x00006543403f7816 */ /* 0x000fe40000000057 */
[----:B------:R-:W-:Y:S02]  /*6540*/  PRMT R64, R65, 0x2107, R62 ;  /* 0x0000210741407816 */ /* 0x000fe4000000003e */
[----:B------:R-:W-:-:S02]  /*6550*/  IADD3 R77, P0, P2, R2, R69, R53 ;  /* 0x00000045024d7210 */ /* 0x000fc40007a1e035 */
[----:B------:R-:W-:Y:S02]  /*6560*/  PRMT R65, R65, 0x6543, R62 ;  /* 0x0000654341417816 */ /* 0x000fe4000000003e */
[----:B------:R-:W-:Y:S02]  /*6570*/  PRMT R51, R68, 0x5432, R89 ;  /* 0x0000543244337816 */ /* 0x000fe40000000059 */
[----:B------:R-:W-:Y:S02]  /*6580*/  IADD3 R62, P1, PT, R50, R71, RZ ;  /* 0x00000047323e7210 */ /* 0x000fe40007f3e0ff */
[----:B------:R-:W-:Y:S02]  /*6590*/  IADD3.X R71, PT, PT, R3, R63, R83, P0, P2 ;  /* 0x0000003f03477210 */ /* 0x000fe400007e4453 */
[----:B------:R-:W-:Y:S02]  /*65a0*/  IADD3 R68, P0, PT, R52, R85, RZ ;  /* 0x0000005534447210 */ /* 0x000fe40007f1e0ff */
[----:B------:R-:W-:Y:S01]  /*65b0*/  LOP3.LUT R82, R77, R83, R72, 0x96, !PT ;  /* 0x000000534d527212 */ /* 0x000fe200078e9648 */
[----:B------:R-:W-:Y:S01]  /*65c0*/  IMAD.X R72, R51, 0x1, R80, P1 ;  /* 0x0000000133487824 */ /* 0x000fe200008e0650 */
[----:B------:R-:W-:Y:S01]  /*65d0*/  LOP3.LUT R85, R71, R53, R76, 0x96, !PT ;  /* 0x0000003547557212 */ /* 0x000fe200078e964c */
[----:B------:R-:W-:Y:S01]  /*65e0*/  IMAD.X R53, R49, 0x1, R78, P0 ;  /* 0x0000000131357824 */ /* 0x000fe200000e064e */
[----:B------:R-:W-:-:S02]  /*65f0*/  LOP3.LUT R79, R62, R79, RZ, 0x3c, !PT ;  /* 0x0000004f3e4f7212 */ /* 0x000fc400078e3cff */
[----:B------:R-:W-:Y:S02]  /*6600*/  LOP3.LUT R76, R72, R81, RZ, 0x3c, !PT ;  /* 0x00000051484c7212 */ /* 0x000fe400078e3cff */
[----:B------:R-:W-:Y:S02]  /*6610*/  LOP3.LUT R81, R68, R67, RZ, 0x3c, !PT ;  /* 0x0000004344517212 */ /* 0x000fe400078e3cff */
[----:B------:R-:W-:Y:S02]  /*6620*/  IADD3 R67, P0, P1, R6, R64, R56 ;  /* 0x0000004006437210 */ /* 0x000fe4000791e038 */
[----:B------:R-:W-:Y:S02]  /*6630*/  LOP3.LUT R66, R53, R66, RZ, 0x3c, !PT ;  /* 0x0000004235427212 */ /* 0x000fe400078e3cff */
[----:B------:R-:W-:Y:S02]  /*6640*/  SHF.R.W.U32 R83, R76, 0x1f, R79 ;  /* 0x0000001f4c537819 */ /* 0x000fe40000001e4f */
[----:B------:R-:W-:-:S02]  /*6650*/  LOP3.LUT R78, R67, R60, R57, 0x96, !PT ;  /* 0x0000003c434e7212 */ /* 0x000fc400078e9639 */
[----:B------:R-:W-:Y:S02]  /*6660*/  SHF.R.W.U32 R79, R79, 0x1f, R76 ;  /* 0x0000001f4f4f7819 */ /* 0x000fe40000001e4c */
[----:B------:R-:W-:Y:S02]  /*6670*/  IADD3.X R60, PT, PT, R7, R65, R60, P0, P1 ;  /* 0x00000041073c7210 */ /* 0x000fe400007e243c */
[----:B------:R-:W-:Y:S02]  /*6680*/  SHF.R.W.U32 R76, R66, 0x1f, R81 ;  /* 0x0000001f424c7819 */ /* 0x000fe40000001e51 */
[----:B------:R-:W-:Y:S02]  /*6690*/  IADD3 R54, P0, PT, R83, R54, RZ ;  /* 0x0000003653367210 */ /* 0x000fe40007f1e0ff */
[----:B------:R-:W-:Y:S02]  /*66a0*/  LOP3.LUT R87, R60, R56, R55, 0x96, !PT ;  /* 0x000000383c577212 */ /* 0x000fe400078e9637 */
[----:B------:R-:W-:-:S02]  /*66b0*/  SHF.R.W.U32 R81, R81, 0x1f, R66 ;  /* 0x0000001f51517819 */ /* 0x000fc40000001e42 */
[----:B------:R-:W-:Y:S02]  /*66c0*/  IADD3 R55, P1, PT, R76, R67, RZ ;  /* 0x000000434c377210 */ /* 0x000fe40007f3e0ff */
[----:B------:R-:W-:Y:S01]  /*66d0*/  PRMT R56, R82, 0x1076, R85 ;  /* 0x0000107652387816 */ /* 0x000fe20000000055 */
[----:B------:R-:W-:Y:S01]  /*66e0*/  IMAD.X R57, R79, 0x1, R58, P0 ;  /* 0x000000014f397824 */ /* 0x000fe200000e063a */
[----:B------:R-:W-:Y:S01]  /*66f0*/  PRMT R58, R78, 0x5432, R87 ;  /* 0x000054324e3a7816 */ /* 0x000fe20000000057 */
[----:B------:R-:W-:Y:S01]  /*6700*/  IMAD.X R67, R81, 0x1, R60, P1 ;  /* 0x0000000151437824 */ /* 0x000fe200008e063c */
[----:B------:R-:W-:Y:S02]  /*6710*/  PRMT R66, R82, 0x5432, R85 ;  /* 0x0000543252427816 */ /* 0x000fe40000000055 */
[----:B------:R-:W-:Y:S02]  /*6720*/  IADD3 R82, P0, PT, R56, R59, RZ ;  /* 0x0000003b38527210 */ /* 0x000fe40007f1e0ff */
[----:B------:R-:W-:-:S02]  /*6730*/  PRMT R59, R78, 0x1076, R87 ;  /* 0x000010764e3b7816 */ /* 0x000fc40000000057 */
[----:B------:R-:W-:Y:S02]  /*6740*/  LOP3.LUT R60, R58, R57, RZ, 0x3c, !PT ;  /* 0x000000393a3c7212 */ /* 0x000fe400078e3cff */
[----:B------:R-:W-:Y:S02]  /*6750*/  LOP3.LUT R80, R82, R69, RZ, 0x3c, !PT ;  /* 0x0000004552507212 */ /* 0x000fe400078e3cff */
[----:B------:R-:W-:Y:S02]  /*6760*/  LOP3.LUT R85, R67, R66, RZ, 0x3c, !PT ;  /* 0x0000004243557212 */ /* 0x000fe400078e3cff */
[----:B------:R-:W-:Y:S02]  /*6770*/  IADD3 R69, P1, PT, R59, R70, RZ ;  /* 0x000000463b457210 */ /* 0x000fe40007f3e0ff */
[----:B------:R-:W-:Y:S01]  /*6780*/  IADD3 R60, P2, PT, R60, R82, RZ ;  /* 0x000000523c3c7210 */ /* 0x000fe20007f5e0ff */
[----:B------:R-:W-:Y:S01]  /*6790*/  IMAD.X R82, R66, 0x1, R61, P0 ;  /* 0x0000000142527824 */ /* 0x000fe200000e063d */
[----:B------:R-:W-:Y:S01]  /*67a0*/  IADD3 R61, P0, PT, R85, R62, RZ ;  /* 0x0000003e553d7210 */ /* 0x000fe20007f1e0ff */
[----:B------:R-:W-:Y:S01]  /*67b0*/  IMAD.X R62, R58, 0x1, R73, P1 ;  /* 0x000000013a3e7824 */ /* 0x000fe200008e0649 */
[----:B------:R-:W-:-:S02]  /*67c0*/  LOP3.LUT R78, R69, R64, RZ, 0x3c, !PT ;  /* 0x00000040454e7212 */ /* 0x000fc400078e3cff */
[----:B------:R-:W-:Y:S02]  /*67d0*/  LOP3.LUT R73, R82, R63, RZ, 0x3c, !PT ;  /* 0x0000003f52497212 */ /* 0x000fe400078e3cff */
[----:B------:R-:W-:Y:S02]  /*67e0*/  LOP3.LUT R87, R62, R65, RZ, 0x3c, !PT ;  /* 0x000000413e577212 */ /* 0x000fe400078e3cff */
[----:B------:R-:W-:Y:S02]  /*67f0*/  LOP3.LUT R85, R55, R56, RZ, 0x3c, !PT ;  /* 0x0000003837557212 */ /* 0x000fe400078e3cff */
[----:B------:R-:W-:Y:S02]  /*6800*/  LOP3.LUT R70, R59, R54, RZ, 0x3c, !PT ;  /* 0x000000363b467212 */ /* 0x000fe400078e3cff */
[----:B------:R-:W-:Y:S02]  /*6810*/  SHF.R.W.U32 R63, R73, 0x1f, R80 ;  /* 0x0000001f493f7819 */ /* 0x000fe40000001e50 */
[----:B------:R-:W-:-:S02]  /*6820*/  SHF.R.W.U32 R65, R80, 0x1f, R73 ;  /* 0x0000001f50417819 */ /* 0x000fc40000001e49 */
[----:B------:R-:W-:Y:S01]  /*6830*/  SHF.R.W.U32 R73, R87, 0x1f, R78 ;  /* 0x0000001f57497819 */ /* 0x000fe20000001e4e */
[----:B------:R-:W-:Y:S02]  /*6840*/  IMAD.X R72, R85, 0x1, R72, P0 ;  /* 0x0000000155487824 */ /* 0x000fe400000e0648 */
[----:B------:R-:W-:Y:S01]  /*6850*/  IMAD.X R64, R70, 0x1, R82, P2 ;  /* 0x0000000146407824 */ /* 0x000fe200010e0652 */
[----:B------:R-:W-:Y:S02]  /*6860*/  SHF.R.W.U32 R70, R78, 0x1f, R87 ;  /* 0x0000001f4e467819 */ /* 0x000fe40000001e57 */
[----:B------:R-:W-:Y:S02]  /*6870*/  IADD3 R77, P2, P3, R30, R73, R77 ;  /* 0x000000491e4d7210 */ /* 0x000fe40007b5e04d */
[----:B------:R-:W-:Y:S02]  /*6880*/  IADD3 R75, P0, P1, R12, R63, R75 ;  /* 0x0000003f0c4b7210 */ /* 0x000fe4000791e04b */
[----:B------:R-:W-:-:S02]  /*6890*/  LOP3.LUT R78, R61, R76, RZ, 0x3c, !PT ;  /* 0x0000004c3d4e7212 */ /* 0x000fc400078e3cff */
[----:B------:R-:W-:Y:S02]  /*68a0*/  LOP3.LUT R81, R72, R81, RZ, 0x3c, !PT ;  /* 0x0000005148517212 */ /* 0x000fe400078e3cff */
[----:B------:R-:W-:Y:S02]  /*68b0*/  IADD3.X R80, PT, PT, R31, R70, R71, P2, P3 ;  /* 0x000000461f507210 */ /* 0x000fe400017e6447 */
[----:B------:R-:W-:Y:S02]  /*68c0*/  LOP3.LUT R83, R60, R83, RZ, 0x3c, !PT ;  /* 0x000000533c537212 */ /* 0x000fe400078e3cff */
[----:B------:R-:W-:Y:S02]  /*68d0*/  LOP3.LUT R84, R64, R79, RZ, 0x3c, !PT ;  /* 0x0000004f40547212 */ /* 0x000fe400078e3cff */
[----:B------:R-:W-:Y:S02]  /*68e0*/  IADD3.X R74, PT, PT, R13, R65, R74, P0, P1 ;  /* 0x000000410d4a7210 */ /* 0x000fe400007e244a */
[----:B------:R-:W-:-:S02]  /*68f0*/  PRMT R76, R78, 0x2107, R81 ;  /* 0x000021074e4c7816 */ /* 0x000fc40000000051 */
[----:B------:R-:W-:Y:S02]  /*6900*/  PRMT R79, R78, 0x6543, R81 ;  /* 0x000065434e4f7816 */ /* 0x000fe40000000051 */
[----:B------:R-:W-:Y:S02]  /*6910*/  LOP3.LUT R81, R80, R51, RZ, 0x3c, !PT ;  /* 0x0000003350517212 */ /* 0x000fe400078e3cff */
[--C-:B------:R-:W-:Y:S02]  /*6920*/  PRMT R71, R83, 0x2107, R84.reuse ;  /* 0x0000210753477816 */ /* 0x100fe40000000054 */
[----:B------:R-:W-:Y:S02]  /*6930*/  LOP3.LUT R82, R74, R49, RZ, 0x3c, !PT ;  /* 0x000000314a527212 */ /* 0x000fe400078e3cff */
[----:B------:R-:W-:Y:S02]  /*6940*/  IADD3 R68, P2, PT, R81, R68, RZ ;  /* 0x0000004451447210 */ /* 0x000fe40007f5e0ff */
[----:B------:R-:W-:-:S02]  /*6950*/  PRMT R78, R83, 0x6543, R84 ;  /* 0x00006543534e7816 */ /* 0x000fc40000000054 */
[----:B------:R-:W-:Y:S02]  /*6960*/  IADD3 R81, P0, PT, R71, R54, RZ ;  /* 0x0000003647517210 */ /* 0x000fe40007f1e0ff */
[----:B------:R-:W-:Y:S02]  /*6970*/  IADD3 R82, P1, PT, R82, R69, RZ ;  /* 0x0000004552527210 */ /* 0x000fe40007f3e0ff */
[----:B------:R-:W-:Y:S02]  /*6980*/  LOP3.LUT R83, R75, R52, RZ, 0x3c, !PT ;  /* 0x000000344b537212 */ /* 0x000fe400078e3cff */
[----:B------:R-:W-:Y:S02]  /*6990*/  LOP3.LUT R84, R81, R58, R57, 0x96, !PT ;  /* 0x0000003a51547212 */ /* 0x000fe400078e9639 */
[----:B------:R-:W-:Y:S01]  /*69a0*/  LOP3.LUT R58, R77, R50, RZ, 0x3c, !PT ;  /* 0x000000324d3a7212 */ /* 0x000fe200078e3cff */
[----:B------:R-:W-:Y:S01]  /*69b0*/  IMAD.X R62, R83, 0x1, R62, P1 ;  /* 0x00000001533e7824 */ /* 0x000fe200008e063e */
[----:B------:R-:W-:Y:S01]  /*69c0*/  IADD3 R69, P3, P4, R28, R76, R55 ;  /* 0x0000004c1c457210 */ /* 0x000fe20007c7e037 */
[----:B------:R-:W-:-:S02]  /*69d0*/  IMAD.X R57, R78, 0x1, R57, P0 ;  /* 0x000000014e397824 */ /* 0x000fc400000e0639 */
[----:B------:R-:W-:Y:S01]  /*69e0*/  IMAD.X R53, R58, 0x1, R53, P2 ;  /* 0x000000013a357824 */ /* 0x000fe200010e0635 */
[----:B------:R-:W-:Y:S02]  /*69f0*/  LOP3.LUT R66, R69, R67, R66, 0x96, !PT ;  /* 0x0000004345427212 */ /* 0x000fe400078e9642 */
[----:B------:R-:W-:Y:S02]  /*6a00*/  IADD3.X R67, PT, PT, R29, R79, R67, P3, P4 ;  /* 0x0000004f1d437210 */ /* 0x000fe40001fe8443 */
[----:B------:R-:W-:Y:S02]  /*6a10*/  LOP3.LUT R58, R82, R63, RZ, 0x3c, !PT ;  /* 0x0000003f523a7212 */ /* 0x000fe400078e3cff */
[----:B------:R-:W-:Y:S02]  /*6a20*/  LOP3.LUT R65, R62, R65, RZ, 0x3c, !PT ;  /* 0x000000413e417212 */ /* 0x000fe400078e3cff */
[----:B------:R-:W-:Y:S02]  /*6a30*/  LOP3.LUT R59, R57, R59, R54, 0x96, !PT ;  /* 0x0000003b393b7212 */ /* 0x000fe400078e9636 */
[----:B------:R-:W-:-:S02]  /*6a40*/  LOP3.LUT R83, R67, R55, R56, 0x96, !PT ;  /* 0x0000003743537212 */ /* 0x000fc400078e9638 */
[----:B------:R-:W-:Y:S02]  /*6a50*/  PRMT R54, R58, 0x2107, R65 ;  /* 0x000021073a367816 */ /* 0x000fe40000000041 */
[C-C-:B------:R-:W-:Y:S02]  /*6a60*/  PRMT R55, R84.reuse, 0x1076, R59.reuse ;  /* 0x0000107654377816 */ /* 0x140fe4000000003b */
[----:B------:R-:W-:Y:S02]  /*6a70*/  PRMT R59, R84, 0x5432, R59 ;  /* 0x00005432543b7816 */ /* 0x000fe4000000003b */
[----:B------:R-:W-:Y:S02]  /*6a80*/  LOP3.LUT R84, R53, R70, RZ, 0x3c, !PT ;  /* 0x0000004635547212 */ /* 0x000fe400078e3cff */
[----:B------:R-:W-:Y:S02]  /*6a90*/  PRMT R65, R58, 0x6543, R65 ;  /* 0x000065433a417816 */ /* 0x000fe40000000041 */
[----:B------:R-:W-:-:S02]  /*6aa0*/  IADD3 R70, P1, PT, R54, R75, RZ ;  /* 0x0000004b36467210 */ /* 0x000fc40007f3e0ff */
[C-C-:B------:R-:W-:Y:S02]  /*6ab0*/  PRMT R56, R66.reuse, 0x1076, R83.reuse ;  /* 0x0000107642387816 */ /* 0x140fe40000000053 */
[----:B------:R-:W-:Y:S01]  /*6ac0*/  PRMT R63, R66, 0x5432, R83 ;  /* 0x00005432423f7816 */ /* 0x000fe20000000053 */
[----:B------:R-:W-:Y:S01]  /*6ad0*/  IMAD.X R83, R65, 0x1, R74, P1 ;  /* 0x0000000141537824 */ /* 0x000fe200008e064a */
[----:B------:R-:W-:Y:S02]  /*6ae0*/  LOP3.LUT R73, R68, R73, RZ, 0x3c, !PT ;  /* 0x0000004944497212 */ /* 0x000fe400078e3cff */
[----:B------:R-:W-:Y:S02]  /*6af0*/  IADD3 R61, P1, PT, R56, R61, RZ ;  /* 0x0000003d383d7210 */ /* 0x000fe40007f3e0ff */
[----:B------:R-:W-:Y:S02]  /*6b00*/  IADD3 R60, P0, PT, R55, R60, RZ ;  /* 0x0000003c373c7210 */ /* 0x000fe40007f1e0ff */
[----:B------:R-:W-:Y:S01]  /*6b10*/  PRMT R58, R73, 0x2107, R84 ;  /* 0x00002107493a7816 */ /* 0x000fe20000000054 */
[----:B------:R-:W-:Y:S01]  /*6b20*/  IMAD.X R72, R63, 0x1, R72, P1 ;  /* 0x000000013f487824 */ /* 0x000fe200008e0648 */
[----:B------:R-:W-:Y:S01]  /*6b30*/  LOP3.LUT R49, R70, R74, R49, 0x96, !PT ;  /* 0x0000004a46317212 */ /* 0x000fe200078e9631 */
[----:B------:R-:W-:Y:S01]  /*6b40*/  IMAD.X R85, R59, 0x1, R64, P0 ;  /* 0x000000013b557824 */ /* 0x000fe200000e0640 */
[----:B------:R-:W-:-:S02]  /*6b50*/  LOP3.LUT R74, R83, R75, R52, 0x96, !PT ;  /* 0x0000004b534a7212 */ /* 0x000fc400078e9634 */
[----:B------:R-:W-:Y:S02]  /*6b60*/  LOP3.LUT R52, R60, R71, RZ, 0x3c, !PT ;  /* 0x000000473c347212 */ /* 0x000fe400078e3cff */
[----:B------:R-:W-:Y:S02]  /*6b70*/  PRMT R73, R73, 0x6543, R84 ;  /* 0x0000654349497816 */ /* 0x000fe40000000054 */
[----:B------:R-:W-:Y:S02]  /*6b80*/  IADD3 R71, P0, PT, R58, R77, RZ ;  /* 0x0000004d3a477210 */ /* 0x000fe40007f1e0ff */
[----:B------:R-:W-:Y:S02]  /*6b90*/  LOP3.LUT R66, R61, R76, RZ, 0x3c, !PT ;  /* 0x0000004c3d427212 */ /* 0x000fe400078e3cff */
[----:B------:R-:W-:Y:S01]  /*6ba0*/  LOP3.LUT R87, R72, R79, RZ, 0x3c, !PT ;  /* 0x0000004f48577212 */ /* 0x000fe200078e3cff */
[----:B------:R-:W-:Y:S01]  /*6bb0*/  IMAD.X R79, R73, 0x1, R80, P0 ;  /* 0x00000001494f7824 */ /* 0x000fe200000e0650 */
[----:B------:R-:W-:-:S02]  /*6bc0*/  LOP3.LUT R89, R85, R78, RZ, 0x3c, !PT ;  /* 0x0000004e55597212 */ /* 0x000fc400078e3cff */
[----:B------:R-:W-:Y:S02]  /*6bd0*/  SHF.R.W.U32 R64, R87, 0x1f, R66 ;  /* 0x0000001f57407819 */ /* 0x000fe40000001e42 */
[----:B------:R-:W-:Y:S02]  /*6be0*/  SHF.R.W.U32 R75, R89, 0x1f, R52 ;  /* 0x0000001f594b7819 */ /* 0x000fe40000001e34 */
[----:B------:R-:W-:Y:S02]  /*6bf0*/  SHF.R.W.U32 R66, R66, 0x1f, R87 ;  /* 0x0000001f42427819 */ /* 0x000fe40000001e57 */
[----:B------:R-:W-:Y:S02]  /*6c00*/  LOP3.LUT R76, R71, R80, R51, 0x96, !PT ;  /* 0x00000050474c7212 */ /* 0x000fe400078e9633 */
[----:B------:R-:W-:Y:S02]  /*6c10*/  LOP3.LUT R87, R79, R77, R50, 0x96, !PT ;  /* 0x0000004d4f577212 */ /* 0x000fe400078e9632 */
[----:B------:R-:W-:-:S02]  /*6c20*/  IADD3 R50, P0, P1, R28, R64, R81 ;  /* 0x000000401c327210 */ /* 0x000fc4000791e051 */
[----:B------:R-:W-:Y:S02]  /*6c30*/  SHF.R.W.U32 R52, R52, 0x1f, R89 ;  /* 0x0000001f34347819 */ /* 0x000fe40000001e59 */
[----:B------:R-:W-:Y:S02]  /*6c40*/  IADD3 R51, P2, P3, R32, R70, R75 ;  /* 0x0000004620337210 */ /* 0x000fe40007b5e04b */
[C-C-:B------:R-:W-:Y:S02]  /*6c50*/  PRMT R77, R49.reuse, 0x1076, R74.reuse ;  /* 0x00001076314d7816 */ /* 0x140fe4000000004a */
[----:B------:R-:W-:Y:S02]  /*6c60*/  PRMT R49, R49, 0x5432, R74 ;  /* 0x0000543231317816 */ /* 0x000fe4000000004a */
[C-C-:B------:R-:W-:Y:S02]  /*6c70*/  PRMT R70, R76.reuse, 0x5432, R87.reuse ;  /* 0x000054324c467816 */ /* 0x140fe40000000057 */
[----:B------:R-:W-:-:S02]  /*6c80*/  PRMT R74, R76, 0x1076, R87 ;  /* 0x000010764c4a7816 */ /* 0x000fc40000000057 */
[----:B------:R-:W-:Y:S02]  /*6c90*/  IADD3.X R76, PT, PT, R29, R66, R57, P0, P1 ;  /* 0x000000421d4c7210 */ /* 0x000fe400007e2439 */
[----:B------:R-:W-:Y:S02]  /*6ca0*/  IADD3.X R83, PT, PT, R33, R83, R52, P2, P3 ;  /* 0x0000005321537210 */ /* 0x000fe400017e6434 */
[----:B------:R-:W-:Y:S02]  /*6cb0*/  IADD3 R57, P0, PT, R77, R82, RZ ;  /* 0x000000524d397210 */ /* 0x000fe40007f1e0ff */
[----:B------:R-:W-:Y:S02]  /*6cc0*/  LOP3.LUT R78, R83, R70, RZ, 0x3c, !PT ;  /* 0x00000046534e7212 */ /* 0x000fe400078e3cff */
[----:B------:R-:W-:Y:S01]  /*6cd0*/  IADD3 R82, P1, PT, R74, R68, RZ ;  /* 0x000000444a527210 */ /* 0x000fe20007f3e0ff */
[----:B------:R-:W-:Y:S01]  /*6ce0*/  IMAD.X R62, R49, 0x1, R62, P0 ;  /* 0x00000001313e7824 */ /* 0x000fe200000e063e */
[----:B------:R-:W-:-:S02]  /*6cf0*/  LOP3.LUT R81, R76, R49, RZ, 0x3c, !PT ;  /* 0x000000314c517212 */ /* 0x000fc400078e3cff */
[----:B------:R-:W-:Y:S02]  /*6d00*/  IADD3 R68, P2, PT, R78, R61, RZ ;  /* 0x0000003d4e447210 */ /* 0x000fe40007f5e0ff */
[----:B------:R-:W-:Y:S02]  /*6d10*/  LOP3.LUT R80, R82, R58, RZ, 0x3c, !PT ;  /* 0x0000003a52507212 */ /* 0x000fe400078e3cff */
[----:B------:R-:W-:Y:S02]  /*6d20*/  IADD3 R61, P0, PT, R81, R82, RZ ;  /* 0x00000052513d7210 */ /* 0x000fe40007f1e0ff */
[----:B------:R-:W-:Y:S02]  /*6d30*/  LOP3.LUT R58, R57, R54, RZ, 0x3c, !PT ;  /* 0x00000036393a7212 */ /* 0x000fe400078e3cff */
[----:B------:R-:W-:Y:S02]  /*6d40*/  LOP3.LUT R81, R62, R65, RZ, 0x3c, !PT ;  /* 0x000000413e517212 */ /* 0x000fe400078e3cff */
[----:B------:R-:W-:Y:S01]  /*6d50*/  LOP3.LUT R65, R51, R74, RZ, 0x3c, !PT ;  /* 0x0000004a33417212 */ /* 0x000fe200078e3cff */
[----:B------:R-:W-:Y:S01]  /*6d60*/  IMAD.X R87, R70, 0x1, R53, P1 ;  /* 0x0000000146577824 */ /* 0x000fe200008e0635 */
[----:B------:R-:W-:-:S02]  /*6d70*/  LOP3.LUT R78, R50, R77, RZ, 0x3c, !PT ;  /* 0x0000004d324e7212 */ /* 0x000fc400078e3cff */
[----:B------:R-:W-:Y:S01]  /*6d80*/  SHF.R.W.U32 R54, R81, 0x1f, R58 ;  /* 0x0000001f51367819 */ /* 0x000fe20000001e3a */
[----:B------:R-:W-:Y:S01]  /*6d90*/  IMAD.X R53, R65, 0x1, R72, P2 ;  /* 0x0000000141357824 */ /* 0x000fe200010e0648 */
[----:B------:R-:W-:Y:S01]  /*6da0*/  SHF.R.W.U32 R58, R58, 0x1f, R81 ;  /* 0x0000001f3a3a7819 */ /* 0x000fe20000001e51 */
[----:B------:R-:W-:Y:S01]  /*6db0*/  IMAD.X R65, R78, 0x1, R87, P0 ;  /* 0x000000014e417824 */ /* 0x000fe200000e0657 */
[----:B------:R-:W-:Y:S02]  /*6dc0*/  IADD3 R71, P0, P1, R34, R71, R54 ;  /* 0x0000004722477210 */ /* 0x000fe4000791e036 */
[----:B------:R-:W-:Y:S02]  /*6dd0*/  LOP3.LUT R87, R87, R73, RZ, 0x3c, !PT ;  /* 0x0000004957577212 */ /* 0x000fe400078e3cff */
[----:B------:R-:W-:Y:S02]  /*6de0*/  LOP3.LUT R73, R61, R64, RZ, 0x3c, !PT ;  /* 0x000000403d497212 */ /* 0x000fe400078e3cff */
[----:B------:R-:W-:-:S02]  /*6df0*/  IADD3.X R64, PT, PT, R0, R79, R58, P0, P1 ;  /* 0x0000004f00407210 */ /* 0x000fc400007e243a */
[----:B------:R-:W-:Y:S02]  /*6e00*/  LOP3.LUT R66, R65, R66, RZ, 0x3c, !PT ;  /* 0x0000004241427212 */ /* 0x000fe400078e3cff */
[----:B------:R-:W-:Y:S02]  /*6e10*/  SHF.R.W.U32 R81, R87, 0x1f, R80 ;  /* 0x0000001f57517819 */ /* 0x000fe40000001e50 */
[----:B------:R-:W-:Y:S02]  /*6e20*/  SHF.R.W.U32 R80, R80, 0x1f, R87 ;  /* 0x0000001f50507819 */ /* 0x000fe40000001e57 */
[----:B------:R-:W-:Y:S02]  /*6e30*/  LOP3.LUT R87, R64, R63, RZ, 0x3c, !PT ;  /* 0x0000003f40577212 */ /* 0x000fe400078e3cff */
[----:B------:R-:W-:Y:S02]  /*6e40*/  PRMT R79, R73, 0x2107, R66 ;  /* 0x00002107494f7816 */ /* 0x000fe40000000042 */
[----:B------:R-:W-:-:S02]  /*6e50*/  LOP3.LUT R78, R68, R75, RZ, 0x3c, !PT ;  /* 0x0000004b444e7212 */ /* 0x000fc400078e3cff */
[----:B------:R-:W-:Y:S02]  /*6e60*/  LOP3.LUT R89, R53, R52, RZ, 0x3c, !PT ;  /* 0x0000003435597212 */ /* 0x000fe400078e3cff */
[----:B------:R-:W-:Y:S02]  /*6e70*/  PRMT R73, R73, 0x6543, R66 ;  /* 0x0000654349497816 */ /* 0x000fe40000000042 */
[----:B------:R-:W-:Y:S02]  /*6e80*/  IADD3 R52, P3, P4, R2, R69, R81 ;  /* 0x0000004502347210 */ /* 0x000fe40007c7e051 */
[----:B------:R-:W-:Y:S02]  /*6e90*/  IADD3 R75, P2, PT, R87, R60, RZ ;  /* 0x0000003c574b7210 */ /* 0x000fe40007f5e0ff */
[----:B------:R-:W-:Y:S02]  /*6ea0*/  LOP3.LUT R66, R71, R56, RZ, 0x3c, !PT ;  /* 0x0000003847427212 */ /* 0x000fe400078e3cff */
[----:B------:R-:W-:-:S02]  /*6eb0*/  PRMT R72, R78, 0x2107, R89 ;  /* 0x000021074e487816 */ /* 0x000fc40000000059 */
[----:B------:R-:W-:Y:S02]  /*6ec0*/  PRMT R60, R78, 0x6543, R89 ;  /* 0x000065434e3c7816 */ /* 0x000fe40000000059 */
[----:B------:R-:W-:Y:S02]  /*6ed0*/  IADD3 R69, P0, P1, R26, R79, R50 ;  /* 0x0000004f1a457210 */ /* 0x000fe4000791e032 */
[----:B------:R-:W-:Y:S01]  /*6ee0*/  IADD3.X R78, PT, PT, R3, R67, R80, P3, P4 ;  /* 0x00000043034e7210 */ /* 0x000fe20001fe8450 */
[----:B------:R-:W-:Y:S01]  /*6ef0*/  IMAD.X R85, R66, 0x1, R85, P2 ;  /* 0x0000000142557824 */ /* 0x000fe200010e0655 */
[----:B------:R-:W-:Y:S02]  /*6f00*/  IADD3 R66, P2, P3, R30, R72, R51 ;  /* 0x000000481e427210 */ /* 0x000fe40007b5e033 */
[----:B------:R-:W-:Y:S02]  /*6f10*/  IADD3.X R67, PT, PT, R27, R73, R76, P0, P1 ;  /* 0x000000491b437210 */ /* 0x000fe400007e244c */
[----:B------:R-:W-:-:S02]  /*6f20*/  LOP3.LUT R84, R78, R59, RZ, 0x3c, !PT ;  /* 0x0000003b4e547212 */ /* 0x000fc400078e3cff */
[----:B------:R-:W-:Y:S02]  /*6f30*/  LOP3.LUT R82, R69, R76, R49, 0x96, !PT ;  /* 0x0000004c45527212 */ /* 0x000fe400078e9631 */
[----:B------:R-:W-:Y:S02]  /*6f40*/  LOP3.LUT R76, R66, R83, R70, 0x96, !PT ;  /* 0x00000053424c7212 */ /* 0x000fe400078e9646 */
[----:B------:R-:W-:Y:S02]  /*6f50*/  LOP3.LUT R89, R67, R50, R77, 0x96, !PT ;  /* 0x0000003243597212 */ /* 0x000fe400078e964d */
[----:B------:R-:W-:Y:S02]  /*6f60*/  IADD3 R70, P0, PT, R84, R57, RZ ;  /* 0x0000003954467210 */ /* 0x000fe40007f1e0ff */
[----:B------:R-:W-:Y:S02]  /*6f70*/  LOP3.LUT R77, R52, R55, RZ, 0x3c, !PT ;  /* 0x00000037344d7212 */ /* 0x000fe400078e3cff */
[----:B------:R-:W-:-:S02]  /*6f80*/  IADD3.X R83, PT, PT, R31, R60, R83, P2, P3 ;  /* 0x0000003c1f537210 */ /* 0x000fc400017e6453 */
        /* <DEDUP_REMOVED lines=8> */
[----:B------:R-:W-:Y:S02]  /*7010*/  IADD3 R57, P0, P1, R6, R74, R71 ;  /* 0x0000004a06397210 */ /* 0x000fe4000791e047 */
[C-C-:B------:R-:W-:Y:S02]  /*7020*/  PRMT R49, R76.reuse, 0x1076, R51.reuse ;  /* 0x000010764c317816 */ /* 0x140fe40000000033 */
[----:B------:R-:W-:Y:S02]  /*7030*/  PRMT R50, R76, 0x5432, R51 ;  /* 0x000054324c327816 */ /* 0x000fe40000000033 */
[C-C-:B------:R-:W-:Y:S02]  /*7040*/  PRMT R54, R82.reuse, 0x1076, R89.reuse ;  /* 0x0000107652367816 */ /* 0x140fe40000000059 */
[----:B------:R-:W-:-:S02]  /*7050*/  PRMT R58, R82, 0x5432, R89 ;  /* 0x00005432523a7816 */ /* 0x000fc40000000059 */
[C-C-:B------:R-:W-:Y:S02]  /*7060*/  PRMT R81, R62.reuse, 0x2107, R91.reuse ;  /* 0x000021073e517816 */ /* 0x140fe4000000005b */
[----:B------:R-:W-:Y:S02]  /*7070*/  IADD3.X R51, PT, PT, R7, R87, R64, P0, P1 ;  /* 0x0000005707337210 */ /* 0x000fe400007e2440 */
[----:B------:R-:W-:Y:S02]  /*7080*/  PRMT R89, R62, 0x6543, R91 ;  /* 0x000065433e597816 */ /* 0x000fe4000000005b */
[----:B------:R-:W-:Y:S02]  /*7090*/  IADD3 R91, P1, PT, R49, R68, RZ ;  /* 0x00000044315b7210 */ /* 0x000fe40007f3e0ff */
[----:B------:R-:W-:Y:S02]  /*70a0*/  LOP3.LUT R64, R57, R64, R63, 0x96, !PT ;  /* 0x0000004039407212 */ /* 0x000fe400078e963f */
[----:B------:R-:W-:Y:S01]  /*70b0*/  IADD3 R62, P0, PT, R54, R61, RZ ;  /* 0x0000003d363e7210 */ /* 0x000fe20007f1e0ff */
[----:B------:R-:W-:Y:S01]  /*70c0*/  IMAD.X R63, R50, 0x1, R53, P1 ;  /* 0x00000001323f7824 */ /* 0x000fe200008e0635 */
[----:B------:R-:W-:-:S02]  /*70d0*/  LOP3.LUT R71, R51, R71, R56, 0x96, !PT ;  /* 0x0000004733477212 */ /* 0x000fc400078e9638 */
[----:B------:R-:W-:Y:S01]  /*70e0*/  LOP3.LUT R72, R91, R72, RZ, 0x3c, !PT ;  /* 0x000000485b487212 */ /* 0x000fe200078e3cff */
[----:B------:R-:W-:Y:S01]  /*70f0*/  IMAD.X R56, R58, 0x1, R65, P0 ;  /* 0x000000013a387824 */ /* 0x000fe200000e0641 */
[----:B------:R-:W-:Y:S02]  /*7100*/  IADD3 R76, P1, P2, R8, R81, R52 ;  /* 0x00000051084c7210 */ /* 0x000fe40007a3e034 */
[----:B------:R-:W-:Y:S02]  /*7110*/  LOP3.LUT R53, R63, R60, RZ, 0x3c, !PT ;  /* 0x0000003c3f357212 */ /* 0x000fe400078e3cff */
[----:B------:R-:W-:Y:S02]  /*7120*/  IADD3.X R80, PT, PT, R9, R89, R78, P1, P2 ;  /* 0x0000005909507210 */ /* 0x000fe40000fe444e */
[----:B------:R-:W-:Y:S02]  /*7130*/  SHF.R.W.U32 R65, R53, 0x1f, R72 ;  /* 0x0000001f35417819 */ /* 0x000fe40000001e48 */
[----:B------:R-:W-:-:S02]  /*7140*/  LOP3.LUT R79, R62, R79, RZ, 0x3c, !PT ;  /* 0x0000004f3e4f7212 */ /* 0x000fc400078e3cff */
[----:B------:R-:W-:Y:S02]  /*7150*/  LOP3.LUT R68, R56, R73, RZ, 0x3c, !PT ;  /* 0x0000004938447212 */ /* 0x000fe400078e3cff */
[----:B------:R-:W-:Y:S02]  /*7160*/  SHF.R.W.U32 R88, R72, 0x1f, R53 ;  /* 0x0000001f48587819 */ /* 0x000fe40000001e35 */
[----:B------:R-:W-:Y:S02]  /*7170*/  LOP3.LUT R73, R80, R52, R55, 0x96, !PT ;  /* 0x0000003450497212 */ /* 0x000fe400078e9637 */
[----:B------:R-:W-:Y:S02]  /*7180*/  IADD3 R72, P0, P1, R4, R65, R69 ;  /* 0x0000004104487210 */ /* 0x000fe4000791e045 */
[----:B------:R-:W-:Y:S02]  /*7190*/  SHF.R.W.U32 R69, R68, 0x1f, R79 ;  /* 0x0000001f44457819 */ /* 0x000fe40000001e4f */
[----:B------:R-:W-:-:S02]  /*71a0*/  SHF.R.W.U32 R55, R79, 0x1f, R68 ;  /* 0x0000001f4f377819 */ /* 0x000fc40000001e44 */
[----:B------:R-:W-:Y:S02]  /*71b0*/  PRMT R68, R64, 0x1076, R71 ;  /* 0x0000107640447816 */ /* 0x000fe40000000047 */
[----:B------:R-:W-:Y:S02]  /*71c0*/  LOP3.LUT R60, R76, R78, R59, 0x96, !PT ;  /* 0x0000004e4c3c7212 */ /* 0x000fe400078e963b */
[----:B------:R-:W-:Y:S02]  /*71d0*/  IADD3.X R61, PT, PT, R5, R88, R67, P0, P1 ;  /* 0x00000058053d7210 */ /* 0x000fe400007e2443 */
[----:B------:R-:W-:Y:S02]  /*71e0*/  IADD3 R53, P1, PT, R69, R76, RZ ;  /* 0x0000004c45357210 */ /* 0x000fe40007f3e0ff */
[----:B------:R-:W-:Y:S02]  /*71f0*/  PRMT R76, R64, 0x5432, R71 ;  /* 0x00005432404c7816 */ /* 0x000fe40000000047 */
[----:B------:R-:W-:-:S02]  /*7200*/  IADD3 R67, P0, PT, R68, R75, RZ ;  /* 0x0000004b44437210 */ /* 0x000fc40007f1e0ff */
[C-C-:B------:R-:W-:Y:S02]  /*7210*/  PRMT R75, R60.reuse, 0x1076, R73.reuse ;  /* 0x000010763c4b7816 */ /* 0x140fe40000000049 */
[----:B------:R-:W-:Y:S01]  /*7220*/  PRMT R78, R60, 0x5432, R73 ;  /* 0x000054323c4e7816 */ /* 0x000fe20000000049 */
[----:B------:R-:W-:Y:S01]  /*7230*/  IMAD.X R64, R76, 0x1, R85, P0 ;  /* 0x000000014c407824 */ /* 0x000fe200000e0655 */
[----:B------:R-:W-:Y:S02]  /*7240*/  IADD3 R90, P0, PT, R75, R70, RZ ;  /* 0x000000464b5a7210 */ /* 0x000fe40007f1e0ff */
[----:B------:R-:W-:Y:S01]  /*7250*/  LOP3.LUT R52, R61, R78, RZ, 0x3c, !PT ;  /* 0x0000004e3d347212 */ /* 0x000fe200078e3cff */
[----:B------:R-:W-:Y:S01]  /*7260*/  IMAD.X R59, R55, 0x1, R80, P1 ;  /* 0x00000001373b7824 */ /* 0x000fe200008e0650 */
[----:B------:R-:W-:Y:S01]  /*7270*/  LOP3.LUT R74, R67, R74, RZ, 0x3c, !PT ;  /* 0x0000004a434a7212 */ /* 0x000fe200078e3cff */
[----:B------:R-:W-:Y:S01]  /*7280*/  IMAD.X R80, R78, 0x1, R77, P0 ;  /* 0x000000014e507824 */ /* 0x000fe200000e064d */
[----:B------:R-:W-:-:S02]  /*7290*/  IADD3 R52, P1, PT, R52, R67, RZ ;  /* 0x0000004334347210 */ /* 0x000fc40007f3e0ff */
[----:B------:R-:W-:Y:S02]  /*72a0*/  LOP3.LUT R67, R72, R75, RZ, 0x3c, !PT ;  /* 0x0000004b48437212 */ /* 0x000fe400078e3cff */
[----:B------:R-:W-:Y:S02]  /*72b0*/  LOP3.LUT R60, R59, R76, RZ, 0x3c, !PT ;  /* 0x0000004c3b3c7212 */ /* 0x000fe400078e3cff */
[----:B------:R-:W-:Y:S02]  /*72c0*/  LOP3.LUT R87, R64, R87, RZ, 0x3c, !PT ;  /* 0x0000005740577212 */ /* 0x000fe400078e3cff */
[----:B------:R-:W-:Y:S02]  /*72d0*/  LOP3.LUT R86, R90, R81, RZ, 0x3c, !PT ;  /* 0x000000515a567212 */ /* 0x000fe400078e3cff */
[----:B------:R-:W-:Y:S01]  /*72e0*/  LOP3.LUT R89, R80, R89, RZ, 0x3c, !PT ;  /* 0x0000005950597212 */ /* 0x000fe200078e3cff */
[----:B------:R-:W-:Y:S01]  /*72f0*/  IMAD.X R67, R67, 0x1, R64, P1 ;  /* 0x0000000143437824 */ /* 0x000fe200008e0640 */
[----:B------:R-:W-:-:S02]  /*7300*/  IADD3 R60, P2, PT, R60, R91, RZ ;  /* 0x0000005b3c3c7210 */ /* 0x000fc40007f5e0ff */
[----:B------:R-:W-:Y:S02]  /*7310*/  LOP3.LUT R64, R53, R68, RZ, 0x3c, !PT ;  /* 0x0000004435407212 */ /* 0x000fe400078e3cff */
[----:B------:R-:W-:Y:S02]  /*7320*/  SHF.R.W.U32 R81, R87, 0x1f, R74 ;  /* 0x0000001f57517819 */ /* 0x000fe40000001e4a */
[----:B------:R-:W-:Y:S01]  /*7330*/  SHF.R.W.U32 R84, R89, 0x1f, R86 ;  /* 0x0000001f59547819 */ /* 0x000fe20000001e56 */
[----:B------:R-:W-:Y:S01]  /*7340*/  IMAD.X R64, R64, 0x1, R63, P2 ;  /* 0x0000000140407824 */ /* 0x000fe200010e063f */
[----:B------:R-:W-:Y:S02]  /*7350*/  SHF.R.W.U32 R82, R74, 0x1f, R87 ;  /* 0x0000001f4a527819 */ /* 0x000fe40000001e57 */
[----:B------:R-:W-:Y:S02]  /*7360*/  SHF.R.W.U32 R86, R86, 0x1f, R89 ;  /* 0x0000001f56567819 */ /* 0x000fe40000001e59 */
[----:B------:R-:W-:-:S02]  /*7370*/  IADD3 R71, P0, PT, R81, R66, RZ ;  /* 0x0000004251477210 */ /* 0x000fc40007f1e0ff */
[----:B------:R-:W-:Y:S02]  /*7380*/  IADD3 R74, P1, PT, R84, R57, RZ ;  /* 0x00000039544a7210 */ /* 0x000fe40007f3e0ff */
[----:B------:R-:W-:Y:S01]  /*7390*/  LOP3.LUT R70, R60, R69, RZ, 0x3c, !PT ;  /* 0x000000453c467212 */ /* 0x000fe200078e3cff */
[----:B------:R-:W-:Y:S01]  /*73a0*/  IMAD.X R83, R82, 0x1, R83, P0 ;  /* 0x0000000152537824 */ /* 0x000fe200000e0653 */
[----:B------:R-:W-:Y:S01]  /*73b0*/  LOP3.LUT R55, R64, R55, RZ, 0x3c, !PT ;  /* 0x0000003740377212 */ /* 0x000fe200078e3cff */
[----:B------:R-:W-:Y:S01]  /*73c0*/  IMAD.X R79, R86, 0x1, R51, P1 ;  /* 0x00000001564f7824 */ /* 0x000fe200008e0633 */
[----:B------:R-:W-:Y:S02]  /*73d0*/  LOP3.LUT R65, R52, R65, RZ, 0x3c, !PT ;  /* 0x0000004134417212 */ /* 0x000fe400078e3cff */
[----:B------:R-:W-:Y:S02]  /*73e0*/  LOP3.LUT R88, R67, R88, RZ, 0x3c, !PT ;  /* 0x0000005843587212 */ /* 0x000fe400078e3cff */
[----:B------:R-:W-:-:S02]  /*73f0*/  PRMT R66, R70, 0x2107, R55 ;  /* 0x0000210746427816 */ /* 0x000fc40000000037 */
[--C-:B------:R-:W-:Y:S02]  /*7400*/  PRMT R69, R65, 0x2107, R88.reuse ;  /* 0x0000210741457816 */ /* 0x100fe40000000058 */
[----:B------:R-:W-:Y:S02]  /*7410*/  LOP3.LUT R51, R83, R58, RZ, 0x3c, !PT ;  /* 0x0000003a53337212 */ /* 0x000fe400078e3cff */
[----:B------:R-:W-:Y:S02]  /*7420*/  LOP3.LUT R77, R79, R50, RZ, 0x3c, !PT ;  /* 0x000000324f4d7212 */ /* 0x000fe400078e3cff */
[----:B------:R-:W-:Y:S02]  /*7430*/  PRMT R73, R65, 0x6543, R88 ;  /* 0x0000654341497816 */ /* 0x000fe40000000058 */
[----:B------:R-:W-:Y:S02]  /*7440*/  PRMT R70, R70, 0x6543, R55 ;  /* 0x0000654346467816 */ /* 0x000fe40000000037 */
[----:B------:R-:W-:-:S02]  /*7450*/  IADD3 R63, P4, PT, R66, R53, RZ ;  /* 0x00000035423f7210 */ /* 0x000fc40007f9e0ff */
[----:B------:R-:W-:Y:S02]  /*7460*/  IADD3 R55, P2, PT, R51, R90, RZ ;  /* 0x0000005a33377210 */ /* 0x000fe40007f5e0ff */
[----:B------:R-:W-:Y:S02]  /*7470*/  IADD3 R65, P0, P1, R12, R69, R72 ;  /* 0x000000450c417210 */ /* 0x000fe4000791e048 */
[----:B------:R-:W-:Y:S02]  /*7480*/  IADD3 R77, P3, PT, R77, R62, RZ ;  /* 0x0000003e4d4d7210 */ /* 0x000fe40007f7e0ff */
[----:B------:R-:W-:Y:S02]  /*7490*/  LOP3.LUT R57, R71, R54, RZ, 0x3c, !PT ;  /* 0x0000003647397212 */ /* 0x000fe400078e3cff */
[----:B------:R-:W-:Y:S02]  /*74a0*/  LOP3.LUT R87, R74, R49, RZ, 0x3c, !PT ;  /* 0x000000314a577212 */ /* 0x000fe400078e3cff */
[----:B------:R-:W-:Y:S01]  /*74b0*/  LOP3.LUT R51, R63, R59, R76, 0x96, !PT ;  /* 0x0000003b3f337212 */ /* 0x000fe200078e964c */
[----:B------:R-:W-:Y:S01]  /*74c0*/  IMAD.X R59, R70, 0x1, R59, P4 ;  /* 0x00000001463b7824 */ /* 0x000fe200020e063b */
[----:B------:R-:W-:Y:S01]  /*74d0*/  LOP3.LUT R78, R65, R61, R78, 0x96, !PT ;  /* 0x0000003d414e7212 */ /* 0x000fe200078e964e */
[----:B------:R-:W-:Y:S01]  /*74e0*/  IMAD.X R62, R57, 0x1, R80, P2 ;  /* 0x00000001393e7824 */ /* 0x000fe200010e0650 */
[----:B------:R-:W-:Y:S01]  /*74f0*/  IADD3.X R61, PT, PT, R13, R73, R61, P0, P1 ;  /* 0x000000490d3d7210 */ /* 0x000fe200007e243d */
[----:B------:R-:W-:Y:S01]  /*7500*/  IMAD.X R87, R87, 0x1, R56, P3 ;  /* 0x0000000157577824 */ /* 0x000fe200018e0638 */
[----:B------:R-:W-:-:S02]  /*7510*/  LOP3.LUT R76, R59, R53, R68, 0x96, !PT ;  /* 0x000000353b4c7212 */ /* 0x000fc400078e9644 */
[----:B------:R-:W-:Y:S02]  /*7520*/  LOP3.LUT R85, R61, R72, R75, 0x96, !PT ;  /* 0x000000483d557212 */ /* 0x000fe400078e964b */
[----:B------:R-:W-:Y:S02]  /*7530*/  LOP3.LUT R72, R55, R81, RZ, 0x3c, !PT ;  /* 0x0000005137487212 */ /* 0x000fe400078e3cff */
[----:B------:R-:W-:Y:S02]  /*7540*/  LOP3.LUT R75, R62, R82, RZ, 0x3c, !PT ;  /* 0x000000523e4b7212 */ /* 0x000fe400078e3cff */
[----:B------:R-:W-:Y:S02]  /*7550*/  LOP3.LUT R84, R77, R84, RZ, 0x3c, !PT ;  /* 0x000000544d547212 */ /* 0x000fe400078e3cff */
[----:B------:R-:W-:Y:S02]  /*7560*/  LOP3.LUT R53, R87, R86, RZ, 0x3c, !PT ;  /* 0x0000005657357212 */ /* 0x000fe400078e3cff */
[----:B------:R-:W-:-:S02]  /*7570*/  PRMT R57, R78, 0x1076, R85 ;  /* 0x000010764e397816 */ /* 0x000fc40000000055 */
[----:B------:R-:W-:Y:S02]  /*7580*/  PRMT R56, R78, 0x5432, R85 ;  /* 0x000054324e387816 */ /* 0x000fe40000000055 */
[----:B------:R-:W-:Y:S02]  /*7590*/  PRMT R68, R72, 0x2107, R75 ;  /* 0x0000210748447816 */ /* 0x000fe4000000004b */
[----:B------:R-:W-:Y:S02]  /*75a0*/  PRMT R85, R84, 0x2107, R53 ;  /* 0x0000210754557816 */ /* 0x000fe40000000035 */
[----:B------:R-:W-:Y:S02]  /*75b0*/  PRMT R72, R72, 0x6543, R75 ;  /* 0x0000654348487816 */ /* 0x000fe4000000004b */
[----:B------:R-:W-:Y:S02]  /*75c0*/  PRMT R78, R84, 0x6543, R53 ;  /* 0x00006543544e7816 */ /* 0x000fe40000000035 */
[----:B------:R-:W-:-:S02]  /*75d0*/  IADD3 R81, P0, PT, R68, R71, RZ ;  /* 0x0000004744517210 */ /* 0x000fc40007f1e0ff */
[----:B------:R-:W-:Y:S02]  /*75e0*/  IADD3 R75, P1, PT, R85, R74, RZ ;  /* 0x0000004a554b7210 */ /* 0x000fe40007f3e0ff */
[C-C-:B------:R-:W-:Y:S02]  /*75f0*/  PRMT R53, R51.reuse, 0x1076, R76.reuse ;  /* 0x0000107633357816 */ /* 0x140fe4000000004c */
[----:B------:R-:W-:Y:S02]  /*7600*/  PRMT R51, R51, 0x5432, R76 ;  /* 0x0000543233337816 */ /* 0x000fe4000000004c */
[----:B------:R-:W-:Y:S01]  /*7610*/  LOP3.LUT R76, R81, R83, R58, 0x96, !PT ;  /* 0x00000053514c7212 */ /* 0x000fe200078e963a */
[----:B------:R-:W-:Y:S02]  /*7620*/  IMAD.X R58, R78, 0x1, R79, P1 ;  /* 0x000000014e3a7824 */ /* 0x000fe400008e064f */
[----:B------:R-:W-:Y:S01]  /*7630*/  IMAD.X R83, R72, 0x1, R83, P0 ;  /* 0x0000000148537824 */ /* 0x000fe200000e0653 */
[----:B------:R-:W-:-:S02]  /*7640*/  LOP3.LUT R80, R75, R79, R50, 0x96, !PT ;  /* 0x0000004f4b507212 */ /* 0x000fc400078e9632 */
[----:B------:R-:W-:Y:S02]  /*7650*/  LOP3.LUT R49, R58, R74, R49, 0x96, !PT ;  /* 0x0000004a3a317212 */ /* 0x000fe400078e9631 */
[----:B------:R-:W-:Y:S02]  /*7660*/  IADD3 R52, P0, PT, R57, R52, RZ ;  /* 0x0000003439347210 */ /* 0x000fe40007f1e0ff */
[----:B------:R-:W-:Y:S02]  /*7670*/  LOP3.LUT R71, R83, R71, R54, 0x96, !PT ;  /* 0x0000004753477212 */ /* 0x000fe400078e9636 */
[----:B------:R-:W-:Y:S02]  /*7680*/  PRMT R54, R80, 0x1076, R49 ;  /* 0x0000107650367816 */ /* 0x000fe40000000031 */
[----:B------:R-:W-:Y:S01]  /*7690*/  IADD3 R79, P1, PT, R53, R60, RZ ;  /* 0x0000003c354f7210 */ /* 0x000fe20007f3e0ff */
[----:B------:R-:W-:Y:S01]  /*76a0*/  IMAD.X R50, R56, 0x1, R67, P0 ;  /* 0x0000000138327824 */ /* 0x000fe200000e0643 */
[----:B------:R-:W-:-:S02]  /*76b0*/  PRMT R60, R80, 0x5432, R49 ;  /* 0x00005432503c7816 */ /* 0x000fc40000000031 */
[----:B------:R-:W-:Y:S01]  /*76c0*/  IADD3 R80, P0, PT, R54, R77, RZ ;  /* 0x0000004d36507210 */ /* 0x000fe20007f1e0ff */
[----:B------:R-:W-:Y:S01]  /*76d0*/  IMAD.X R49, R51, 0x1, R64, P1 ;  /* 0x0000000133317824 */ /* 0x000fe200008e0640 */
[----:B------:R-:W-:Y:S02]  /*76e0*/  LOP3.LUT R69, R52, R69, RZ, 0x3c, !PT ;  /* 0x0000004534457212 */ /* 0x000fe400078e3cff */
[----:B------:R-:W-:Y:S01]  /*76f0*/  LOP3.LUT R84, R50, R73, RZ, 0x3c, !PT ;  /* 0x0000004932547212 */ /* 0x000fe200078e3cff */
[----:B------:R-:W-:Y:S01]  /*7700*/  IMAD.X R87, R60, 0x1, R87, P0 ;  /* 0x000000013c577824 */ /* 0x000fe200000e0657 */
[----:B------:R-:W-:Y:S02]  /*7710*/  LOP3.LUT R66, R79, R66, RZ, 0x3c, !PT ;  /* 0x000000424f427212 */ /* 0x000fe400078e3cff */
[----:B------:R-:W-:Y:S02]  /*7720*/  LOP3.LUT R67, R49, R70, RZ, 0x3c, !PT ;  /* 0x0000004631437212 */ /* 0x000fe400078e3cff */
[----:B------:R-:W-:-:S02]  /*7730*/  SHF.R.W.U32 R82, R84, 0x1f, R69 ;  /* 0x0000001f54527819 */ /* 0x000fc40000001e45 */
[----:B------:R-:W-:Y:S02]  /*7740*/  LOP3.LUT R77, R80, R85, RZ, 0x3c, !PT ;  /* 0x00000055504d7212 */ /* 0x000fe400078e3cff */
[----:B------:R-:W-:Y:S02]  /*7750*/  LOP3.LUT R78, R87, R78, RZ, 0x3c, !PT ;  /* 0x0000004e574e7212 */ /* 0x000fe400078e3cff */
[----:B------:R-:W-:Y:S02]  /*7760*/  SHF.R.W.U32 R74, R67, 0x1f, R66 ;  /* 0x0000001f434a7819 */ /* 0x000fe40000001e42 */
[----:B------:R-:W-:Y:S02]  /*7770*/  SHF.R.W.U32 R84, R69, 0x1f, R84 ;  /* 0x0000001f45547819 */ /* 0x000fe40000001e54 */
[----:B------:R-:W-:Y:S02]  /*7780*/  SHF.R.W.U32 R66, R66, 0x1f, R67 ;  /* 0x0000001f42427819 */ /* 0x000fe40000001e43 */
[----:B------:R-:W-:-:S02]  /*7790*/  IADD3 R67, P1, P2, R34, R81, R82 ;  /* 0x0000005122437210 */ /* 0x000fc40007a3e052 */
[C-C-:B------:R-:W-:Y:S02]  /*77a0*/  PRMT R64, R76.reuse, 0x1076, R71.reuse ;  /* 0x000010764c407816 */ /* 0x140fe40000000047 */
[----:B------:R-:W-:Y:S02]  /*77b0*/  PRMT R69, R76, 0x5432, R71 ;  /* 0x000054324c457816 */ /* 0x000fe40000000047 */
[----:B------:R-:W-:Y:S02]  /*77c0*/  SHF.R.W.U32 R76, R78, 0x1f, R77 ;  /* 0x0000001f4e4c7819 */ /* 0x000fe40000001e4d */
[----:B------:R-:W-:Y:S02]  /*77d0*/  IADD3 R65, P0, PT, R74, R65, RZ ;  /* 0x000000414a417210 */ /* 0x000fe40007f1e0ff */
[----:B------:R-:W-:Y:S02]  /*77e0*/  IADD3.X R83, PT, PT, R0, R83, R84, P1, P2 ;  /* 0x0000005300537210 */ /* 0x000fe40000fe4454 */
[----:B------:R-:W-:-:S02]  /*77f0*/  SHF.R.W.U32 R77, R77, 0x1f, R78 ;  /* 0x0000001f4d4d7819 */ /* 0x000fc40000001e4e */
[----:B------:R-:W-:Y:S01]  /*7800*/  IADD3 R71, P1, PT, R76, R63, RZ ;  /* 0x0000003f4c477210 */ /* 0x000fe20007f3e0ff */
[----:B------:R-:W-:Y:S01]  /*7810*/  IMAD.X R70, R66, 0x1, R61, P0 ;  /* 0x0000000142467824 */ /* 0x000fe200000e063d */
[----:B------:R-:W-:Y:S02]  /*7820*/  LOP3.LUT R78, R83, R60, RZ, 0x3c, !PT ;  /* 0x0000003c534e7212 */ /* 0x000fe400078e3cff */
[----:B------:R-:W-:Y:S01]  /*7830*/  IADD3 R55, P0, PT, R64, R55, RZ ;  /* 0x0000003740377210 */ /* 0x000fe20007f1e0ff */
[----:B------:R-:W-:Y:S01]  /*7840*/  IMAD.X R85, R77, 0x1, R59, P1 ;  /* 0x000000014d557824 */ /* 0x000fe200008e063b */
[----:B------:R-:W-:Y:S02]  /*7850*/  LOP3.LUT R61, R70, R69, RZ, 0x3c, !PT ;  /* 0x00000045463d7212 */ /* 0x000fe400078e3cff */
[----:B------:R-:W-:Y:S01]  /*7860*/  IADD3 R63, P1, PT, R78, R79, RZ ;  /* 0x0000004f4e3f7210 */ /* 0x000fe20007f3e0ff */
[----:B------:R-:W-:Y:S01]  /*7870*/  IMAD.X R81, R69, 0x1, R62, P0 ;  /* 0x0000000145517824 */ /* 0x000fe200000e063e */
[----:B------:R-:W-:-:S02]  /*7880*/  LOP3.LUT R78, R85, R56, RZ, 0x3c, !PT ;  /* 0x00000038554e7212 */ /* 0x000fc400078e3cff */
[----:B------:R-:W-:Y:S02]  /*7890*/  IADD3 R61, P0, PT, R61, R80, RZ ;  /* 0x000000503d3d7210 */ /* 0x000fe40007f1e0ff */
[----:B------:R-:W-:Y:S02]  /*78a0*/  IADD3 R78, P2, PT, R78, R55, RZ ;  /* 0x000000374e4e7210 */ /* 0x000fe40007f5e0ff */
[----:B------:R-:W-:Y:S02]  /*78b0*/  LOP3.LUT R80, R71, R57, RZ, 0x3c, !PT ;  /* 0x0000003947507212 */ /* 0x000fe400078e3cff */
[----:B------:R-:W-:Y:S02]  /*78c0*/  LOP3.LUT R59, R55, R68, RZ, 0x3c, !PT ;  /* 0x00000044373b7212 */ /* 0x000fe400078e3cff */
[----:B------:R-:W-:Y:S02]  /*78d0*/  LOP3.LUT R72, R81, R72, RZ, 0x3c, !PT ;  /* 0x0000004851487212 */ /* 0x000fe400078e3cff */
[----:B------:R-:W-:Y:S01]  /*78e0*/  LOP3.LUT R62, R67, R54, RZ, 0x3c, !PT ;  /* 0x00000036433e7212 */ /* 0x000fe200078e3cff */
[----:B------:R-:W-:Y:S01]  /*78f0*/  IMAD.X R80, R80, 0x1, R81, P2 ;  /* 0x0000000150507824 */ /* 0x000fe200010e0651 */
[----:B------:R-:W-:-:S02]  /*7900*/  LOP3.LUT R68, R65, R64, RZ, 0x3c, !PT ;  /* 0x0000004041447212 */ /* 0x000fc400078e3cff */
[----:B------:R-:W-:Y:S01]  /*7910*/  SHF.R.W.U32 R79, R72, 0x1f, R59 ;  /* 0x0000001f484f7819 */ /* 0x000fe20000001e3b */
[----:B------:R-:W-:Y:S01]  /*7920*/  IMAD.X R73, R62, 0x1, R49, P1 ;  /* 0x000000013e497824 */ /* 0x000fe200008e0631 */
[----:B------:R-:W-:Y:S01]  /*7930*/  LOP3.LUT R55, R63, R82, RZ, 0x3c, !PT ;  /* 0x000000523f377212 */ /* 0x000fe200078e3cff */
[----:B------:R-:W-:Y:S01]  /*7940*/  IMAD.X R62, R68, 0x1, R87, P0 ;  /* 0x00000001443e7824 */ /* 0x000fe200000e0657 */
[----:B------:R-:W-:Y:S02]  /*7950*/  SHF.R.W.U32 R59, R59, 0x1f, R72 ;  /* 0x0000001f3b3b7819 */ /* 0x000fe40000001e48 */
[----:B------:R-:W-:Y:S02]  /*7960*/  IADD3 R68, P0, P1, R12, R75, R79 ;  /* 0x0000004b0c447210 */ /* 0x000fe4000791e04f */
[----:B------:R-:W-:Y:S02]  /*7970*/  LOP3.LUT R49, R78, R76, RZ, 0x3c, !PT ;  /* 0x0000004c4e317212 */ /* 0x000fe400078e3cff */
[----:B------:R-:W-:-:S02]  /*7980*/  LOP3.LUT R82, R80, R77, RZ, 0x3c, !PT ;  /* 0x0000004d50527212 */ /* 0x000fc400078e3cff */
[----:B------:R-:W-:Y:S02]  /*7990*/  LOP3.LUT R84, R73, R84, RZ, 0x3c, !PT ;  /* 0x0000005449547212 */ /* 0x000fe400078e3cff */
[----:B------:R-:W-:Y:S02]  /*79a0*/  PRMT R81, R49, 0x2107, R82 ;  /* 0x0000210731517816 */ /* 0x000fe40000000052 */
[----:B------:R-:W-:Y:S02]  /*79b0*/  IADD3.X R76, PT, PT, R13, R58, R59, P0, P1 ;  /* 0x0000003a0d4c7210 */ /* 0x000fe400007e243b */
[----:B------:R-:W-:Y:S02]  /*79c0*/  LOP3.LUT R74, R61, R74, RZ, 0x3c, !PT ;  /* 0x0000004a3d4a7212 */ /* 0x000fe400078e3cff */
[----:B------:R-:W-:Y:S02]  /*79d0*/  LOP3.LUT R77, R62, R66, RZ, 0x3c, !PT ;  /* 0x000000423e4d7212 */ /* 0x000fe400078e3cff */
[----:B------:R-:W-:-:S02]  /*79e0*/  PRMT R72, R55, 0x2107, R84 ;  /* 0x0000210737487816 */ /* 0x000fc40000000054 */
[----:B------:R-:W-:Y:S02]  /*79f0*/  PRMT R75, R55, 0x6543, R84 ;  /* 0x00006543374b7816 */ /* 0x000fe40000000054 */
[----:B------:R-:W-:Y:S02]  /*7a00*/  PRMT R58, R49, 0x6543, R82 ;  /* 0x00006543313a7816 */ /* 0x000fe40000000052 */
[----:B------:R-:W-:Y:S02]  /*7a10*/  IADD3 R55, P0, P1, R2, R81, R71 ;  /* 0x0000005102377210 */ /* 0x000fe4000791e047 */
[----:B------:R-:W-:Y:S02]  /*7a20*/  LOP3.LUT R49, R76, R51, RZ, 0x3c, !PT ;  /* 0x000000334c317212 */ /* 0x000fe400078e3cff */
[C-C-:B------:R-:W-:Y:S02]  /*7a30*/  PRMT R66, R74.reuse, 0x2107, R77.reuse ;  /* 0x000021074a427816 */ /* 0x140fe4000000004d */
[----:B------:R-:W-:-:S02]  /*7a40*/  PRMT R77, R74, 0x6543, R77 ;  /* 0x000065434a4d7816 */ /* 0x000fc4000000004d */
[----:B------:R-:W-:Y:S02]  /*7a50*/  IADD3.X R74, PT, PT, R3, R58, R85, P0, P1 ;  /* 0x0000003a034a7210 */ /* 0x000fe400007e2455 */
[----:B------:R-:W-:Y:S02]  /*7a60*/  IADD3 R52, P3, PT, R49, R52, RZ ;  /* 0x0000003431347210 */ /* 0x000fe40007f7e0ff */
[----:B------:R-:W-:Y:S02]  /*7a70*/  IADD3 R49, P1, P2, R4, R72, R67 ;  /* 0x0000004804317210 */ /* 0x000fe40007a3e043 */
[----:B------:R-:W-:Y:S02]  /*7a80*/  LOP3.LUT R56, R55, R85, R56, 0x96, !PT ;  /* 0x0000005537387212 */ /* 0x000fe400078e9638 */
[----:B------:R-:W-:Y:S02]  /*7a90*/  LOP3.LUT R85, R74, R71, R57, 0x96, !PT ;  /* 0x000000474a557212 */ /* 0x000fe400078e9639 */
[----:B------:R-:W-:-:S02]  /*7aa0*/  LOP3.LUT R57, R49, R83, R60, 0x96, !PT ;  /* 0x0000005331397212 */ /* 0x000fc400078e963c */
[----:B------:R-:W-:Y:S02]  /*7ab0*/  IADD3.X R60, PT, PT, R5, R75, R83, P1, P2 ;  /* 0x0000004b053c7210 */ /* 0x000fe40000fe4453 */
[----:B------:R-:W-:Y:S02]  /*7ac0*/  IADD3 R71, P0, PT, R66, R65, RZ ;  /* 0x0000004142477210 */ /* 0x000fe40007f1e0ff */
[----:B------:R-:W-:Y:S02]  /*7ad0*/  LOP3.LUT R87, R68, R53, RZ, 0x3c, !PT ;  /* 0x0000003544577212 */ /* 0x000fe400078e3cff */
[----:B------:R-:W-:Y:S02]  /*7ae0*/  LOP3.LUT R54, R60, R67, R54, 0x96, !PT ;  /* 0x000000433c367212 */ /* 0x000fe400078e9636 */
[C---:B------:R-:W-:Y:S02]  /*7af0*/  PRMT R67, R56.reuse, 0x1076, R85 ;  /* 0x0000107638437816 */ /* 0x040fe40000000055 */
[----:B------:R-:W-:Y:S01]  /*7b00*/  LOP3.LUT R82, R71, R70, R69, 0x96, !PT ;  /* 0x0000004647527212 */ /* 0x000fe200078e9645 */
[----:B------:R-:W-:Y:S01]  /*7b10*/  IMAD.X R69, R77, 0x1, R70, P0 ;  /* 0x000000014d457824 */ /* 0x000fe200000e0646 */
[----:B------:R-:W-:Y:S01]  /*7b20*/  PRMT R83, R56, 0x5432, R85 ;  /* 0x0000543238537816 */ /* 0x000fe20000000055 */
[----:B------:R-:W-:Y:S01]  /*7b30*/  IMAD.X R50, R87, 0x1, R50, P3 ;  /* 0x0000000157327824 */ /* 0x000fe200018e0632 */
[----:B------:R-:W-:-:S02]  /*7b40*/  IADD3 R56, P0, PT, R67, R78, RZ ;  /* 0x0000004e43387210 */ /* 0x000fc40007f1e0ff */
[----:B------:R-:W-:Y:S02]  /*7b50*/  LOP3.LUT R87, R69, R65, R64, 0x96, !PT ;  /* 0x0000004145577212 */ /* 0x000fe400078e9640 */
[----:B------:R-:W-:Y:S02]  /*7b60*/  LOP3.LUT R79, R52, R79, RZ, 0x3c, !PT ;  /* 0x0000004f344f7212 */ /* 0x000fe400078e3cff */
[----:B------:R-:W-:Y:S02]  /*7b70*/  LOP3.LUT R78, R50, R59, RZ, 0x3c, !PT ;  /* 0x0000003b324e7212 */ /* 0x000fe400078e3cff */
[C-C-:B------:R-:W-:Y:S02]  /*7b80*/  PRMT R70, R57.reuse, 0x1076, R54.reuse ;  /* 0x0000107639467816 */ /* 0x140fe40000000036 */
[----:B------:R-:W-:Y:S01]  /*7b90*/  PRMT R64, R57, 0x5432, R54 ;  /* 0x0000543239407816 */ /* 0x000fe20000000036 */
[----:B------:R-:W-:Y:S01]  /*7ba0*/  IMAD.X R57, R83, 0x1, R80, P0 ;  /* 0x0000000153397824 */ /* 0x000fe200000e0650 */
[----:B------:R-:W-:-:S02]  /*7bb0*/  PRMT R65, R79, 0x2107, R78 ;  /* 0x000021074f417816 */ /* 0x000fc4000000004e */
[----:B------:R-:W-:Y:S02]  /*7bc0*/  LOP3.LUT R81, R56, R81, RZ, 0x3c, !PT ;  /* 0x0000005138517212 */ /* 0x000fe400078e3cff */
[----:B------:R-:W-:Y:S02]  /*7bd0*/  LOP3.LUT R58, R57, R58, RZ, 0x3c, !PT ;  /* 0x0000003a393a7212 */ /* 0x000fe400078e3cff */
[C-C-:B------:R-:W-:Y:S02]  /*7be0*/  PRMT R54, R82.reuse, 0x1076, R87.reuse ;  /* 0x0000107652367816 */ /* 0x140fe40000000057 */
[----:B------:R-:W-:Y:S02]  /*7bf0*/  PRMT R59, R82, 0x5432, R87 ;  /* 0x00005432523b7816 */ /* 0x000fe40000000057 */
[----:B------:R-:W-:Y:S02]  /*7c00*/  PRMT R79, R79, 0x6543, R78 ;  /* 0x000065434f4f7816 */ /* 0x000fe4000000004e */
[----:B------:R-:W-:-:S02]  /*7c10*/  IADD3 R87, P1, PT, R65, R68, RZ ;  /* 0x0000004441577210 */ /* 0x000fc40007f3e0ff */
[----:B------:R-:W-:Y:S02]  /*7c20*/  SHF.R.W.U32 R78, R58, 0x1f, R81 ;  /* 0x0000001f3a4e7819 */ /* 0x000fe40000001e51 */
[----:B------:R-:W-:Y:S01]  /*7c30*/  SHF.R.W.U32 R85, R81, 0x1f, R58 ;  /* 0x0000001f51557819 */ /* 0x000fe20000001e3a */
[----:B------:R-:W-:Y:S01]  /*7c40*/  IMAD.X R80, R79, 0x1, R76, P1 ;  /* 0x000000014f507824 */ /* 0x000fe200008e064c */
[----:B------:R-:W-:Y:S02]  /*7c50*/  IADD3 R58, P0, PT, R70, R63, RZ ;  /* 0x0000003f463a7210 */ /* 0x000fe40007f1e0ff */
[----:B------:R-:W-:Y:S02]  /*7c60*/  IADD3 R63, P1, PT, R78, R87, RZ ;  /* 0x000000574e3f7210 */ /* 0x000fe40007f3e0ff */
[----:B------:R-:W-:Y:S01]  /*7c70*/  LOP3.LUT R87, R87, R76, R51, 0x96, !PT ;  /* 0x0000004c57577212 */ /* 0x000fe200078e9633 */
[----:B------:R-:W-:Y:S02]  /*7c80*/  IMAD.X R82, R64, 0x1, R73, P0 ;  /* 0x0000000140527824 */ /* 0x000fe400000e0649 */
[----:B------:R-:W-:Y:S01]  /*7c90*/  IMAD.X R51, R85, 0x1, R80, P1 ;  /* 0x0000000155337824 */ /* 0x000fe200008e0650 */
[----:B------:R-:W-:-:S02]  /*7ca0*/  LOP3.LUT R84, R58, R72, RZ, 0x3c, !PT ;  /* 0x000000483a547212 */ /* 0x000fc400078e3cff */
[----:B------:R-:W-:Y:S02]  /*7cb0*/  LOP3.LUT R72, R80, R68, R53, 0x96, !PT ;  /* 0x0000004450487212 */ /* 0x000fe400078e9635 */
[----:B------:R-:W-:Y:S02]  /*7cc0*/  IADD3 R81, P0, PT, R54, R61, RZ ;  /* 0x0000003d36517210 */ /* 0x000fe40007f1e0ff */
[----:B------:R-:W-:Y:S02]  /*7cd0*/  LOP3.LUT R75, R82, R75, RZ, 0x3c, !PT ;  /* 0x0000004b524b7212 */ /* 0x000fe400078e3cff */
[----:B------:R-:W-:Y:S01]  /*7ce0*/  LOP3.LUT R68, R51, R64, RZ, 0x3c, !PT ;  /* 0x0000004033447212 */ /* 0x000fe200078e3cff */
[----:B------:R-:W-:Y:S01]  /*7cf0*/  IMAD.X R86, R59, 0x1, R62, P0 ;  /* 0x000000013b567824 */ /* 0x000fe200000e063e */
[----:B------:R-:W-:Y:S02]  /*7d00*/  SHF.R.W.U32 R88, R75, 0x1f, R84 ;  /* 0x0000001f4b587819 */ /* 0x000fe40000001e54 */
[----:B------:R-:W-:-:S02]  /*7d10*/  LOP3.LUT R61, R63, R70, RZ, 0x3c, !PT ;  /* 0x000000463f3d7212 */ /* 0x000fc400078e3cff */
[----:B------:R-:W-:Y:S02]  /*7d20*/  IADD3 R53, P2, PT, R68, R81, RZ ;  /* 0x0000005144357210 */ /* 0x000fe40007f5e0ff */
[----:B------:R-:W-:Y:S02]  /*7d30*/  SHF.R.W.U32 R84, R84, 0x1f, R75 ;  /* 0x0000001f54547819 */ /* 0x000fe40000001e4b */
[----:B------:R-:W-:Y:S01]  /*7d40*/  IADD3 R80, P0, P1, R26, R88, R71 ;  /* 0x000000581a507210 */ /* 0x000fe2000791e047 */
[----:B------:R-:W-:Y:S01]  /*7d50*/  IMAD.X R68, R61, 0x1, R86, P2 ;  /* 0x000000013d447824 */ /* 0x000fe200010e0656 */
[----:B------:R-:W-:Y:S02]  /*7d60*/  PRMT R73, R87, 0x1076, R72 ;  /* 0x0000107657497816 */ /* 0x000fe40000000048 */
[----:B------:R-:W-:Y:S02]  /*7d70*/  IADD3.X R76, PT, PT, R27, R84, R69, P0, P1 ;  /* 0x000000541b4c7210 */ /* 0x000fe400007e2445 */
[----:B------:R-:W-:-:S02]  /*7d80*/  LOP3.LUT R78, R53, R78, RZ, 0x3c, !PT ;  /* 0x0000004e354e7212 */ /* 0x000fc400078e3cff */
[----:B------:R-:W-:Y:S02]  /*7d90*/  LOP3.LUT R85, R68, R85, RZ, 0x3c, !PT ;  /* 0x0000005544557212 */ /* 0x000fe400078e3cff */
[----:B------:R-:W-:Y:S02]  /*7da0*/  PRMT R71, R87, 0x5432, R72 ;  /* 0x0000543257477816 */ /* 0x000fe40000000048 */
[----:B------:R-:W-:Y:S02]  /*7db0*/  IADD3 R52, P0, PT, R73, R52, RZ ;  /* 0x0000003449347210 */ /* 0x000fe40007f1e0ff */
[----:B------:R-:W-:Y:S02]  /*7dc0*/  LOP3.LUT R61, R76, R83, RZ, 0x3c, !PT ;  /* 0x000000534c3d7212 */ /* 0x000fe400078e3cff */
[----:B------:R-:W-:Y:S02]  /*7dd0*/  SHF.R.W.U32 R72, R78, 0x18, R85 ;  /* 0x000000184e487819 */ /* 0x000fe40000001e55 */
[----:B------:R-:W-:Y:S01]  /*7de0*/  SHF.R.W.U32 R83, R85, 0x18, R78 ;  /* 0x0000001855537819 */ /* 0x000fe20000001e4e */
[----:B------:R-:W-:Y:S01]  /*7df0*/  IMAD.X R78, R71, 0x1, R50, P0 ;  /* 0x00000001474e7824 */ /* 0x000fe200000e0632 */
[----:B------:R-:W-:-:S02]  /*7e00*/  LOP3.LUT R62, R80, R67, RZ, 0x3c, !PT ;  /* 0x00000043503e7212 */ /* 0x000fc400078e3cff */
[----:B------:R-:W-:Y:S02]  /*7e10*/  IADD3 R69, P0, PT, R61, R52, RZ ;  /* 0x000000343d457210 */ /* 0x000fe40007f1e0ff */
[----:B------:R-:W-:-:S03]  /*7e20*/  IADD3 R67, P1, P2, R8, R72, R63 ;  /* 0x0000004808437210 */ /* 0x000fc60007a3e03f */
[----:B------:R-:W-:Y:S01]  /*7e30*/  IMAD.X R75, R62, 0x1, R78, P0 ;  /* 0x000000013e4b7824 */ /* 0x000fe200000e064e */
[----:B------:R-:W-:Y:S02]  /*7e40*/  IADD3.X R72, PT, PT, R9, R83, R51, P1, P2 ;  /* 0x0000005309487210 */ /* 0x000fe40000fe4433 */
[----:B------:R-:W-:Y:S02]  /*7e50*/  LOP3.LUT R64, R67, R51, R64, 0x96, !PT ;  /* 0x0000003343407212 */ /* 0x000fe400078e9640 */
[----:B------:R-:W-:Y:S02]  /*7e60*/  LOP3.LUT R88, R69, R88, RZ, 0x3c, !PT ;  /* 0x0000005845587212 */ /* 0x000fe400078e3cff */
[----:B------:R-:W-:Y:S02]  /*7e70*/  LOP3.LUT R85, R75, R84, RZ, 0x3c, !PT ;  /* 0x000000544b557212 */ /* 0x000fe400078e3cff */
[----:B------:R-:W-:Y:S02]  /*7e80*/  LOP3.LUT R83, R72, R63, R70, 0x96, !PT ;  /* 0x0000003f48537212 */ /* 0x000fe400078e9646 */
[----:B------:R-:W-:-:S02]  /*7e90*/  LOP3.LUT R81, R81, R66, RZ, 0x3c, !PT ;  /* 0x0000004251517212 */ /* 0x000fc400078e3cff */
[----:B------:R-:W-:Y:S02]  /*7ea0*/  PRMT R51, R88, 0x2107, R85 ;  /* 0x0000210758337816 */ /* 0x000fe40000000055 */
[----:B------:R-:W-:Y:S02]  /*7eb0*/  PRMT R66, R64, 0x1076, R83 ;  /* 0x0000107640427816 */ /* 0x000fe40000000053 */
[----:B------:R-:W-:Y:S02]  /*7ec0*/  IADD3 R80, P0, PT, R51, R80, RZ ;  /* 0x0000005033507210 */ /* 0x000fe40007f1e0ff */
[----:B------:R-:W-:Y:S02]  /*7ed0*/  IADD3 R53, P1, PT, R66, R53, RZ ;  /* 0x0000003542357210 */ /* 0x000fe40007f3e0ff */
[----:B------:R-:W-:Y:S02]  /*7ee0*/  PRMT R63, R88, 0x6543, R85 ;  /* 0x00006543583f7816 */ /* 0x000fe40000000055 */
[----:B------:R-:W-:-:S03]  /*7ef0*/  LOP3.LUT R70, R80, 0xf2bdc928, R53, 0x96, !PT ;  /* 0xf2bdc92850467812 */ /* 0x000fc600078e9635 */
[----:B------:R-:W-:Y:S01]  /*7f00*/  IMAD.X R63, R63, 0x1, R76, P0 ;  /* 0x000000013f3f7824 */ /* 0x000fe200000e064c */
[----:B------:R-:W-:Y:S02]  /*7f10*/  ISETP.NE.AND P0, PT, R70, RZ, PT ;  /* 0x000000ff4600720c */ /* 0x000fe40003f05270 */
[----:B------:R-:W-:Y:S01]  /*7f20*/  PRMT R53, R64, 0x5432, R83 ;  /* 0x0000543240357816 */ /* 0x000fe20000000053 */
[----:B------:R-:W-:Y:S01]  /*7f30*/  BSSY.RECONVERGENT B0, `(.L_x_0) ;  /* 0x00007dc000007945 */ /* 0x000fe20003800200 */
[----:B------:R-:W-:Y:S02]  /*7f40*/  LOP3.LUT R86, R86, R77, RZ, 0x3c, !PT ;  /* 0x0000004d56567212 */ /* 0x000fe400078e3cff */
[----:B------:R-:W-:Y:S01]  /*7f50*/  LOP3.LUT R65, R52, R65, RZ, 0x3c, !PT ;  /* 0x0000004134417212 */ /* 0x000fe200078e3cff */
[----:B------:R-:W-:Y:S01]  /*7f60*/  IMAD.X R68, R53, 0x1, R68, P1 ;  /* 0x0000000135447824 */ /* 0x000fe200008e0644 */
[----:B------:R-:W-:Y:S02]  /*7f70*/  LOP3.LUT R78, R78, R79, RZ, 0x3c, !PT ;  /* 0x0000004f4e4e7212 */ /* 0x000fe400078e3cff */
[----:B------:R-:W-:-:S02]  /*7f80*/  SHF.R.W.U32 R50, R86, 0x1f, R81 ;  /* 0x0000001f56327819 */ /* 0x000fc40000001e51 */
[----:B------:R-:W-:Y:S02]  /*7f90*/  SHF.R.W.U32 R51, R81, 0x1f, R86 ;  /* 0x0000001f51337819 */ /* 0x000fe40000001e56 */
[----:B------:R-:W-:Y:S02]  /*7fa0*/  SHF.R.W.U32 R52, R78, 0x1f, R65 ;  /* 0x0000001f4e347819 */ /* 0x000fe40000001e41 */
[----:B------:R-:W-:Y:S02]  /*7fb0*/  SHF.R.W.U32 R53, R65, 0x1f, R78 ;  /* 0x0000001f41357819 */ /* 0x000fe40000001e4e */
[----:B------:R-:W-:Y:S01]  /*7fc0*/  LOP3.LUT R77, R63, 0x6a09e667, R68, 0x96, !PT ;  /* 0x6a09e6673f4d7812 */ /* 0x000fe200078e9644 */
[----:B------:R-:W-:Y:S06]  /*7fd0*/  @!P0 BRA `(.L_x_1) ;  /* 0x0000007c00448947 */ /* 0x000fec0003800000 */
[----:B------:R-:W-:Y:S01]  /*7fe0*/  BSSY.RECONVERGENT B1, `(.L_x_2) ;  /* 0x00007c6000017945 */ /* 0x000fe20003800200 */
[----:B------:R-:W-:-:S07]  /*7ff0*/  VIADD R49, R34, 0x100 ;  /* 0x0000010022317836 */ /* 0x000fce0000000000 */
.L_x_3:
[----:B------:R-:W-:-:S05]  /*8000*/  VIADD R34, R34, 0x1 ;  /* 0x0000000122227836 */ /* 0x000fca0000000000 */
[----:B------:R-:W-:-:S13]  /*8010*/  ISETP.GE.U32.AND P0, PT, R34, R49, PT ;  /* 0x000000312200720c */ /* 0x000fda0003f06070 */
[----:B------:R-:W-:Y:S05]  /*8020*/  @P0 EXIT ;  /* 0x000000000000094d */ /* 0x000fea0003800000 */
[----:B------:R-:W-:-:S04]  /*8030*/  IADD3 R51, P0, PT, R34, -0x6294a6a, RZ ;  /* 0xf9d6b59622337810 */ /* 0x000fc80007f1e0ff */
[----:B------:R-:W-:Y:S02]  /*8040*/  IADD3.X R53, PT, PT, R0, 0x5bf2cd1e, RZ, P0, !PT ;  /* 0x5bf2cd1e00357810 */ /* 0x000fe400007fe4ff */
[----:B------:R-:W-:Y:S02]  /*8050*/  LOP3.LUT R50, R51, 0x4be4294, RZ, 0x3c, !PT ;  /* 0x04be429433327812 */ /* 0x000fe400078e3cff */
[----:B------:R-:W-:-:S04]  /*8060*/  LOP3.LUT R52, R53, 0xe07c2654, RZ, 0x3c, !PT ;  /* 0xe07c265435347812 */ /* 0x000fc800078e3cff */
[----:B------:R-:W-:-:S04]  /*8070*/  IADD3 R55, P0, PT, R52, -0x16b07d5, RZ ;  /* 0xfe94f82b34377810 */ /* 0x000fc80007f1e0ff */
[----:B------:R-:W-:Y:S02]  /*8080*/  IADD3.X R52, PT, PT, R50, 0x3c6ef372, RZ, P0, !PT ;  /* 0x3c6ef37232347810 */ /* 0x000fe400007fe4ff */
[----:B------:R-:W-:Y:S02]  /*8090*/  LOP3.LUT R50, R55, 0xfb41bd6b, RZ, 0x3c, !PT ;  /* 0xfb41bd6b37327812 */ /* 0x000fe400078e3cff */
[----:B------:R-:W-:-:S04]  /*80a0*/  LOP3.LUT R57, R52, 0x1f83d9ab, RZ, 0x3c, !PT ;  /* 0x1f83d9ab34397812 */ /* 0x000fc800078e3cff */
[C-C-:B------:R-:W-:Y:S02]  /*80b0*/  PRMT R54, R50.reuse, 0x2107, R57.reuse ;  /* 0x0000210732367816 */ /* 0x140fe40000000039 */
[----:B------:R-:W-:Y:S02]  /*80c0*/  PRMT R57, R50, 0x6543, R57 ;  /* 0x0000654332397816 */ /* 0x000fe40000000039 */
[----:B------:R-:W-:-:S04]  /*80d0*/  IADD3 R50, P0, P1, R6, R54, R51 ;  /* 0x0000003606327210 */ /* 0x000fc8000791e033 */
[--C-:B------:R-:W-:Y:S02]  /*80e0*/  IADD3.X R56, PT, PT, R7, R57, R53.reuse, P0, P1 ;  /* 0x0000003907387210 */ /* 0x100fe400007e2435 */
[----:B------:R-:W-:Y:S02]  /*80f0*/  LOP3.LUT R53, R50, 0xe07c2654, R53, 0x96, !PT ;  /* 0xe07c265432357812 */ /* 0x000fe400078e9635 */
[----:B------:R-:W-:Y:S02]  /*8100*/  LOP3.LUT R58, R56, 0x4be4294, R51, 0x96, !PT ;  /* 0x04be4294383a7812 */ /* 0x000fe400078e9633 */
[----:B------:R-:W-:Y:S02]  /*8110*/  IADD3 R61, P0, PT, R46, R50, RZ ;  /* 0x000000322e3d7210 */ /* 0x000fe40007f1e0ff */
[C-C-:B------:R-:W-:Y:S02]  /*8120*/  PRMT R50, R53.reuse, 0x1076, R58.reuse ;  /* 0x0000107635327816 */ /* 0x140fe4000000003a */
[----:B------:R-:W-:Y:S01]  /*8130*/  PRMT R51, R53, 0x5432, R58 ;  /* 0x0000543235337816 */ /* 0x000fe2000000003a */
[----:B------:R-:W-:Y:S01]  /*8140*/  IMAD.X R56, R47, 0x1, R56, P0 ;  /* 0x000000012f387824 */ /* 0x000fe200000e0638 */
[----:B------:R-:W-:-:S02]  /*8150*/  IADD3 R73, P0, PT, R50, R55, RZ ;  /* 0x0000003732497210 */ /* 0x000fc40007f1e0ff */
[----:B------:R-:W-:Y:S02]  /*8160*/  LOP3.LUT R53, R22, R61, RZ, 0x3c, !PT ;  /* 0x0000003d16357212 */ /* 0x000fe400078e3cff */
[----:B------:R-:W-:Y:S01]  /*8170*/  LOP3.LUT R55, R23, R56, RZ, 0x3c, !PT ;  /* 0x0000003817377212 */ /* 0x000fe200078e3cff */
[----:B------:R-:W-:Y:S01]  /*8180*/  IMAD.X R85, R51, 0x1, R52, P0 ;  /* 0x0000000133557824 */ /* 0x000fe200000e0634 */
[----:B------:R-:W-:Y:S02]  /*8190*/  LOP3.LUT R54, R73, R54, RZ, 0x3c, !PT ;  /* 0x0000003649367212 */ /* 0x000fe400078e3cff */
[----:B------:R-:W-:Y:S02]  /*81a0*/  IADD3 R55, P0, PT, R24, R55, RZ ;  /* 0x0000003718377210 */ /* 0x000fe40007f1e0ff */
[----:B------:R-:W-:Y:S02]  /*81b0*/  LOP3.LUT R57, R85, R57, RZ, 0x3c, !PT ;  /* 0x0000003955397212 */ /* 0x000fe400078e3cff */
[----:B------:R-:W-:Y:S01]  /*81c0*/  LOP3.LUT R75, R45, R50, RZ, 0x3c, !PT ;  /* 0x000000322d4b7212 */ /* 0x000fe200078e3cff */
[----:B------:R-:W-:Y:S01]  /*81d0*/  IMAD.X R74, R25, 0x1, R53, P0 ;  /* 0x00000001194a7824 */ /* 0x000fe200000e0635 */
[----:B------:R-:W-:-:S02]  /*81e0*/  LOP3.LUT R53, R48, R51, RZ, 0x3c, !PT ;  /* 0x0000003330357212 */ /* 0x000fc400078e3cff */
[----:B------:R-:W-:Y:S02]  /*81f0*/  IADD3 R73, P0, PT, R73, R39, RZ ;  /* 0x0000002749497210 */ /* 0x000fe40007f1e0ff */
[----:B------:R-:W-:Y:S02]  /*8200*/  SHF.R.W.U32 R67, R57, 0x1f, R54 ;  /* 0x0000001f39437819 */ /* 0x000fe40000001e36 */
[----:B------:R-:W-:Y:S01]  /*8210*/  SHF.R.W.U32 R58, R54, 0x1f, R57 ;  /* 0x0000001f363a7819 */ /* 0x000fe20000001e39 */
[----:B------:R-:W-:Y:S01]  /*8220*/  IMAD.X R85, R85, 0x1, R40, P0 ;  /* 0x0000000155557824 */ /* 0x000fe200000e0628 */
[----:B------:R-:W-:Y:S02]  /*8230*/  IADD3 R53, P1, PT, R16, R53, RZ ;  /* 0x0000003510357210 */ /* 0x000fe40007f3e0ff */
[----:B------:R-:W-:Y:S02]  /*8240*/  LOP3.LUT R57, R55, R46, RZ, 0x3c, !PT ;  /* 0x0000002e37397212 */ /* 0x000fe400078e3cff */
[----:B------:R-:W-:Y:S01]  /*8250*/  LOP3.LUT R54, R74, R47, RZ, 0x3c, !PT ;  /* 0x0000002f4a367212 */ /* 0x000fe200078e3cff */
[----:B------:R-:W-:Y:S01]  /*8260*/  IMAD.X R75, R17, 0x1, R75, P1 ;  /* 0x00000001114b7824 */ /* 0x000fe200008e064b */
[----:B------:R-:W-:-:S02]  /*8270*/  LOP3.LUT R62, R10, R73, RZ, 0x3c, !PT ;  /* 0x000000490a3e7212 */ /* 0x000fc400078e3cff */
[--C-:B------:R-:W-:Y:S02]  /*8280*/  PRMT R52, R57, 0x2107, R54.reuse ;  /* 0x0000210739347816 */ /* 0x100fe40000000036 */
[----:B------:R-:W-:Y:S02]  /*8290*/  LOP3.LUT R59, R11, R85, RZ, 0x3c, !PT ;  /* 0x000000550b3b7212 */ /* 0x000fe400078e3cff */
[----:B------:R-:W-:Y:S02]  /*82a0*/  PRMT R57, R57, 0x6543, R54 ;  /* 0x0000654339397816 */ /* 0x000fe40000000036 */
[----:B------:R-:W-:Y:S02]  /*82b0*/  IADD3 R77, P0, PT, R52, R61, RZ ;  /* 0x0000003d344d7210 */ /* 0x000fe40007f1e0ff */
[----:B------:R-:W-:Y:S02]  /*82c0*/  LOP3.LUT R60, R14, R53, RZ, 0x3c, !PT ;  /* 0x000000350e3c7212 */ /* 0x000fe400078e3cff */
[----:B------:R-:W-:Y:S01]  /*82d0*/  LOP3.LUT R65, R15, R75, RZ, 0x3c, !PT ;  /* 0x0000004b0f417212 */ /* 0x000fe200078e3cff */
[----:B------:R-:W-:Y:S01]  /*82e0*/  IMAD.X R69, R57, 0x1, R56, P0 ;  /* 0x0000000139457824 */ /* 0x000fe200000e0638 */
[----:B------:R-:W-:-:S02]  /*82f0*/  PRMT R63, R62, 0x2107, R59 ;  /* 0x000021073e3f7816 */ /* 0x000fc4000000003b */
[----:B------:R-:W-:Y:S02]  /*8300*/  IADD3 R79, P1, PT, R18, R67, RZ ;  /* 0x00000043124f7210 */ /* 0x000fe40007f3e0ff */
[----:B------:R-:W-:Y:S02]  /*8310*/  PRMT R62, R62, 0x6543, R59 ;  /* 0x000065433e3e7816 */ /* 0x000fe4000000003b */
[C-C-:B------:R-:W-:Y:S01]  /*8320*/  PRMT R59, R60.reuse, 0x2107, R65.reuse ;  /* 0x000021073c3b7816 */ /* 0x140fe20000000041 */
[----:B------:R-:W-:Y:S01]  /*8330*/  IMAD.X R83, R19, 0x1, R58, P1 ;  /* 0x0000000113537824 */ /* 0x000fe200008e063a */
[----:B------:R-:W-:Y:S02]  /*8340*/  IADD3 R68, P0, PT, R63, R42, RZ ;  /* 0x0000002a3f447210 */ /* 0x000fe40007f1e0ff */
[----:B------:R-:W-:Y:S02]  /*8350*/  LOP3.LUT R81, R77, R23, R56, 0x96, !PT ;  /* 0x000000174d517212 */ /* 0x000fe400078e9638 */
[----:B------:R-:W-:-:S02]  /*8360*/  PRMT R56, R60, 0x6543, R65 ;  /* 0x000065433c387816 */ /* 0x000fc40000000041 */
[----:B------:R-:W-:Y:S02]  /*8370*/  IADD3 R87, P1, PT, R59, R45, RZ ;  /* 0x0000002d3b577210 */ /* 0x000fe40007f3e0ff */
[----:B------:R-:W-:Y:S01]  /*8380*/  LOP3.LUT R54, R69, R22, R61, 0x96, !PT ;  /* 0x0000001645367212 */ /* 0x000fe200078e963d */
[----:B------:R-:W-:Y:S01]  /*8390*/  IMAD.X R61, R62, 0x1, R44, P0 ;  /* 0x000000013e3d7824 */ /* 0x000fe200000e062c */
[----:B------:R-:W-:Y:S01]  /*83a0*/  LOP3.LUT R60, R21, R83, RZ, 0x3c, !PT ;  /* 0x00000053153c7212 */ /* 0x000fe200078e3cff */
[----:B------:R-:W-:Y:S01]  /*83b0*/  IMAD.X R65, R56, 0x1, R48, P1 ;  /* 0x0000000138417824 */ /* 0x000fe200008e0630 */
[C-C-:B------:R-:W-:Y:S02]  /*83c0*/  PRMT R66, R81.reuse, 0x1076, R54.reuse ;  /* 0x0000107651427816 */ /* 0x140fe40000000036 */
[----:B------:R-:W-:Y:S02]  /*83d0*/  PRMT R81, R81, 0x5432, R54 ;  /* 0x0000543251517816 */ /* 0x000fe40000000036 */
[----:B------:R-:W-:-:S02]  /*83e0*/  LOP3.LUT R76, R68, R37, R36, 0x96, !PT ;  /* 0x00000025444c7212 */ /* 0x000fc400078e9624 */
[----:B------:R-:W-:Y:S02]  /*83f0*/  LOP3.LUT R71, R61, R35, R38, 0x96, !PT ;  /* 0x000000233d477212 */ /* 0x000fe400078e9626 */
[----:B------:R-:W-:Y:S02]  /*8400*/  LOP3.LUT R54, R20, R79, RZ, 0x3c, !PT ;  /* 0x0000004f14367212 */ /* 0x000fe400078e3cff */
[----:B------:R-:W-:Y:S02]  /*8410*/  IADD3 R60, P0, PT, R60, R41, RZ ;  /* 0x000000293c3c7210 */ /* 0x000fe40007f1e0ff */
[----:B------:R-:W-:Y:S02]  /*8420*/  LOP3.LUT R89, R65, R45, R50, 0x96, !PT ;  /* 0x0000002d41597212 */ /* 0x000fe400078e9632 */
[----:B------:R-:W-:Y:S02]  /*8430*/  PRMT R50, R76, 0x1076, R71 ;  /* 0x000010764c327816 */ /* 0x000fe40000000047 */
[----:B------:R-:W-:-:S02]  /*8440*/  LOP3.LUT R64, R87, R48, R51, 0x96, !PT ;  /* 0x0000003057407212 */ /* 0x000fc400078e9633 */
[----:B------:R-:W-:Y:S01]  /*8450*/  PRMT R76, R76, 0x5432, R71 ;  /* 0x000054324c4c7816 */ /* 0x000fe20000000047 */
[----:B------:R-:W-:Y:S01]  /*8460*/  IMAD.X R71, R54, 0x1, R43, P0 ;  /* 0x0000000136477824 */ /* 0x000fe200000e062b */
[----:B------:R-:W-:Y:S02]  /*8470*/  IADD3 R73, P0, PT, R50, R73, RZ ;  /* 0x0000004932497210 */ /* 0x000fe40007f1e0ff */
[----:B------:R-:W-:Y:S02]  /*8480*/  PRMT R54, R64, 0x1076, R89 ;  /* 0x0000107640367816 */ /* 0x000fe40000000059 */
[----:B------:R-:W-:Y:S02]  /*8490*/  LOP3.LUT R70, R71, R58, RZ, 0x3c, !PT ;  /* 0x0000003a47467212 */ /* 0x000fe400078e3cff */
[----:B------:R-:W-:Y:S01]  /*84a0*/  LOP3.LUT R51, R60, R67, RZ, 0x3c, !PT ;  /* 0x000000433c337212 */ /* 0x000fe200078e3cff */
[----:B------:R-:W-:Y:S01]  /*84b0*/  IMAD.X R67, R76, 0x1, R85, P0 ;  /* 0x000000014c437824 */ /* 0x000fe200000e0655 */
[----:B------:R-:W-:-:S02]  /*84c0*/  PRMT R58, R64, 0x5432, R89 ;  /* 0x00005432403a7816 */ /* 0x000fc40000000059 */
[----:B------:R-:W-:Y:S02]  /*84d0*/  IADD3 R64, P1, PT, R54, R53, RZ ;  /* 0x0000003536407210 */ /* 0x000fe40007f3e0ff */
[----:B------:R-:W-:Y:S02]  /*84e0*/  IADD3 R85, P0, PT, R66, R55, RZ ;  /* 0x0000003742557210 */ /* 0x000fe40007f1e0ff */
[----:B------:R-:W-:Y:S01]  /*84f0*/  LOP3.LUT R63, R73, R63, RZ, 0x3c, !PT ;  /* 0x0000003f493f7212 */ /* 0x000fe200078e3cff */
[----:B------:R-:W-:Y:S01]  /*8500*/  IMAD.X R75, R58, 0x1, R75, P1 ;  /* 0x000000013a4b7824 */ /* 0x000fe200008e064b */
[----:B------:R-:W-:Y:S01]  /*8510*/  LOP3.LUT R62, R67, R62, RZ, 0x3c, !PT ;  /* 0x0000003e433e7212 */ /* 0x000fe200078e3cff */
[----:B------:R-:W-:Y:S01]  /*8520*/  IMAD.X R74, R81, 0x1, R74, P0 ;  /* 0x00000001514a7824 */ /* 0x000fe200000e064a */
[C-C-:B------:R-:W-:Y:S02]  /*8530*/  PRMT R53, R51.reuse, 0x2107, R70.reuse ;  /* 0x0000210733357816 */ /* 0x140fe40000000046 */
[----:B------:R-:W-:-:S02]  /*8540*/  PRMT R51, R51, 0x6543, R70 ;  /* 0x0000654333337816 */ /* 0x000fc40000000046 */
[----:B------:R-:W-:Y:S02]  /*8550*/  LOP3.LUT R70, R64, R59, RZ, 0x3c, !PT ;  /* 0x0000003b40467212 */ /* 0x000fe400078e3cff */
[----:B------:R-:W-:Y:S02]  /*8560*/  SHF.R.W.U32 R55, R62, 0x1f, R63 ;  /* 0x0000001f3e377819 */ /* 0x000fe40000001e3f */
[----:B------:R-:W-:Y:S02]  /*8570*/  SHF.R.W.U32 R59, R63, 0x1f, R62 ;  /* 0x0000001f3f3b7819 */ /* 0x000fe40000001e3e */
[----:B------:R-:W-:Y:S02]  /*8580*/  LOP3.LUT R89, R75, R56, RZ, 0x3c, !PT ;  /* 0x000000384b597212 */ /* 0x000fe400078e3cff */
[----:B------:R-:W-:Y:S02]  /*8590*/  IADD3 R62, P0, PT, R53, R79, RZ ;  /* 0x0000004f353e7210 */ /* 0x000fe40007f1e0ff */
[----:B------:R-:W-:-:S02]  /*85a0*/  SHF.R.W.U32 R63, R89, 0x1f, R70 ;  /* 0x0000001f593f7819 */ /* 0x000fc40000001e46 */
[----:B------:R-:W-:Y:S01]  /*85b0*/  SHF.R.W.U32 R56, R70, 0x1f, R89 ;  /* 0x0000001f46387819 */ /* 0x000fe20000001e59 */
[--C-:B------:R-:W-:Y:S01]  /*85c0*/  IMAD.X R78, R51, 0x1, R83.reuse, P0 ;  /* 0x00000001334e7824 */ /* 0x100fe200000e0653 */
[----:B------:R-:W-:Y:S02]  /*85d0*/  LOP3.LUT R72, R85, R52, RZ, 0x3c, !PT ;  /* 0x0000003455487212 */ /* 0x000fe400078e3cff */
[----:B------:R-:W-:Y:S02]  /*85e0*/  LOP3.LUT R89, R74, R57, RZ, 0x3c, !PT ;  /* 0x000000394a597212 */ /* 0x000fe400078e3cff */
[----:B------:R-:W-:Y:S02]  /*85f0*/  IADD3 R68, P0, PT, R63, R68, RZ ;  /* 0x000000443f447210 */ /* 0x000fe40007f1e0ff */
[----:B------:R-:W-:Y:S02]  /*8600*/  LOP3.LUT R83, R62, R21, R83, 0x96, !PT ;  /* 0x000000153e537212 */ /* 0x000fe400078e9653 */
[----:B------:R-:W-:Y:S01]  /*8610*/  IADD3 R57, P1, P2, R34, R62, R55 ;  /* 0x0000003e22397210 */ /* 0x000fe20007a3e037 */
[----:B------:R-:W-:Y:S01]  /*8620*/  IMAD.X R61, R56, 0x1, R61, P0 ;  /* 0x00000001383d7824 */ /* 0x000fe200000e063d */
[----:B------:R-:W-:-:S02]  /*8630*/  LOP3.LUT R52, R78, R20, R79, 0x96, !PT ;  /* 0x000000144e347212 */ /* 0x000fc400078e964f */
[----:B------:R-:W-:Y:S02]  /*8640*/  SHF.R.W.U32 R62, R89, 0x1f, R72 ;  /* 0x0000001f593e7819 */ /* 0x000fe40000001e48 */
[--C-:B------:R-:W-:Y:S02]  /*8650*/  PRMT R70, R83, 0x5432, R52.reuse ;  /* 0x0000543253467816 */ /* 0x100fe40000000034 */
[----:B------:R-:W-:Y:S02]  /*8660*/  SHF.R.W.U32 R72, R72, 0x1f, R89 ;  /* 0x0000001f48487819 */ /* 0x000fe40000001e59 */
[----:B------:R-:W-:Y:S02]  /*8670*/  IADD3 R87, P0, PT, R62, R87, RZ ;  /* 0x000000573e577210 */ /* 0x000fe40007f1e0ff */
[----:B------:R-:W-:Y:S02]  /*8680*/  LOP3.LUT R80, R61, R70, RZ, 0x3c, !PT ;  /* 0x000000463d507212 */ /* 0x000fe400078e3cff */
[----:B------:R-:W-:Y:S01]  /*8690*/  IADD3.X R78, PT, PT, R0, R78, R59, P1, P2 ;  /* 0x0000004e004e7210 */ /* 0x000fe20000fe443b */
[----:B------:R-:W-:Y:S01]  /*86a0*/  IMAD.X R65, R72, 0x1, R65, P0 ;  /* 0x0000000148417824 */ /* 0x000fe200000e0641 */
[----:B------:R-:W-:-:S02]  /*86b0*/  PRMT R89, R83, 0x1076, R52 ;  /* 0x0000107653597816 */ /* 0x000fc40000000034 */
[----:B------:R-:W-:Y:S02]  /*86c0*/  IADD3 R52, P1, PT, R80, R85, RZ ;  /* 0x0000005550347210 */ /* 0x000fe40007f3e0ff */
[----:B------:R-:W-:Y:S02]  /*86d0*/  LOP3.LUT R79, R78, R81, RZ, 0x3c, !PT ;  /* 0x000000514e4f7212 */ /* 0x000fe400078e3cff */
[----:B------:R-:W-:Y:S02]  /*86e0*/  IADD3 R80, P0, PT, R89, R60, RZ ;  /* 0x0000003c59507210 */ /* 0x000fe40007f1e0ff */
[----:B------:R-:W-:Y:S02]  /*86f0*/  LOP3.LUT R83, R65, R76, RZ, 0x3c, !PT ;  /* 0x0000004c41537212 */ /* 0x000fe400078e3cff */
[----:B------:R-:W-:Y:S02]  /*8700*/  IADD3 R64, P2, PT, R79, R64, RZ ;  /* 0x000000404f407210 */ /* 0x000fe40007f5e0ff */
[----:B------:R-:W-:-:S02]  /*8710*/  LOP3.LUT R60, R80, R53, RZ, 0x3c, !PT ;  /* 0x00000035503c7212 */ /* 0x000fc400078e3cff */
[----:B------:R-:W-:Y:S02]  /*8720*/  LOP3.LUT R79, R68, R89, RZ, 0x3c, !PT ;  /* 0x00000059444f7212 */ /* 0x000fe400078e3cff */
[----:B------:R-:W-:Y:S01]  /*8730*/  IADD3 R53, P3, PT, R83, R80, RZ ;  /* 0x0000005053357210 */ /* 0x000fe20007f7e0ff */
[----:B------:R-:W-:Y:S01]  /*8740*/  IMAD.X R80, R70, 0x1, R71, P0 ;  /* 0x0000000146507824 */ /* 0x000fe200000e0647 */
[----:B------:R-:W-:Y:S01]  /*8750*/  LOP3.LUT R82, R57, R66, RZ, 0x3c, !PT ;  /* 0x0000004239527212 */ /* 0x000fe200078e3cff */
[----:B------:R-:W-:Y:S01]  /*8760*/  IMAD.X R71, R79, 0x1, R74, P1 ;  /* 0x000000014f477824 */ /* 0x000fe200008e064a */
[----:B------:R-:W-:Y:S02]  /*8770*/  LOP3.LUT R85, R87, R50, RZ, 0x3c, !PT ;  /* 0x0000003257557212 */ /* 0x000fe400078e3cff */
[----:B------:R-:W-:Y:S01]  /*8780*/  LOP3.LUT R79, R80, R51, RZ, 0x3c, !PT ;  /* 0x00000033504f7212 */ /* 0x000fe200078e3cff */
[----:B------:R-:W-:Y:S01]  /*8790*/  IMAD.X R75, R82, 0x1, R75, P2 ;  /* 0x00000001524b7824 */ /* 0x000fe200010e064b */
[----:B------:R-:W-:Y:S01]  /*87a0*/  LOP3.LUT R55, R64, R55, RZ, 0x3c, !PT ;  /* 0x0000003740377212 */ /* 0x000fe200078e3cff */
[----:B------:R-:W-:Y:S01]  /*87b0*/  IMAD.X R85, R85, 0x1, R80, P3 ;  /* 0x0000000155557824 */ /* 0x000fe200018e0650 */
[----:B------:R-:W-:-:S02]  /*87c0*/  SHF.R.W.U32 R51, R79, 0x1f, R60 ;  /* 0x0000001f4f337819 */ /* 0x000fc40000001e3c */
[----:B------:R-:W-:Y:S02]  /*87d0*/  SHF.R.W.U32 R60, R60, 0x1f, R79 ;  /* 0x0000001f3c3c7819 */ /* 0x000fe40000001e4f */
[----:B------:R-:W-:Y:S02]  /*87e0*/  IADD3 R77, P0, P1, R12, R77, R51 ;  /* 0x0000004d0c4d7210 */ /* 0x000fe4000791e033 */
[----:B------:R-:W-:Y:S02]  /*87f0*/  LOP3.LUT R74, R75, R59, RZ, 0x3c, !PT ;  /* 0x0000003b4b4a7212 */ /* 0x000fe400078e3cff */
[----:B------:R-:W-:Y:S02]  /*8800*/  LOP3.LUT R62, R53, R62, RZ, 0x3c, !PT ;  /* 0x0000003e353e7212 */ /* 0x000fe400078e3cff */
[----:B------:R-:W-:Y:S02]  /*8810*/  LOP3.LUT R83, R85, R72, RZ, 0x3c, !PT ;  /* 0x0000004855537212 */ /* 0x000fe400078e3cff */
[----:B------:R-:W-:-:S02]  /*8820*/  IADD3.X R69, PT, PT, R13, R69, R60, P0, P1 ;  /* 0x000000450d457210 */ /* 0x000fc400007e243c */
[----:B------:R-:W-:Y:S02]  /*8830*/  PRMT R59, R55, 0x2107, R74 ;  /* 0x00002107373b7816 */ /* 0x000fe4000000004a */
[----:B------:R-:W-:Y:S02]  /*8840*/  LOP3.LUT R63, R52, R63, RZ, 0x3c, !PT ;  /* 0x0000003f343f7212 */ /* 0x000fe400078e3cff */
[----:B------:R-:W-:Y:S02]  /*8850*/  LOP3.LUT R56, R71, R56, RZ, 0x3c, !PT ;  /* 0x0000003847387212 */ /* 0x000fe400078e3cff */
[C-C-:B------:R-:W-:Y:S02]  /*8860*/  PRMT R79, R62.reuse, 0x2107, R83.reuse ;  /* 0x000021073e4f7816 */ /* 0x140fe40000000053 */
[----:B------:R-:W-:Y:S02]  /*8870*/  LOP3.LUT R80, R69, R58, RZ, 0x3c, !PT ;  /* 0x0000003a45507212 */ /* 0x000fe400078e3cff */
[----:B------:R-:W-:-:S02]  /*8880*/  PRMT R83, R62, 0x6543, R83 ;  /* 0x000065433e537816 */ /* 0x000fc40000000053 */
[----:B------:R-:W-:Y:S02]  /*8890*/  IADD3 R72, P1, P2, R4, R59, R57 ;  /* 0x0000003b04487210 */ /* 0x000fe40007a3e039 */
[----:B------:R-:W-:Y:S02]  /*88a0*/  PRMT R55, R55, 0x6543, R74 ;  /* 0x0000654337377816 */ /* 0x000fe4000000004a */
[C-C-:B------:R-:W-:Y:S02]  /*88b0*/  PRMT R62, R63.reuse, 0x2107, R56.reuse ;  /* 0x000021073f3e7816 */ /* 0x140fe40000000038 */
[----:B------:R-:W-:Y:S02]  /*88c0*/  IADD3 R73, P3, PT, R80, R73, RZ ;  /* 0x0000004950497210 */ /* 0x000fe40007f7e0ff */
[----:B------:R-:W-:Y:S02]  /*88d0*/  PRMT R74, R63, 0x6543, R56 ;  /* 0x000065433f4a7816 */ /* 0x000fe40000000038 */
[----:B------:R-:W-:-:S02]  /*88e0*/  LOP3.LUT R80, R72, R78, R81, 0x96, !PT ;  /* 0x0000004e48507212 */ /* 0x000fc400078e9651 */
[----:B------:R-:W-:Y:S02]  /*88f0*/  IADD3 R63, P4, P5, R2, R79, R87 ;  /* 0x0000004f023f7210 */ /* 0x000fe40007d9e057 */
[----:B------:R-:W-:Y:S02]  /*8900*/  IADD3 R56, P0, PT, R62, R68, RZ ;  /* 0x000000443e387210 */ /* 0x000fe40007f1e0ff */
[----:B------:R-:W-:Y:S02]  /*8910*/  IADD3.X R81, PT, PT, R5, R55, R78, P1, P2 ;  /* 0x0000003705517210 */ /* 0x000fe40000fe444e */
[----:B------:R-:W-:Y:S02]  /*8920*/  LOP3.LUT R76, R63, R65, R76, 0x96, !PT ;  /* 0x000000413f4c7212 */ /* 0x000fe400078e964c */
[----:B------:R-:W-:Y:S01]  /*8930*/  LOP3.LUT R70, R56, R61, R70, 0x96, !PT ;  /* 0x0000003d38467212 */ /* 0x000fe200078e9646 */
[----:B------:R-:W-:Y:S01]  /*8940*/  IMAD.X R61, R74, 0x1, R61, P0 ;  /* 0x000000014a3d7824 */ /* 0x000fe200000e063d */
[----:B------:R-:W-:-:S02]  /*8950*/  LOP3.LUT R91, R81, R57, R66, 0x96, !PT ;  /* 0x00000039515b7212 */ /* 0x000fc400078e9642 */
[----:B------:R-:W-:Y:S02]  /*8960*/  IADD3.X R65, PT, PT, R3, R83, R65, P4, P5 ;  /* 0x0000005303417210 */ /* 0x000fe400027ea441 */
[----:B------:R-:W-:Y:S02]  /*8970*/  LOP3.LUT R78, R77, R54, RZ, 0x3c, !PT ;  /* 0x000000364d4e7212 */ /* 0x000fe400078e3cff */
[----:B------:R-:W-:Y:S02]  /*8980*/  PRMT R57, R80, 0x1076, R91 ;  /* 0x0000107650397816 */ /* 0x000fe4000000005b */
[----:B------:R-:W-:Y:S01]  /*8990*/  LOP3.LUT R93, R65, R87, R50, 0x96, !PT ;  /* 0x00000057415d7212 */ /* 0x000fe200078e9632 */
[----:B------:R-:W-:Y:S01]  /*89a0*/  IMAD.X R67, R78, 0x1, R67, P3 ;  /* 0x000000014e437824 */ /* 0x000fe200018e0643 */
[----:B------:R-:W-:Y:S02]  /*89b0*/  LOP3.LUT R87, R61, R68, R89, 0x96, !PT ;  /* 0x000000443d577212 */ /* 0x000fe400078e9659 */
[----:B------:R-:W-:-:S02]  /*89c0*/  PRMT R66, R80, 0x5432, R91 ;  /* 0x0000543250427816 */ /* 0x000fc4000000005b */
[----:B------:R-:W-:Y:S02]  /*89d0*/  IADD3 R89, P0, PT, R57, R64, RZ ;  /* 0x0000004039597210 */ /* 0x000fe40007f1e0ff */
[----:B------:R-:W-:Y:S02]  /*89e0*/  LOP3.LUT R64, R73, R51, RZ, 0x3c, !PT ;  /* 0x0000003349407212 */ /* 0x000fe400078e3cff */
[----:B------:R-:W-:Y:S01]  /*89f0*/  PRMT R50, R76, 0x1076, R93 ;  /* 0x000010764c327816 */ /* 0x000fe2000000005d */
[----:B------:R-:W-:Y:S01]  /*8a00*/  IMAD.X R68, R66, 0x1, R75, P0 ;  /* 0x0000000142447824 */ /* 0x000fe200000e064b */
[C-C-:B------:R-:W-:Y:S02]  /*8a10*/  PRMT R51, R70.reuse, 0x1076, R87.reuse ;  /* 0x0000107646337816 */ /* 0x140fe40000000057 */
[----:B------:R-:W-:Y:S02]  /*8a20*/  LOP3.LUT R91, R67, R60, RZ, 0x3c, !PT ;  /* 0x0000003c435b7212 */ /* 0x000fe400078e3cff */
[----:B------:R-:W-:-:S02]  /*8a30*/  PRMT R60, R70, 0x5432, R87 ;  /* 0x00005432463c7816 */ /* 0x000fc40000000057 */
[----:B------:R-:W-:Y:S02]  /*8a40*/  LOP3.LUT R78, R89, R59, RZ, 0x3c, !PT ;  /* 0x0000003b594e7212 */ /* 0x000fe400078e3cff */
[----:B------:R-:W-:Y:S02]  /*8a50*/  PRMT R76, R76, 0x5432, R93 ;  /* 0x000054324c4c7816 */ /* 0x000fe4000000005d */
[----:B------:R-:W-:Y:S02]  /*8a60*/  IADD3 R70, P1, PT, R50, R53, RZ ;  /* 0x0000003532467210 */ /* 0x000fe40007f3e0ff */
[----:B------:R-:W-:Y:S02]  /*8a70*/  IADD3 R59, P0, PT, R51, R52, RZ ;  /* 0x00000034333b7210 */ /* 0x000fe40007f1e0ff */
[----:B------:R-:W-:Y:S01]  /*8a80*/  PRMT R75, R64, 0x2107, R91 ;  /* 0x00002107404b7816 */ /* 0x000fe2000000005b */
[----:B------:R-:W-:Y:S01]  /*8a90*/  IMAD.X R52, R76, 0x1, R85, P1 ;  /* 0x000000014c347824 */ /* 0x000fe200008e0655 */
[----:B------:R-:W-:Y:S01]  /*8aa0*/  LOP3.LUT R82, R70, R79, RZ, 0x3c, !PT ;  /* 0x0000004f46527212 */ /* 0x000fe200078e3cff */
[----:B------:R-:W-:Y:S01]  /*8ab0*/  IMAD.X R71, R60, 0x1, R71, P0 ;  /* 0x000000013c477824 */ /* 0x000fe200000e0647 */
[----:B------:R-:W-:-:S02]  /*8ac0*/  PRMT R64, R64, 0x6543, R91 ;  /* 0x0000654340407816 */ /* 0x000fc4000000005b */
[----:B------:R-:W-:Y:S02]  /*8ad0*/  IADD3 R79, P0, PT, R75, R77, RZ ;  /* 0x0000004d4b4f7210 */ /* 0x000fe40007f1e0ff */
[----:B------:R-:W-:Y:S02]  /*8ae0*/  LOP3.LUT R87, R68, R55, RZ, 0x3c, !PT ;  /* 0x0000003744577212 */ /* 0x000fe400078e3cff */
[----:B------:R-:W-:Y:S01]  /*8af0*/  LOP3.LUT R83, R52, R83, RZ, 0x3c, !PT ;  /* 0x0000005334537212 */ /* 0x000fe200078e3cff */
[----:B------:R-:W-:Y:S01]  /*8b00*/  IMAD.X R91, R64, 0x1, R69, P0 ;  /* 0x00000001405b7824 */ /* 0x000fe200000e0645 */
[----:B------:R-:W-:Y:S02]  /*8b10*/  SHF.R.W.U32 R55, R87, 0x1f, R78 ;  /* 0x0000001f57377819 */ /* 0x000fe40000001e4e */
[----:B------:R-:W-:Y:S02]  /*8b20*/  SHF.R.W.U32 R53, R78, 0x1f, R87 ;  /* 0x0000001f4e357819 */ /* 0x000fe40000001e57 */
[----:B------:R-:W-:-:S02]  /*8b30*/  LOP3.LUT R78, R59, R62, RZ, 0x3c, !PT ;  /* 0x0000003e3b4e7212 */ /* 0x000fc400078e3cff */
[----:B------:R-:W-:Y:S02]  /*8b40*/  LOP3.LUT R85, R71, R74, RZ, 0x3c, !PT ;  /* 0x0000004a47557212 */ /* 0x000fe400078e3cff */
[----:B------:R-:W-:Y:S02]  /*8b50*/  SHF.R.W.U32 R80, R83, 0x1f, R82 ;  /* 0x0000001f53507819 */ /* 0x000fe40000001e52 */
[----:B------:R-:W-:Y:S02]  /*8b60*/  LOP3.LUT R74, R79, R69, R58, 0x96, !PT ;  /* 0x000000454f4a7212 */ /* 0x000fe400078e963a */
[----:B------:R-:W-:Y:S02]  /*8b70*/  LOP3.LUT R77, R91, R77, R54, 0x96, !PT ;  /* 0x0000004d5b4d7212 */ /* 0x000fe400078e9636 */
[----:B------:R-:W-:Y:S02]  /*8b80*/  SHF.R.W.U32 R62, R85, 0x1f, R78 ;  /* 0x0000001f553e7819 */ /* 0x000fe40000001e4e */
[----:B------:R-:W-:-:S02]  /*8b90*/  SHF.R.W.U32 R69, R78, 0x1f, R85 ;  /* 0x0000001f4e457819 */ /* 0x000fc40000001e55 */
[----:B------:R-:W-:Y:S02]  /*8ba0*/  IADD3 R54, P0, P1, R26, R55, R56 ;  /* 0x000000371a367210 */ /* 0x000fe4000791e038 */
[----:B------:R-:W-:Y:S02]  /*8bb0*/  SHF.R.W.U32 R78, R82, 0x1f, R83 ;  /* 0x0000001f524e7819 */ /* 0x000fe40000001e53 */
[----:B------:R-:W-:Y:S02]  /*8bc0*/  IADD3 R56, P2, PT, R80, R79, RZ ;  /* 0x0000004f50387210 */ /* 0x000fe40007f5e0ff */
[----:B------:R-:W-:Y:S02]  /*8bd0*/  PRMT R58, R74, 0x1076, R77 ;  /* 0x000010764a3a7816 */ /* 0x000fe4000000004d */
[----:B------:R-:W-:Y:S01]  /*8be0*/  IADD3.X R61, PT, PT, R27, R53, R61, P0, P1 ;  /* 0x000000351b3d7210 */ /* 0x000fe200007e243d */
[----:B------:R-:W-:Y:S01]  /*8bf0*/  IMAD.X R91, R78, 0x1, R91, P2 ;  /* 0x000000014e5b7824 */ /* 0x000fe200010e065b */
[----:B------:R-:W-:-:S02]  /*8c00*/  IADD3 R63, P3, P4, R6, R63, R62 ;  /* 0x0000003f063f7210 */ /* 0x000fc40007c7e03e */
[----:B------:R-:W-:Y:S02]  /*8c10*/  IADD3 R82, P0, PT, R58, R73, RZ ;  /* 0x000000493a527210 */ /* 0x000fe40007f1e0ff */
[----:B------:R-:W-:Y:S02]  /*8c20*/  LOP3.LUT R87, R61, R76, RZ, 0x3c, !PT ;  /* 0x0000004c3d577212 */ /* 0x000fe400078e3cff */
[----:B------:R-:W-:Y:S02]  /*8c30*/  LOP3.LUT R84, R91, R66, RZ, 0x3c, !PT ;  /* 0x000000425b547212 */ /* 0x000fe400078e3cff */
[----:B------:R-:W-:Y:S02]  /*8c40*/  PRMT R74, R74, 0x5432, R77 ;  /* 0x000054324a4a7816 */ /* 0x000fe4000000004d */
[----:B------:R-:W-:Y:S02]  /*8c50*/  IADD3.X R65, PT, PT, R7, R65, R69, P3, P4 ;  /* 0x0000004107417210 */ /* 0x000fe40001fe8445 */
[----:B------:R-:W-:Y:S01]  /*8c60*/  LOP3.LUT R73, R82, R75, RZ, 0x3c, !PT ;  /* 0x0000004b52497212 */ /* 0x000fe200078e3cff */
[----:B------:R-:W-:Y:S01]  /*8c70*/  IMAD.X R75, R74, 0x1, R67, P0 ;  /* 0x000000014a4b7824 */ /* 0x000fe200000e0643 */
[----:B------:R-:W-:-:S02]  /*8c80*/  IADD3 R87, P1, PT, R87, R82, RZ ;  /* 0x0000005257577210 */ /* 0x000fc40007f3e0ff */
[----:B------:R-:W-:Y:S02]  /*8c90*/  IADD3 R59, P2, PT, R84, R59, RZ ;  /* 0x0000003b543b7210 */ /* 0x000fe40007f5e0ff */
[----:B------:R-:W-:Y:S02]  /*8ca0*/  LOP3.LUT R82, R56, R57, RZ, 0x3c, !PT ;  /* 0x0000003938527212 */ /* 0x000fe400078e3cff */
[----:B------:R-:W-:Y:S02]  /*8cb0*/  LOP3.LUT R86, R65, R74, RZ, 0x3c, !PT ;  /* 0x0000004a41567212 */ /* 0x000fe400078e3cff */
[----:B------:R-:W-:Y:S01]  /*8cc0*/  LOP3.LUT R84, R54, R50, RZ, 0x3c, !PT ;  /* 0x0000003236547212 */ /* 0x000fe200078e3cff */
[----:B------:R-:W-:Y:S01]  /*8cd0*/  IMAD.X R67, R82, 0x1, R71, P2 ;  /* 0x0000000152437824 */ /* 0x000fe200010e0647 */
[----:B------:R-:W-:Y:S02]  /*8ce0*/  IADD3 R89, P3, PT, R86, R89, RZ ;  /* 0x0000005956597210 */ /* 0x000fe40007f7e0ff */
[----:B------:R-:W-:-:S02]  /*8cf0*/  LOP3.LUT R71, R63, R58, RZ, 0x3c, !PT ;  /* 0x0000003a3f477212 */ /* 0x000fc400078e3cff */
[----:B------:R-:W-:Y:S01]  /*8d00*/  LOP3.LUT R82, R75, R64, RZ, 0x3c, !PT ;  /* 0x000000404b527212 */ /* 0x000fe200078e3cff */
[----:B------:R-:W-:Y:S01]  /*8d10*/  IMAD.X R64, R84, 0x1, R75, P1 ;  /* 0x0000000154407824 */ /* 0x000fe200008e064b */
[----:B------:R-:W-:Y:S01]  /*8d20*/  LOP3.LUT R77, R59, R80, RZ, 0x3c, !PT ;  /* 0x000000503b4d7212 */ /* 0x000fe200078e3cff */
[----:B------:R-:W-:Y:S01]  /*8d30*/  IMAD.X R68, R71, 0x1, R68, P3 ;  /* 0x0000000147447824 */ /* 0x000fe200018e0644 */
[----:B------:R-:W-:Y:S02]  /*8d40*/  LOP3.LUT R78, R67, R78, RZ, 0x3c, !PT ;  /* 0x0000004e434e7212 */ /* 0x000fe400078e3cff */
[----:B------:R-:W-:Y:S02]  /*8d50*/  SHF.R.W.U32 R71, R82, 0x1f, R73 ;  /* 0x0000001f52477819 */ /* 0x000fe40000001e49 */
[----:B------:R-:W-:Y:S02]  /*8d60*/  SHF.R.W.U32 R73, R73, 0x1f, R82 ;  /* 0x0000001f49497819 */ /* 0x000fe40000001e52 */
[----:B------:R-:W-:-:S02]  /*8d70*/  PRMT R75, R77, 0x2107, R78 ;  /* 0x000021074d4b7816 */ /* 0x000fc4000000004e */
[----:B------:R-:W-:Y:S02]  /*8d80*/  IADD3 R72, P0, P1, R28, R71, R72 ;  /* 0x000000471c487210 */ /* 0x000fe4000791e048 */
[----:B------:R-:W-:Y:S02]  /*8d90*/  PRMT R77, R77, 0x6543, R78 ;  /* 0x000065434d4d7816 */ /* 0x000fe4000000004e */
[----:B------:R-:W-:Y:S02]  /*8da0*/  LOP3.LUT R78, R89, R62, RZ, 0x3c, !PT ;  /* 0x0000003e594e7212 */ /* 0x000fe400078e3cff */
[----:B------:R-:W-:Y:S02]  /*8db0*/  LOP3.LUT R79, R68, R69, RZ, 0x3c, !PT ;  /* 0x00000045444f7212 */ /* 0x000fe400078e3cff */
[----:B------:R-:W-:Y:S02]  /*8dc0*/  LOP3.LUT R55, R87, R55, RZ, 0x3c, !PT ;  /* 0x0000003757377212 */ /* 0x000fe400078e3cff */
[----:B------:R-:W-:-:S02]  /*8dd0*/  LOP3.LUT R62, R64, R53, RZ, 0x3c, !PT ;  /* 0x00000035403e7212 */ /* 0x000fc400078e3cff */
[----:B------:R-:W-:Y:S02]  /*8de0*/  IADD3.X R81, PT, PT, R29, R73, R81, P0, P1 ;  /* 0x000000491d517210 */ /* 0x000fe400007e2451 */
[C-C-:B------:R-:W-:Y:S02]  /*8df0*/  PRMT R69, R78.reuse, 0x2107, R79.reuse ;  /* 0x000021074e457816 */ /* 0x140fe4000000004f */
[----:B------:R-:W-:Y:S02]  /*8e00*/  PRMT R53, R78, 0x6543, R79 ;  /* 0x000065434e357816 */ /* 0x000fe4000000004f */
[--C-:B------:R-:W-:Y:S02]  /*8e10*/  PRMT R85, R55, 0x2107, R62.reuse ;  /* 0x0000210737557816 */ /* 0x100fe4000000003e */
[----:B------:R-:W-:Y:S02]  /*8e20*/  LOP3.LUT R79, R81, R60, RZ, 0x3c, !PT ;  /* 0x0000003c514f7212 */ /* 0x000fe400078e3cff */
[----:B------:R-:W-:-:S02]  /*8e30*/  PRMT R62, R55, 0x6543, R62 ;  /* 0x00006543373e7816 */ /* 0x000fc4000000003e */
[----:B------:R-:W-:Y:S02]  /*8e40*/  IADD3 R83, P0, PT, R85, R54, RZ ;  /* 0x0000003655537210 */ /* 0x000fe40007f1e0ff */
[----:B------:R-:W-:Y:S02]  /*8e50*/  IADD3 R70, P1, PT, R79, R70, RZ ;  /* 0x000000464f467210 */ /* 0x000fe40007f3e0ff */
[----:B------:R-:W-:Y:S02]  /*8e60*/  IADD3 R79, P4, P5, R30, R69, R63 ;  /* 0x000000451e4f7210 */ /* 0x000fe40007d9e03f */
[----:B------:R-:W-:Y:S02]  /*8e70*/  IADD3 R55, P2, P3, R8, R75, R56 ;  /* 0x0000004b08377210 */ /* 0x000fe40007b5e038 */
[----:B------:R-:W-:Y:S01]  /*8e80*/  LOP3.LUT R76, R83, R61, R76, 0x96, !PT ;  /* 0x0000003d534c7212 */ /* 0x000fe200078e964c */
[----:B------:R-:W-:Y:S01]  /*8e90*/  IMAD.X R61, R62, 0x1, R61, P0 ;  /* 0x000000013e3d7824 */ /* 0x000fe200000e063d */
[----:B------:R-:W-:-:S02]  /*8ea0*/  LOP3.LUT R80, R79, R65, R74, 0x96, !PT ;  /* 0x000000414f507212 */ /* 0x000fc400078e964a */
[----:B------:R-:W-:Y:S02]  /*8eb0*/  IADD3.X R74, PT, PT, R31, R53, R65, P4, P5 ;  /* 0x000000351f4a7210 */ /* 0x000fe400027ea441 */
[----:B------:R-:W-:Y:S02]  /*8ec0*/  LOP3.LUT R78, R55, R91, R66, 0x96, !PT ;  /* 0x0000005b374e7212 */ /* 0x000fe400078e9642 */
[----:B------:R-:W-:Y:S02]  /*8ed0*/  IADD3.X R66, PT, PT, R9, R77, R91, P2, P3 ;  /* 0x0000004d09427210 */ /* 0x000fe400017e645b */
[----:B------:R-:W-:Y:S02]  /*8ee0*/  LOP3.LUT R65, R61, R54, R50, 0x96, !PT ;  /* 0x000000363d417212 */ /* 0x000fe400078e9632 */
[----:B------:R-:W-:Y:S02]  /*8ef0*/  LOP3.LUT R63, R74, R63, R58, 0x96, !PT ;  /* 0x0000003f4a3f7212 */ /* 0x000fe400078e963a */
[----:B------:R-:W-:-:S02]  /*8f00*/  LOP3.LUT R91, R72, R51, RZ, 0x3c, !PT ;  /* 0x00000033485b7212 */ /* 0x000fc400078e3cff */
[----:B------:R-:W-:Y:S02]  /*8f10*/  LOP3.LUT R93, R66, R56, R57, 0x96, !PT ;  /* 0x00000038425d7212 */ /* 0x000fe400078e9639 */
[----:B------:R-:W-:Y:S01]  /*8f20*/  PRMT R56, R76, 0x1076, R65 ;  /* 0x000010764c387816 */ /* 0x000fe20000000041 */
[----:B------:R-:W-:Y:S01]  /*8f30*/  IMAD.X R57, R91, 0x1, R52, P1 ;  /* 0x000000015b397824 */ /* 0x000fe200008e0634 */
[----:B------:R-:W-:Y:S02]  /*8f40*/  PRMT R54, R80, 0x1076, R63 ;  /* 0x0000107650367816 */ /* 0x000fe4000000003f */
[----:B------:R-:W-:Y:S02]  /*8f50*/  PRMT R65, R76, 0x5432, R65 ;  /* 0x000054324c417816 */ /* 0x000fe40000000041 */
[----:B------:R-:W-:Y:S02]  /*8f60*/  IADD3 R52, P0, PT, R56, R87, RZ ;  /* 0x0000005738347210 */ /* 0x000fe40007f1e0ff */
[----:B------:R-:W-:-:S02]  /*8f70*/  PRMT R63, R80, 0x5432, R63 ;  /* 0x00005432503f7816 */ /* 0x000fc4000000003f */
[----:B------:R-:W-:Y:S02]  /*8f80*/  IADD3 R58, P1, PT, R54, R89, RZ ;  /* 0x00000059363a7210 */ /* 0x000fe40007f3e0ff */
[C-C-:B------:R-:W-:Y:S02]  /*8f90*/  PRMT R50, R78.reuse, 0x1076, R93.reuse ;  /* 0x000010764e327816 */ /* 0x140fe4000000005d */
[----:B------:R-:W-:Y:S02]  /*8fa0*/  PRMT R76, R78, 0x5432, R93 ;  /* 0x000054324e4c7816 */ /* 0x000fe4000000005d */
[----:B------:R-:W-:Y:S01]  /*8fb0*/  LOP3.LUT R78, R70, R71, RZ, 0x3c, !PT ;  /* 0x00000047464e7212 */ /* 0x000fe200078e3cff */
[----:B------:R-:W-:Y:S01]  /*8fc0*/  IMAD.X R71, R65, 0x1, R64, P0 ;  /* 0x0000000141477824 */ /* 0x000fe200000e0640 */
[----:B------:R-:W-:Y:S01]  /*8fd0*/  LOP3.LUT R87, R57, R73, RZ, 0x3c, !PT ;  /* 0x0000004939577212 */ /* 0x000fe200078e3cff */
[----:B------:R-:W-:Y:S01]  /*8fe0*/  IMAD.X R73, R63, 0x1, R68, P1 ;  /* 0x000000013f497824 */ /* 0x000fe200008e0644 */
[----:B------:R-:W-:-:S02]  /*8ff0*/  LOP3.LUT R68, R58, R69, RZ, 0x3c, !PT ;  /* 0x000000453a447212 */ /* 0x000fc400078e3cff */
[--C-:B------:R-:W-:Y:S02]  /*9000*/  PRMT R69, R78, 0x2107, R87.reuse ;  /* 0x000021074e457816 */ /* 0x100fe40000000057 */
[----:B------:R-:W-:Y:S02]  /*9010*/  IADD3 R82, P2, PT, R50, R59, RZ ;  /* 0x0000003b32527210 */ /* 0x000fe40007f5e0ff */
[----:B------:R-:W-:Y:S02]  /*9020*/  LOP3.LUT R64, R52, R85, RZ, 0x3c, !PT ;  /* 0x0000005534407212 */ /* 0x000fe400078e3cff */
[----:B------:R-:W-:Y:S02]  /*9030*/  LOP3.LUT R85, R71, R62, RZ, 0x3c, !PT ;  /* 0x0000003e47557212 */ /* 0x000fe400078e3cff */
[----:B------:R-:W-:Y:S02]  /*9040*/  LOP3.LUT R89, R73, R53, RZ, 0x3c, !PT ;  /* 0x0000003549597212 */ /* 0x000fe400078e3cff */
[----:B------:R-:W-:Y:S01]  /*9050*/  PRMT R53, R78, 0x6543, R87 ;  /* 0x000065434e357816 */ /* 0x000fe20000000057 */
[----:B------:R-:W-:Y:S01]  /*9060*/  IMAD.X R78, R76, 0x1, R67, P2 ;  /* 0x000000014c4e7824 */ /* 0x000fe200010e0643 */
[----:B------:R-:W-:-:S02]  /*9070*/  IADD3 R80, P0, P1, R32, R69, R72 ;  /* 0x0000004520507210 */ /* 0x000fc4000791e048 */
[----:B------:R-:W-:Y:S02]  /*9080*/  SHF.R.W.U32 R59, R85, 0x1f, R64 ;  /* 0x0000001f553b7819 */ /* 0x000fe40000001e40 */
[----:B------:R-:W-:Y:S02]  /*9090*/  SHF.R.W.U32 R64, R64, 0x1f, R85 ;  /* 0x0000001f40407819 */ /* 0x000fe40000001e55 */
[----:B------:R-:W-:Y:S02]  /*90a0*/  SHF.R.W.U32 R62, R89, 0x1f, R68 ;  /* 0x0000001f593e7819 */ /* 0x000fe40000001e44 */
[----:B------:R-:W-:Y:S02]  /*90b0*/  LOP3.LUT R85, R80, R81, R60, 0x96, !PT ;  /* 0x0000005150557212 */ /* 0x000fe400078e963c */
[----:B------:R-:W-:Y:S02]  /*90c0*/  IADD3.X R81, PT, PT, R33, R53, R81, P0, P1 ;  /* 0x0000003521517210 */ /* 0x000fe400007e2451 */
[----:B------:R-:W-:-:S02]  /*90d0*/  LOP3.LUT R75, R82, R75, RZ, 0x3c, !PT ;  /* 0x0000004b524b7212 */ /* 0x000fc400078e3cff */
[----:B------:R-:W-:Y:S02]  /*90e0*/  LOP3.LUT R86, R78, R77, RZ, 0x3c, !PT ;  /* 0x0000004d4e567212 */ /* 0x000fe400078e3cff */
[----:B------:R-:W-:Y:S02]  /*90f0*/  SHF.R.W.U32 R68, R68, 0x1f, R89 ;  /* 0x0000001f44447819 */ /* 0x000fe40000001e59 */
[----:B------:R-:W-:Y:S02]  /*9100*/  IADD3 R60, P0, PT, R62, R83, RZ ;  /* 0x000000533e3c7210 */ /* 0x000fe40007f1e0ff */
[----:B------:R-:W-:Y:S02]  /*9110*/  LOP3.LUT R84, R81, R72, R51, 0x96, !PT ;  /* 0x0000004851547212 */ /* 0x000fe400078e9633 */
[----:B------:R-:W-:Y:S01]  /*9120*/  SHF.R.W.U32 R72, R86, 0x1f, R75 ;  /* 0x0000001f56487819 */ /* 0x000fe20000001e4b */
[----:B------:R-:W-:Y:S01]  /*9130*/  IMAD.X R61, R68, 0x1, R61, P0 ;  /* 0x00000001443d7824 */ /* 0x000fe200000e063d */
[----:B------:R-:W-:-:S02]  /*9140*/  SHF.R.W.U32 R77, R75, 0x1f, R86 ;  /* 0x0000001f4b4d7819 */ /* 0x000fc40000001e56 */
[----:B------:R-:W-:Y:S02]  /*9150*/  IADD3 R79, P0, PT, R72, R79, RZ ;  /* 0x0000004f484f7210 */ /* 0x000fe40007f1e0ff */
[----:B------:R-:W-:Y:S02]  /*9160*/  IADD3 R51, P1, PT, R59, R80, RZ ;  /* 0x000000503b337210 */ /* 0x000fe40007f3e0ff */
[----:B------:R-:W-:Y:S01]  /*9170*/  PRMT R80, R85, 0x5432, R84 ;  /* 0x0000543255507816 */ /* 0x000fe20000000054 */
[----:B------:R-:W-:Y:S01]  /*9180*/  IMAD.X R74, R77, 0x1, R74, P0 ;  /* 0x000000014d4a7824 */ /* 0x000fe200000e064a */
[----:B------:R-:W-:Y:S01]  /*9190*/  PRMT R85, R85, 0x1076, R84 ;  /* 0x0000107655557816 */ /* 0x000fe20000000054 */
[----:B------:R-:W-:Y:S01]  /*91a0*/  IMAD.X R81, R64, 0x1, R81, P1 ;  /* 0x0000000140517824 */ /* 0x000fe200008e0651 */
[----:B------:R-:W-:Y:S02]  /*91b0*/  LOP3.LUT R67, R61, R80, RZ, 0x3c, !PT ;  /* 0x000000503d437212 */ /* 0x000fe400078e3cff */
[----:B------:R-:W-:-:S02]  /*91c0*/  IADD3 R70, P0, PT, R85, R70, RZ ;  /* 0x0000004655467210 */ /* 0x000fc40007f1e0ff */
[----:B------:R-:W-:Y:S02]  /*91d0*/  IADD3 R67, P1, PT, R67, R82, RZ ;  /* 0x0000005243437210 */ /* 0x000fe40007f3e0ff */
[----:B------:R-:W-:Y:S02]  /*91e0*/  LOP3.LUT R83, R74, R65, RZ, 0x3c, !PT ;  /* 0x000000414a537212 */ /* 0x000fe400078e3cff */
[----:B------:R-:W-:Y:S02]  /*91f0*/  LOP3.LUT R87, R60, R85, RZ, 0x3c, !PT ;  /* 0x000000553c577212 */ /* 0x000fe400078e3cff */
[----:B------:R-:W-:Y:S02]  /*9200*/  LOP3.LUT R69, R70, R69, RZ, 0x3c, !PT ;  /* 0x0000004546457212 */ /* 0x000fe400078e3cff */
[----:B------:R-:W-:Y:S01]  /*9210*/  IADD3 R83, P3, PT, R83, R70, RZ ;  /* 0x0000004653537210 */ /* 0x000fe20007f7e0ff */
[----:B------:R-:W-:Y:S01]  /*9220*/  IMAD.X R70, R80, 0x1, R57, P0 ;  /* 0x0000000150467824 */ /* 0x000fe200000e0639 */
[----:B------:R-:W-:Y:S01]  /*9230*/  LOP3.LUT R75, R76, R81, RZ, 0x3c, !PT ;  /* 0x000000514c4b7212 */ /* 0x000fe200078e3cff */
[----:B------:R-:W-:Y:S01]  /*9240*/  IMAD.X R87, R87, 0x1, R78, P1 ;  /* 0x0000000157577824 */ /* 0x000fe200008e064e */
[----:B------:R-:W-:-:S02]  /*9250*/  LOP3.LUT R57, R79, R56, RZ, 0x3c, !PT ;  /* 0x000000384f397212 */ /* 0x000fc400078e3cff */
[----:B------:R-:W-:Y:S02]  /*9260*/  IADD3 R58, P2, PT, R75, R58, RZ ;  /* 0x0000003a4b3a7210 */ /* 0x000fe40007f5e0ff */
[----:B------:R-:W-:Y:S02]  /*9270*/  LOP3.LUT R82, R50, R51, RZ, 0x3c, !PT ;  /* 0x0000003332527212 */ /* 0x000fe400078e3cff */
[----:B------:R-:W-:Y:S01]  /*9280*/  LOP3.LUT R78, R70, R53, RZ, 0x3c, !PT ;  /* 0x00000035464e7212 */ /* 0x000fe200078e3cff */
[----:B------:R-:W-:Y:S01]  /*9290*/  IMAD.X R53, R57, 0x1, R70, P3 ;  /* 0x0000000139357824 */ /* 0x000fe200018e0646 */
[----:B------:R-:W-:Y:S01]  /*92a0*/  LOP3.LUT R62, R67, R62, RZ, 0x3c, !PT ;  /* 0x0000003e433e7212 */ /* 0x000fe200078e3cff */
[----:B------:R-:W-:Y:S01]  /*92b0*/  IMAD.X R73, R82, 0x1, R73, P2 ;  /* 0x0000000152497824 */ /* 0x000fe200010e0649 */
[----:B------:R-:W-:Y:S02]  /*92c0*/  LOP3.LUT R89, R87, R68, RZ, 0x3c, !PT ;  /* 0x0000004457597212 */ /* 0x000fe400078e3cff */
[----:B------:R-:W-:-:S02]  /*92d0*/  SHF.R.W.U32 R75, R78, 0x1f, R69 ;  /* 0x0000001f4e4b7819 */ /* 0x000fc40000001e45 */
[C-C-:B------:R-:W-:Y:S02]  /*92e0*/  PRMT R57, R62.reuse, 0x2107, R89.reuse ;  /* 0x000021073e397816 */ /* 0x140fe40000000059 */
[----:B------:R-:W-:Y:S02]  /*92f0*/  PRMT R62, R62, 0x6543, R89 ;  /* 0x000065433e3e7816 */ /* 0x000fe40000000059 */
[----:B------:R-:W-:Y:S02]  /*9300*/  LOP3.LUT R72, R83, R72, RZ, 0x3c, !PT ;  /* 0x0000004853487212 */ /* 0x000fe400078e3cff */
[----:B------:R-:W-:Y:S02]  /*9310*/  LOP3.LUT R89, R53, R77, RZ, 0x3c, !PT ;  /* 0x0000004d35597212 */ /* 0x000fe400078e3cff */
[----:B------:R-:W-:Y:S02]  /*9320*/  SHF.R.W.U32 R69, R69, 0x1f, R78 ;  /* 0x0000001f45457819 */ /* 0x000fe40000001e4e */
[----:B------:R-:W-:-:S02]  /*9330*/  IADD3 R55, P0, P1, R6, R55, R75 ;  /* 0x0000003706377210 */ /* 0x000fc4000791e04b */
[----:B------:R-:W-:Y:S02]  /*9340*/  LOP3.LUT R59, R58, R59, RZ, 0x3c, !PT ;  /* 0x0000003b3a3b7212 */ /* 0x000fe400078e3cff */
[----:B------:R-:W-:Y:S02]  /*9350*/  LOP3.LUT R64, R73, R64, RZ, 0x3c, !PT ;  /* 0x0000004049407212 */ /* 0x000fe400078e3cff */
[----:B------:R-:W-:Y:S02]  /*9360*/  PRMT R78, R72, 0x2107, R89 ;  /* 0x00002107484e7816 */ /* 0x000fe40000000059 */
[----:B------:R-:W-:Y:S02]  /*9370*/  IADD3.X R66, PT, PT, R7, R66, R69, P0, P1 ;  /* 0x0000004207427210 */ /* 0x000fe400007e2445 */
[C-C-:B------:R-:W-:Y:S02]  /*9380*/  PRMT R77, R59.reuse, 0x2107, R64.reuse ;  /* 0x000021073b4d7816 */ /* 0x140fe40000000040 */
[----:B------:R-:W-:-:S02]  /*9390*/  PRMT R70, R59, 0x6543, R64 ;  /* 0x000065433b467816 */ /* 0x000fc40000000040 */
[----:B------:R-:W-:Y:S02]  /*93a0*/  PRMT R64, R72, 0x6543, R89 ;  /* 0x0000654348407816 */ /* 0x000fe40000000059 */
[----:B------:R-:W-:Y:S02]  /*93b0*/  IADD3 R68, P5, PT, R78, R79, RZ ;  /* 0x0000004f4e447210 */ /* 0x000fe40007fbe0ff */
[----:B------:R-:W-:Y:S02]  /*93c0*/  LOP3.LUT R59, R66, R63, RZ, 0x3c, !PT ;  /* 0x0000003f423b7212 */ /* 0x000fe400078e3cff */
[----:B------:R-:W-:Y:S02]  /*93d0*/  IADD3 R72, P0, P1, R4, R57, R60 ;  /* 0x0000003904487210 */ /* 0x000fe4000791e03c */
[----:B------:R-:W-:Y:S01]  /*93e0*/  LOP3.LUT R82, R68, R74, R65, 0x96, !PT ;  /* 0x0000004a44527212 */ /* 0x000fe200078e9641 */
[----:B------:R-:W-:Y:S01]  /*93f0*/  IMAD.X R65, R64, 0x1, R74, P5 ;  /* 0x0000000140417824 */ /* 0x000fe200028e064a */
[----:B------:R-:W-:-:S02]  /*9400*/  IADD3 R52, P4, PT, R59, R52, RZ ;  /* 0x000000343b347210 */ /* 0x000fc40007f9e0ff */
[----:B------:R-:W-:Y:S02]  /*9410*/  IADD3 R59, P2, P3, R28, R77, R51 ;  /* 0x0000004d1c3b7210 */ /* 0x000fe40007b5e033 */
[----:B------:R-:W-:Y:S02]  /*9420*/  LOP3.LUT R80, R72, R61, R80, 0x96, !PT ;  /* 0x0000003d48507212 */ /* 0x000fe400078e9650 */
[----:B------:R-:W-:Y:S02]  /*9430*/  IADD3.X R61, PT, PT, R5, R62, R61, P0, P1 ;  /* 0x0000003e053d7210 */ /* 0x000fe400007e243d */
[----:B------:R-:W-:Y:S02]  /*9440*/  LOP3.LUT R79, R65, R79, R56, 0x96, !PT ;  /* 0x0000004f414f7212 */ /* 0x000fe400078e9638 */
[--C-:B------:R-:W-:Y:S02]  /*9450*/  LOP3.LUT R76, R59, R76, R81.reuse, 0x96, !PT ;  /* 0x0000004c3b4c7212 */ /* 0x100fe400078e9651 */
[----:B------:R-:W-:-:S02]  /*9460*/  IADD3.X R81, PT, PT, R29, R70, R81, P2, P3 ;  /* 0x000000461d517210 */ /* 0x000fc400017e6451 */
[----:B------:R-:W-:Y:S02]  /*9470*/  LOP3.LUT R74, R55, R54, RZ, 0x3c, !PT ;  /* 0x00000036374a7212 */ /* 0x000fe400078e3cff */
[----:B------:R-:W-:Y:S02]  /*9480*/  LOP3.LUT R85, R61, R60, R85, 0x96, !PT ;  /* 0x0000003c3d557212 */ /* 0x000fe400078e9655 */
[----:B------:R-:W-:Y:S01]  /*9490*/  PRMT R60, R82, 0x1076, R79 ;  /* 0x00001076523c7816 */ /* 0x000fe2000000004f */
[----:B------:R-:W-:Y:S01]  /*94a0*/  IMAD.X R71, R74, 0x1, R71, P4 ;  /* 0x000000014a477824 */ /* 0x000fe200020e0647 */
[----:B------:R-:W-:Y:S02]  /*94b0*/  LOP3.LUT R89, R81, R50, R51, 0x96, !PT ;  /* 0x0000003251597212 */ /* 0x000fe400078e9633 */
[----:B------:R-:W-:Y:S02]  /*94c0*/  PRMT R50, R80, 0x1076, R85 ;  /* 0x0000107650327816 */ /* 0x000fe40000000055 */
[----:B------:R-:W-:-:S02]  /*94d0*/  PRMT R74, R82, 0x5432, R79 ;  /* 0x00005432524a7816 */ /* 0x000fc4000000004f */
[----:B------:R-:W-:Y:S02]  /*94e0*/  IADD3 R83, P1, PT, R60, R83, RZ ;  /* 0x000000533c537210 */ /* 0x000fe40007f3e0ff */
[----:B------:R-:W-:Y:S02]  /*94f0*/  PRMT R56, R80, 0x5432, R85 ;  /* 0x0000543250387816 */ /* 0x000fe40000000055 */
[----:B------:R-:W-:Y:S01]  /*9500*/  IADD3 R67, P0, PT, R50, R67, RZ ;  /* 0x0000004332437210 */ /* 0x000fe20007f1e0ff */
[----:B------:R-:W-:Y:S01]  /*9510*/  IMAD.X R53, R74, 0x1, R53, P1 ;  /* 0x000000014a357824 */ /* 0x000fe200008e0635 */
[----:B------:R-:W-:Y:S02]  /*9520*/  LOP3.LUT R79, R52, R75, RZ, 0x3c, !PT ;  /* 0x0000004b344f7212 */ /* 0x000fe400078e3cff */
[----:B------:R-:W-:Y:S01]  /*9530*/  LOP3.LUT R80, R71, R69, RZ, 0x3c, !PT ;  /* 0x0000004547507212 */ /* 0x000fe200078e3cff */
[----:B------:R-:W-:Y:S01]  /*9540*/  IMAD.X R87, R56, 0x1, R87, P0 ;  /* 0x0000000138577824 */ /* 0x000fe200000e0657 */
[----:B------:R-:W-:-:S02]  /*9550*/  LOP3.LUT R78, R83, R78, RZ, 0x3c, !PT ;  /* 0x0000004e534e7212 */ /* 0x000fc400078e3cff */
[----:B------:R-:W-:Y:S02]  /*9560*/  LOP3.LUT R85, R53, R64, RZ, 0x3c, !PT ;  /* 0x0000004035557212 */ /* 0x000fe400078e3cff */
[----:B------:R-:W-:Y:S02]  /*9570*/  PRMT R51, R76, 0x1076, R89 ;  /* 0x000010764c337816 */ /* 0x000fe40000000059 */
[C-C-:B------:R-:W-:Y:S02]  /*9580*/  PRMT R75, R79.reuse, 0x2107, R80.reuse ;  /* 0x000021074f4b7816 */ /* 0x140fe40000000050 */
[----:B------:R-:W-:Y:S02]  /*9590*/  PRMT R69, R79, 0x6543, R80 ;  /* 0x000065434f457816 */ /* 0x000fe40000000050 */
[----:B------:R-:W-:Y:S02]  /*95a0*/  LOP3.LUT R80, R87, R62, RZ, 0x3c, !PT ;  /* 0x0000003e57507212 */ /* 0x000fe400078e3cff */
[----:B------:R-:W-:-:S02]  /*95b0*/  SHF.R.W.U32 R62, R85, 0x1f, R78 ;  /* 0x0000001f553e7819 */ /* 0x000fc40000001e4e */
[----:B------:R-:W-:Y:S02]  /*95c0*/  SHF.R.W.U32 R64, R78, 0x1f, R85 ;  /* 0x0000001f4e407819 */ /* 0x000fe40000001e55 */
[----:B------:R-:W-:Y:S02]  /*95d0*/  PRMT R76, R76, 0x5432, R89 ;  /* 0x000054324c4c7816 */ /* 0x000fe40000000059 */
[----:B------:R-:W-:Y:S02]  /*95e0*/  IADD3 R78, P0, PT, R51, R58, RZ ;  /* 0x0000003a334e7210 */ /* 0x000fe40007f1e0ff */
[----:B------:R-:W-:Y:S02]  /*95f0*/  LOP3.LUT R79, R67, R57, RZ, 0x3c, !PT ;  /* 0x00000039434f7212 */ /* 0x000fe400078e3cff */
[----:B------:R-:W-:Y:S01]  /*9600*/  IADD3 R85, P1, P2, R32, R75, R55 ;  /* 0x0000004b20557210 */ /* 0x000fe20007a3e037 */
[----:B------:R-:W-:Y:S01]  /*9610*/  IMAD.X R73, R76, 0x1, R73, P0 ;  /* 0x000000014c497824 */ /* 0x000fe200000e0649 */
[----:B------:R-:W-:-:S02]  /*9620*/  SHF.R.W.U32 R57, R80, 0x1f, R79 ;  /* 0x0000001f50397819 */ /* 0x000fc40000001e4f */
[----:B------:R-:W-:Y:S02]  /*9630*/  SHF.R.W.U32 R58, R79, 0x1f, R80 ;  /* 0x0000001f4f3a7819 */ /* 0x000fe40000001e50 */
[----:B------:R-:W-:Y:S02]  /*9640*/  LOP3.LUT R77, R78, R77, RZ, 0x3c, !PT ;  /* 0x0000004d4e4d7212 */ /* 0x000fe400078e3cff */
[----:B------:R-:W-:Y:S02]  /*9650*/  LOP3.LUT R80, R73, R70, RZ, 0x3c, !PT ;  /* 0x0000004649507212 */ /* 0x000fe400078e3cff */
[----:B------:R-:W-:Y:S02]  /*9660*/  LOP3.LUT R79, R85, R66, R63, 0x96, !PT ;  /* 0x00000042554f7212 */ /* 0x000fe400078e963f */
[----:B------:R-:W-:Y:S02]  /*9670*/  IADD3.X R91, PT, PT, R33, R69, R66, P1, P2 ;  /* 0x00000045215b7210 */ /* 0x000fe40000fe4442 */
[----:B------:R-:W-:-:S02]  /*9680*/  IADD3 R66, P0, P1, R8, R62, R85 ;  /* 0x0000003e08427210 */ /* 0x000fc4000791e055 */
[----:B------:R-:W-:Y:S02]  /*9690*/  SHF.R.W.U32 R63, R80, 0x1f, R77 ;  /* 0x0000001f503f7819 */ /* 0x000fe40000001e4d */
[----:B------:R-:W-:Y:S02]  /*96a0*/  LOP3.LUT R82, R91, R55, R54, 0x96, !PT ;  /* 0x000000375b527212 */ /* 0x000fe400078e9636 */
[----:B------:R-:W-:Y:S02]  /*96b0*/  IADD3.X R91, PT, PT, R9, R64, R91, P0, P1 ;  /* 0x00000040095b7210 */ /* 0x000fe400007e245b */
[----:B------:R-:W-:Y:S02]  /*96c0*/  IADD3 R68, P2, P3, R12, R68, R57 ;  /* 0x000000440c447210 */ /* 0x000fe40007b5e039 */
[----:B------:R-:W-:Y:S02]  /*96d0*/  SHF.R.W.U32 R54, R77, 0x1f, R80 ;  /* 0x0000001f4d367819 */ /* 0x000fe40000001e50 */
[----:B------:R-:W-:-:S02]  /*96e0*/  IADD3 R55, P0, PT, R63, R72, RZ ;  /* 0x000000483f377210 */ /* 0x000fc40007f1e0ff */
[----:B------:R-:W-:Y:S02]  /*96f0*/  IADD3.X R65, PT, PT, R13, R65, R58, P2, P3 ;  /* 0x000000410d417210 */ /* 0x000fe400017e643a */
[C-C-:B------:R-:W-:Y:S01]  /*9700*/  PRMT R70, R79.reuse, 0x5432, R82.reuse ;  /* 0x000054324f467816 */ /* 0x140fe20000000052 */
[----:B------:R-:W-:Y:S01]  /*9710*/  IMAD.X R61, R54, 0x1, R61, P0 ;  /* 0x00000001363d7824 */ /* 0x000fe200000e063d */
[----:B------:R-:W-:Y:S02]  /*9720*/  PRMT R79, R79, 0x1076, R82 ;  /* 0x000010764f4f7816 */ /* 0x000fe40000000052 */
[----:B------:R-:W-:Y:S02]  /*9730*/  LOP3.LUT R72, R91, R76, RZ, 0x3c, !PT ;  /* 0x0000004c5b487212 */ /* 0x000fe400078e3cff */
[----:B------:R-:W-:Y:S02]  /*9740*/  LOP3.LUT R77, R65, R70, RZ, 0x3c, !PT ;  /* 0x00000046414d7212 */ /* 0x000fe400078e3cff */
[----:B------:R-:W-:-:S02]  /*9750*/  IADD3 R52, P0, PT, R79, R52, RZ ;  /* 0x000000344f347210 */ /* 0x000fc40007f1e0ff */
[----:B------:R-:W-:Y:S02]  /*9760*/  LOP3.LUT R85, R74, R61, RZ, 0x3c, !PT ;  /* 0x0000003d4a557212 */ /* 0x000fe400078e3cff */
[----:B------:R-:W-:Y:S02]  /*9770*/  IADD3 R67, P2, PT, R72, R67, RZ ;  /* 0x0000004348437210 */ /* 0x000fe40007f5e0ff */
[----:B------:R-:W-:Y:S01]  /*9780*/  IADD3 R72, P3, PT, R77, R78, RZ ;  /* 0x0000004e4d487210 */ /* 0x000fe20007f7e0ff */
[----:B------:R-:W-:Y:S01]  /*9790*/  IMAD.X R78, R70, 0x1, R71, P0 ;  /* 0x00000001464e7824 */ /* 0x000fe200000e0647 */
[----:B------:R-:W-:Y:S02]  /*97a0*/  LOP3.LUT R80, R66, R51, RZ, 0x3c, !PT ;  /* 0x0000003342507212 */ /* 0x000fe400078e3cff */
[----:B------:R-:W-:Y:S02]  /*97b0*/  LOP3.LUT R77, R52, R75, RZ, 0x3c, !PT ;  /* 0x0000004b344d7212 */ /* 0x000fe400078e3cff */
[----:B------:R-:W-:Y:S01]  /*97c0*/  IADD3 R52, P1, PT, R85, R52, RZ ;  /* 0x0000003455347210 */ /* 0x000fe20007f3e0ff */
[----:B------:R-:W-:Y:S01]  /*97d0*/  IMAD.X R87, R80, 0x1, R87, P2 ;  /* 0x0000000150577824 */ /* 0x000fe200010e0657 */
[----:B------:R-:W-:-:S02]  /*97e0*/  LOP3.LUT R75, R60, R55, RZ, 0x3c, !PT ;  /* 0x000000373c4b7212 */ /* 0x000fc400078e3cff */
[----:B------:R-:W-:Y:S02]  /*97f0*/  LOP3.LUT R82, R68, R79, RZ, 0x3c, !PT ;  /* 0x0000004f44527212 */ /* 0x000fe400078e3cff */
[----:B------:R-:W-:Y:S01]  /*9800*/  LOP3.LUT R80, R78, R69, RZ, 0x3c, !PT ;  /* 0x000000454e507212 */ /* 0x000fe200078e3cff */
[----:B------:R-:W-:Y:S01]  /*9810*/  IMAD.X R75, R75, 0x1, R78, P1 ;  /* 0x000000014b4b7824 */ /* 0x000fe200008e064e */
[----:B------:R-:W-:Y:S01]  /*9820*/  LOP3.LUT R69, R67, R62, RZ, 0x3c, !PT ;  /* 0x0000003e43457212 */ /* 0x000fe200078e3cff */
[----:B------:R-:W-:Y:S01]  /*9830*/  IMAD.X R73, R82, 0x1, R73, P3 ;  /* 0x0000000152497824 */ /* 0x000fe200018e0649 */
[----:B------:R-:W-:Y:S02]  /*9840*/  SHF.R.W.U32 R62, R80, 0x1f, R77 ;  /* 0x0000001f503e7819 */ /* 0x000fe40000001e4d */
[----:B------:R-:W-:Y:S02]  /*9850*/  LOP3.LUT R63, R52, R63, RZ, 0x3c, !PT ;  /* 0x0000003f343f7212 */ /* 0x000fe400078e3cff */
[----:B------:R-:W-:-:S02]  /*9860*/  LOP3.LUT R78, R75, R54, RZ, 0x3c, !PT ;  /* 0x000000364b4e7212 */ /* 0x000fc400078e3cff */
[----:B------:R-:W-:Y:S02]  /*9870*/  LOP3.LUT R82, R87, R64, RZ, 0x3c, !PT ;  /* 0x0000004057527212 */ /* 0x000fe400078e3cff */
[----:B------:R-:W-:Y:S02]  /*9880*/  LOP3.LUT R57, R72, R57, RZ, 0x3c, !PT ;  /* 0x0000003948397212 */ /* 0x000fe400078e3cff */
[----:B------:R-:W-:Y:S02]  /*9890*/  LOP3.LUT R58, R73, R58, RZ, 0x3c, !PT ;  /* 0x0000003a493a7212 */ /* 0x000fe400078e3cff */
[----:B------:R-:W-:Y:S02]  /*98a0*/  SHF.R.W.U32 R64, R77, 0x1f, R80 ;  /* 0x0000001f4d407819 */ /* 0x000fe40000001e50 */
[----:B------:R-:W-:Y:S02]  /*98b0*/  IADD3 R59, P0, P1, R30, R62, R59 ;  /* 0x0000003e1e3b7210 */ /* 0x000fe4000791e03b */
[----:B------:R-:W-:-:S02]  /*98c0*/  PRMT R54, R63, 0x2107, R78 ;  /* 0x000021073f367816 */ /* 0x000fc4000000004e */
[----:B------:R-:W-:Y:S02]  /*98d0*/  PRMT R89, R57, 0x2107, R58 ;  /* 0x0000210739597816 */ /* 0x000fe4000000003a */
[C-C-:B------:R-:W-:Y:S02]  /*98e0*/  PRMT R71, R69.reuse, 0x2107, R82.reuse ;  /* 0x0000210745477816 */ /* 0x140fe40000000052 */
[----:B------:R-:W-:Y:S02]  /*98f0*/  PRMT R77, R69, 0x6543, R82 ;  /* 0x00006543454d7816 */ /* 0x000fe40000000052 */
[----:B------:R-:W-:Y:S02]  /*9900*/  IADD3.X R81, PT, PT, R31, R64, R81, P0, P1 ;  /* 0x000000401f517210 */ /* 0x000fe400007e2451 */
[----:B------:R-:W-:Y:S02]  /*9910*/  PRMT R58, R57, 0x6543, R58 ;  /* 0x00006543393a7816 */ /* 0x000fe4000000003a */
[----:B------:R-:W-:-:S02]  /*9920*/  PRMT R69, R63, 0x6543, R78 ;  /* 0x000065433f457816 */ /* 0x000fc4000000004e */
[----:B------:R-:W-:Y:S02]  /*9930*/  IADD3 R57, P0, PT, R54, R55, RZ ;  /* 0x0000003736397210 */ /* 0x000fe40007f1e0ff */
[----:B------:R-:W-:Y:S02]  /*9940*/  IADD3 R63, P2, P3, R26, R71, R66 ;  /* 0x000000471a3f7210 */ /* 0x000fe40007b5e042 */
[----:B------:R-:W-:Y:S02]  /*9950*/  LOP3.LUT R80, R81, R56, RZ, 0x3c, !PT ;  /* 0x0000003851507212 */ /* 0x000fe400078e3cff */
[--C-:B------:R-:W-:Y:S01]  /*9960*/  LOP3.LUT R74, R57, R74, R61.reuse, 0x96, !PT ;  /* 0x0000004a394a7212 */ /* 0x100fe200078e963d */
[----:B------:R-:W-:Y:S01]  /*9970*/  IMAD.X R61, R69, 0x1, R61, P0 ;  /* 0x00000001453d7824 */ /* 0x000fe200000e063d */
[----:B------:R-:W-:Y:S02]  /*9980*/  IADD3 R85, P4, P5, R34, R89, R68 ;  /* 0x0000005922557210 */ /* 0x000fe40007d9e044 */
[----:B------:R-:W-:-:S02]  /*9990*/  LOP3.LUT R86, R63, R91, R76, 0x96, !PT ;  /* 0x0000005b3f567212 */ /* 0x000fc400078e964c */
[----:B------:R-:W-:Y:S02]  /*99a0*/  IADD3 R83, P1, PT, R80, R83, RZ ;  /* 0x0000005350537210 */ /* 0x000fe40007f3e0ff */
[----:B------:R-:W-:Y:S02]  /*99b0*/  IADD3.X R84, PT, PT, R27, R77, R91, P2, P3 ;  /* 0x0000004d1b547210 */ /* 0x000fe400017e645b */
[----:B------:R-:W-:Y:S02]  /*99c0*/  LOP3.LUT R76, R59, R50, RZ, 0x3c, !PT ;  /* 0x000000323b4c7212 */ /* 0x000fe400078e3cff */
[----:B------:R-:W-:Y:S02]  /*99d0*/  LOP3.LUT R70, R85, R65, R70, 0x96, !PT ;  /* 0x0000004155467212 */ /* 0x000fe400078e9646 */
[----:B------:R-:W-:Y:S02]  /*99e0*/  IADD3.X R65, PT, PT, R0, R58, R65, P4, P5 ;  /* 0x0000003a00417210 */ /* 0x000fe400027ea441 */
[----:B------:R-:W-:-:S02]  /*99f0*/  LOP3.LUT R55, R61, R60, R55, 0x96, !PT ;  /* 0x0000003c3d377212 */ /* 0x000fc400078e9637 */
[----:B------:R-:W-:Y:S01]  /*9a00*/  LOP3.LUT R91, R84, R66, R51, 0x96, !PT ;  /* 0x00000042545b7212 */ /* 0x000fe200078e9633 */
[----:B------:R-:W-:Y:S01]  /*9a10*/  IMAD.X R51, R76, 0x1, R53, P1 ;  /* 0x000000014c337824 */ /* 0x000fe200008e0635 */
[----:B------:R-:W-:Y:S02]  /*9a20*/  LOP3.LUT R93, R65, R68, R79, 0x96, !PT ;  /* 0x00000044415d7212 */ /* 0x000fe400078e964f */
[C-C-:B------:R-:W-:Y:S02]  /*9a30*/  PRMT R53, R74.reuse, 0x1076, R55.reuse ;  /* 0x000010764a357816 */ /* 0x140fe40000000037 */
[----:B------:R-:W-:Y:S02]  /*9a40*/  PRMT R60, R74, 0x5432, R55 ;  /* 0x000054324a3c7816 */ /* 0x000fe40000000037 */
[----:B------:R-:W-:Y:S02]  /*9a50*/  PRMT R55, R70, 0x1076, R93 ;  /* 0x0000107646377816 */ /* 0x000fe4000000005d */
[----:B------:R-:W-:-:S02]  /*9a60*/  IADD3 R79, P0, PT, R53, R52, RZ ;  /* 0x00000034354f7210 */ /* 0x000fc40007f1e0ff */
[----:B------:R-:W-:Y:S02]  /*9a70*/  PRMT R76, R86, 0x1076, R91 ;  /* 0x00001076564c7816 */ /* 0x000fe4000000005b */
[----:B------:R-:W-:Y:S01]  /*9a80*/  PRMT R52, R70, 0x5432, R93 ;  /* 0x0000543246347816 */ /* 0x000fe2000000005d */
[----:B------:R-:W-:Y:S01]  /*9a90*/  IMAD.X R68, R60, 0x1, R75, P0 ;  /* 0x000000013c447824 */ /* 0x000fe200000e064b */
[----:B------:R-:W-:Y:S02]  /*9aa0*/  IADD3 R72, P1, PT, R55, R72, RZ ;  /* 0x0000004837487210 */ /* 0x000fe40007f3e0ff */
[----:B------:R-:W-:Y:S02]  /*9ab0*/  PRMT R86, R86, 0x5432, R91 ;  /* 0x0000543256567816 */ /* 0x000fe4000000005b */
[----:B------:R-:W-:Y:S01]  /*9ac0*/  IADD3 R82, P0, PT, R76, R67, RZ ;  /* 0x000000434c527210 */ /* 0x000fe20007f1e0ff */
[----:B------:R-:W-:Y:S01]  /*9ad0*/  IMAD.X R73, R52, 0x1, R73, P1 ;  /* 0x0000000134497824 */ /* 0x000fe200008e0649 */
[----:B------:R-:W-:-:S02]  /*9ae0*/  LOP3.LUT R62, R83, R62, RZ, 0x3c, !PT ;  /* 0x0000003e533e7212 */ /* 0x000fc400078e3cff */
[----:B------:R-:W-:Y:S01]  /*9af0*/  LOP3.LUT R93, R51, R64, RZ, 0x3c, !PT ;  /* 0x00000040335d7212 */ /* 0x000fe200078e3cff */
[----:B------:R-:W-:Y:S01]  /*9b00*/  IMAD.X R78, R86, 0x1, R87, P0 ;  /* 0x00000001564e7824 */ /* 0x000fe200000e0657 */
[----:B------:R-:W-:Y:S02]  /*9b10*/  LOP3.LUT R91, R68, R69, RZ, 0x3c, !PT ;  /* 0x00000045445b7212 */ /* 0x000fe400078e3cff */
[C-C-:B------:R-:W-:Y:S02]  /*9b20*/  PRMT R75, R62.reuse, 0x2107, R93.reuse ;  /* 0x000021073e4b7816 */ /* 0x140fe4000000005d */
[----:B------:R-:W-:Y:S02]  /*9b30*/  PRMT R69, R62, 0x6543, R93 ;  /* 0x000065433e457816 */ /* 0x000fe4000000005d */
[----:B------:R-:W-:Y:S02]  /*9b40*/  LOP3.LUT R64, R72, R89, RZ, 0x3c, !PT ;  /* 0x0000005948407212 */ /* 0x000fe400078e3cff */
[----:B------:R-:W-:-:S02]  /*9b50*/  LOP3.LUT R87, R73, R58, RZ, 0x3c, !PT ;  /* 0x0000003a49577212 */ /* 0x000fc400078e3cff */
[----:B------:R-:W-:Y:S02]  /*9b60*/  IADD3 R62, P0, P1, R2, R75, R59 ;  /* 0x0000004b023e7210 */ /* 0x000fe4000791e03b */
[----:B------:R-:W-:Y:S02]  /*9b70*/  LOP3.LUT R58, R82, R71, RZ, 0x3c, !PT ;  /* 0x00000047523a7212 */ /* 0x000fe400078e3cff */
[----:B------:R-:W-:Y:S02]  /*9b80*/  LOP3.LUT R89, R78, R77, RZ, 0x3c, !PT ;  /* 0x0000004d4e597212 */ /* 0x000fe400078e3cff */
[----:B------:R-:W-:Y:S02]  /*9b90*/  LOP3.LUT R54, R79, R54, RZ, 0x3c, !PT ;  /* 0x000000364f367212 */ /* 0x000fe400078e3cff */
[----:B------:R-:W-:Y:S02]  /*9ba0*/  SHF.R.W.U32 R71, R87, 0x1f, R64 ;  /* 0x0000001f57477819 */ /* 0x000fe40000001e40 */
[----:B------:R-:W-:-:S02]  /*9bb0*/  SHF.R.W.U32 R77, R64, 0x1f, R87 ;  /* 0x0000001f404d7819 */ /* 0x000fc40000001e57 */
[----:B------:R-:W-:Y:S02]  /*9bc0*/  LOP3.LUT R66, R62, R81, R56, 0x96, !PT ;  /* 0x000000513e427212 */ /* 0x000fe400078e9638 */
[----:B------:R-:W-:Y:S02]  /*9bd0*/  IADD3.X R87, PT, PT, R3, R69, R81, P0, P1 ;  /* 0x0000004503577210 */ /* 0x000fe400007e2451 */
[----:B------:R-:W-:Y:S02]  /*9be0*/  SHF.R.W.U32 R56, R89, 0x1f, R58 ;  /* 0x0000001f59387819 */ /* 0x000fe40000001e3a */
[----:B------:R-:W-:Y:S02]  /*9bf0*/  SHF.R.W.U32 R67, R91, 0x1f, R54 ;  /* 0x0000001f5b437819 */ /* 0x000fe40000001e36 */
[----:B------:R-:W-:Y:S02]  /*9c00*/  SHF.R.W.U32 R58, R58, 0x1f, R89 ;  /* 0x0000001f3a3a7819 */ /* 0x000fe40000001e59 */
[----:B------:R-:W-:-:S02]  /*9c10*/  LOP3.LUT R89, R87, R59, R50, 0x96, !PT ;  /* 0x0000003b57597212 */ /* 0x000fc400078e9632 */
[----:B------:R-:W-:Y:S02]  /*9c20*/  IADD3 R50, P4, PT, R56, R85, RZ ;  /* 0x0000005538327210 */ /* 0x000fe40007f9e0ff */
[----:B------:R-:W-:Y:S02]  /*9c30*/  SHF.R.W.U32 R54, R54, 0x1f, R91 ;  /* 0x0000001f36367819 */ /* 0x000fe40000001e5b */
[----:B------:R-:W-:Y:S01]  /*9c40*/  IADD3 R81, P2, P3, R30, R62, R67 ;  /* 0x0000003e1e517210 */ /* 0x000fe20007b5e043 */
[----:B------:R-:W-:Y:S01]  /*9c50*/  IMAD.X R65, R58, 0x1, R65, P4 ;  /* 0x000000013a417824 */ /* 0x000fe200020e0641 */
[----:B------:R-:W-:Y:S02]  /*9c60*/  IADD3 R57, P0, P1, R8, R71, R57 ;  /* 0x0000004708397210 */ /* 0x000fe4000791e039 */
[C-C-:B------:R-:W-:Y:S02]  /*9c70*/  PRMT R74, R66.reuse, 0x5432, R89.reuse ;  /* 0x00005432424a7816 */ /* 0x140fe40000000059 */
[----:B------:R-:W-:-:S02]  /*9c80*/  PRMT R66, R66, 0x1076, R89 ;  /* 0x0000107642427816 */ /* 0x000fc40000000059 */
[----:B------:R-:W-:Y:S02]  /*9c90*/  IADD3.X R59, PT, PT, R31, R87, R54, P2, P3 ;  /* 0x000000571f3b7210 */ /* 0x000fe400017e6436 */
[----:B------:R-:W-:Y:S02]  /*9ca0*/  IADD3.X R61, PT, PT, R9, R77, R61, P0, P1 ;  /* 0x0000004d093d7210 */ /* 0x000fe400007e243d */
[----:B------:R-:W-:Y:S02]  /*9cb0*/  IADD3 R62, P0, PT, R66, R83, RZ ;  /* 0x00000053423e7210 */ /* 0x000fe40007f1e0ff */
[----:B------:R-:W-:Y:S02]  /*9cc0*/  LOP3.LUT R87, R59, R86, RZ, 0x3c, !PT ;  /* 0x000000563b577212 */ /* 0x000fe400078e3cff */
[----:B------:R-:W-:Y:S02]  /*9cd0*/  LOP3.LUT R83, R65, R60, RZ, 0x3c, !PT ;  /* 0x0000003c41537212 */ /* 0x000fe400078e3cff */
[----:B------:R-:W-:-:S02]  /*9ce0*/  LOP3.LUT R85, R61, R74, RZ, 0x3c, !PT ;  /* 0x0000004a3d557212 */ /* 0x000fc400078e3cff */
[----:B------:R-:W-:Y:S02]  /*9cf0*/  LOP3.LUT R64, R62, R75, RZ, 0x3c, !PT ;  /* 0x0000004b3e407212 */ /* 0x000fe400078e3cff */
[----:B------:R-:W-:Y:S02]  /*9d00*/  IADD3 R72, P2, PT, R87, R72, RZ ;  /* 0x0000004857487210 */ /* 0x000fe40007f5e0ff */
[----:B------:R-:W-:Y:S01]  /*9d10*/  IADD3 R75, P3, PT, R83, R62, RZ ;  /* 0x0000003e534b7210 */ /* 0x000fe20007f7e0ff */
[----:B------:R-:W-:Y:S01]  /*9d20*/  IMAD.X R62, R74, 0x1, R51, P0 ;  /* 0x000000014a3e7824 */ /* 0x000fe200000e0633 */
[----:B------:R-:W-:Y:S02]  /*9d30*/  LOP3.LUT R70, R81, R76, RZ, 0x3c, !PT ;  /* 0x0000004c51467212 */ /* 0x000fe400078e3cff */
[----:B------:R-:W-:Y:S02]  /*9d40*/  IADD3 R82, P1, PT, R85, R82, RZ ;  /* 0x0000005255527210 */ /* 0x000fe40007f3e0ff */
[----:B------:R-:W-:Y:S01]  /*9d50*/  LOP3.LUT R83, R57, R66, RZ, 0x3c, !PT ;  /* 0x0000004239537212 */ /* 0x000fe200078e3cff */
[----:B------:R-:W-:Y:S01]  /*9d60*/  IMAD.X R73, R70, 0x1, R73, P2 ;  /* 0x0000000146497824 */ /* 0x000fe200010e0649 */
[----:B------:R-:W-:-:S02]  /*9d70*/  LOP3.LUT R85, R50, R53, RZ, 0x3c, !PT ;  /* 0x0000003532557212 */ /* 0x000fc400078e3cff */
[----:B------:R-:W-:Y:S01]  /*9d80*/  LOP3.LUT R51, R62, R69, RZ, 0x3c, !PT ;  /* 0x000000453e337212 */ /* 0x000fe200078e3cff */
[----:B------:R-:W-:Y:S01]  /*9d90*/  IMAD.X R78, R83, 0x1, R78, P1 ;  /* 0x00000001534e7824 */ /* 0x000fe200008e064e */
[----:B------:R-:W-:Y:S01]  /*9da0*/  LOP3.LUT R67, R72, R67, RZ, 0x3c, !PT ;  /* 0x0000004348437212 */ /* 0x000fe200078e3cff */
[----:B------:R-:W-:Y:S01]  /*9db0*/  IMAD.X R69, R85, 0x1, R62, P3 ;  /* 0x0000000155457824 */ /* 0x000fe200018e063e */
[----:B------:R-:W-:Y:S02]  /*9dc0*/  SHF.R.W.U32 R62, R51, 0x1f, R64 ;  /* 0x0000001f333e7819 */ /* 0x000fe40000001e40 */
[----:B------:R-:W-:Y:S02]  /*9dd0*/  LOP3.LUT R70, R73, R54, RZ, 0x3c, !PT ;  /* 0x0000003649467212 */ /* 0x000fe400078e3cff */
[----:B------:R-:W-:Y:S02]  /*9de0*/  SHF.R.W.U32 R51, R64, 0x1f, R51 ;  /* 0x0000001f40337819 */ /* 0x000fe40000001e33 */
[----:B------:R-:W-:-:S02]  /*9df0*/  LOP3.LUT R64, R82, R71, RZ, 0x3c, !PT ;  /* 0x0000004752407212 */ /* 0x000fc400078e3cff */
[----:B------:R-:W-:Y:S02]  /*9e00*/  LOP3.LUT R77, R78, R77, RZ, 0x3c, !PT ;  /* 0x0000004d4e4d7212 */ /* 0x000fe400078e3cff */
[----:B------:R-:W-:Y:S02]  /*9e10*/  LOP3.LUT R56, R75, R56, RZ, 0x3c, !PT ;  /* 0x000000384b387212 */ /* 0x000fe400078e3cff */
[----:B------:R-:W-:Y:S02]  /*9e20*/  LOP3.LUT R83, R69, R58, RZ, 0x3c, !PT ;  /* 0x0000003a45537212 */ /* 0x000fe400078e3cff */
[C-C-:B------:R-:W-:Y:S02]  /*9e30*/  PRMT R54, R67.reuse, 0x2107, R70.reuse ;  /* 0x0000210743367816 */ /* 0x140fe40000000046 */
[----:B------:R-:W-:Y:S02]  /*9e40*/  PRMT R58, R64, 0x2107, R77 ;  /* 0x00002107403a7816 */ /* 0x000fe4000000004d */
[----:B------:R-:W-:-:S02]  /*9e50*/  PRMT R71, R67, 0x6543, R70 ;  /* 0x0000654343477816 */ /* 0x000fc40000000046 */
[----:B------:R-:W-:Y:S02]  /*9e60*/  PRMT R64, R64, 0x6543, R77 ;  /* 0x0000654340407816 */ /* 0x000fe4000000004d */
[C-C-:B------:R-:W-:Y:S02]  /*9e70*/  PRMT R80, R56.reuse, 0x2107, R83.reuse ;  /* 0x0000210738507816 */ /* 0x140fe40000000053 */
[----:B------:R-:W-:Y:S02]  /*9e80*/  PRMT R70, R56, 0x6543, R83 ;  /* 0x0000654338467816 */ /* 0x000fe40000000053 */
[----:B------:R-:W-:Y:S02]  /*9e90*/  IADD3 R77, P0, P1, R26, R54, R81 ;  /* 0x000000361a4d7210 */ /* 0x000fe4000791e051 */
[----:B------:R-:W-:Y:S02]  /*9ea0*/  IADD3 R56, P2, PT, R62, R63, RZ ;  /* 0x0000003f3e387210 */ /* 0x000fe40007f5e0ff */
[----:B------:R-:W-:-:S02]  /*9eb0*/  IADD3.X R63, PT, PT, R27, R71, R59, P0, P1 ;  /* 0x000000471b3f7210 */ /* 0x000fc400007e243b */
[----:B------:R-:W-:Y:S01]  /*9ec0*/  LOP3.LUT R86, R77, R59, R86, 0x96, !PT ;  /* 0x0000003b4d567212 */ /* 0x000fe200078e9656 */
[----:B------:R-:W-:Y:S01]  /*9ed0*/  IMAD.X R67, R51, 0x1, R84, P2 ;  /* 0x0000000133437824 */ /* 0x000fe200010e0654 */
[----:B------:R-:W-:Y:S02]  /*9ee0*/  IADD3 R59, P0, P1, R12, R58, R57 ;  /* 0x0000003a0c3b7210 */ /* 0x000fe4000791e039 */
[----:B------:R-:W-:Y:S02]  /*9ef0*/  LOP3.LUT R83, R63, R81, R76, 0x96, !PT ;  /* 0x000000513f537212 */ /* 0x000fe400078e964c */
[----:B------:R-:W-:Y:S02]  /*9f00*/  IADD3 R89, P2, PT, R80, R50, RZ ;  /* 0x0000003250597210 */ /* 0x000fe40007f5e0ff */
[----:B------:R-:W-:Y:S02]  /*9f10*/  LOP3.LUT R81, R59, R61, R74, 0x96, !PT ;  /* 0x0000003d3b517212 */ /* 0x000fe400078e964a */
[----:B------:R-:W-:-:S02]  /*9f20*/  LOP3.LUT R74, R52, R67, RZ, 0x3c, !PT ;  /* 0x00000043344a7212 */ /* 0x000fc400078e3cff */
[----:B------:R-:W-:Y:S02]  /*9f30*/  IADD3.X R61, PT, PT, R13, R64, R61, P0, P1 ;  /* 0x000000400d3d7210 */ /* 0x000fe400007e243d */
[----:B------:R-:W-:Y:S01]  /*9f40*/  LOP3.LUT R76, R89, R65, R60, 0x96, !PT ;  /* 0x00000041594c7212 */ /* 0x000fe200078e963c */
[----:B------:R-:W-:Y:S01]  /*9f50*/  IMAD.X R60, R70, 0x1, R65, P2 ;  /* 0x00000001463c7824 */ /* 0x000fe200010e0641 */
[----:B------:R-:W-:Y:S02]  /*9f60*/  IADD3 R79, P0, PT, R74, R79, RZ ;  /* 0x0000004f4a4f7210 */ /* 0x000fe40007f1e0ff */
[----:B------:R-:W-:Y:S02]  /*9f70*/  LOP3.LUT R65, R55, R56, RZ, 0x3c, !PT ;  /* 0x0000003837417212 */ /* 0x000fe400078e3cff */
[----:B------:R-:W-:Y:S02]  /*9f80*/  LOP3.LUT R84, R61, R57, R66, 0x96, !PT ;  /* 0x000000393d547212 */ /* 0x000fe400078e9642 */
[C-C-:B------:R-:W-:Y:S01]  /*9f90*/  PRMT R57, R86.reuse, 0x1076, R83.reuse ;  /* 0x0000107656397816 */ /* 0x140fe20000000053 */
[----:B------:R-:W-:Y:S01]  /*9fa0*/  IMAD.X R68, R65, 0x1, R68, P0 ;  /* 0x0000000141447824 */ /* 0x000fe200000e0644 */
[----:B------:R-:W-:-:S02]  /*9fb0*/  PRMT R66, R86, 0x5432, R83 ;  /* 0x0000543256427816 */ /* 0x000fc40000000053 */
[----:B------:R-:W-:Y:S02]  /*9fc0*/  IADD3 R65, P0, PT, R57, R72, RZ ;  /* 0x0000004839417210 */ /* 0x000fe40007f1e0ff */
[----:B------:R-:W-:Y:S02]  /*9fd0*/  LOP3.LUT R53, R60, R50, R53, 0x96, !PT ;  /* 0x000000323c357212 */ /* 0x000fe400078e9635 */
[----:B------:R-:W-:Y:S01]  /*9fe0*/  LOP3.LUT R83, R68, R51, RZ, 0x3c, !PT ;  /* 0x0000003344537212 */ /* 0x000fe200078e3cff */
[----:B------:R-:W-:Y:S01]  /*9ff0*/  IMAD.X R74, R66, 0x1, R73, P0 ;  /* 0x00000001424a7824 */ /* 0x000fe200000e0649 */
[C-C-:B------:R-:W-:Y:S02]  /*a000*/  PRMT R50, R76.reuse, 0x1076, R53.reuse ;  /* 0x000010764c327816 */ /* 0x140fe40000000035 */
[----:B------:R-:W-:Y:S02]  /*a010*/  PRMT R76, R76, 0x5432, R53 ;  /* 0x000054324c4c7816 */ /* 0x000fe40000000035 */
[----:B------:R-:W-:-:S02]  /*a020*/  PRMT R53, R81, 0x1076, R84 ;  /* 0x0000107651357816 */ /* 0x000fc40000000054 */
[----:B------:R-:W-:Y:S02]  /*a030*/  PRMT R51, R81, 0x5432, R84 ;  /* 0x0000543251337816 */ /* 0x000fe40000000054 */
[----:B------:R-:W-:Y:S02]  /*a040*/  LOP3.LUT R62, R79, R62, RZ, 0x3c, !PT ;  /* 0x0000003e4f3e7212 */ /* 0x000fe400078e3cff */
[----:B------:R-:W-:Y:S02]  /*a050*/  LOP3.LUT R73, R65, R54, RZ, 0x3c, !PT ;  /* 0x0000003641497212 */ /* 0x000fe400078e3cff */
[----:B------:R-:W-:Y:S02]  /*a060*/  LOP3.LUT R84, R74, R71, RZ, 0x3c, !PT ;  /* 0x000000474a547212 */ /* 0x000fe400078e3cff */
[----:B------:R-:W-:Y:S02]  /*a070*/  IADD3 R75, P1, PT, R50, R75, RZ ;  /* 0x0000004b324b7210 */ /* 0x000fe40007f3e0ff */
[----:B------:R-:W-:-:S02]  /*a080*/  PRMT R72, R62, 0x2107, R83 ;  /* 0x000021073e487816 */ /* 0x000fc40000000053 */
[----:B------:R-:W-:Y:S01]  /*a090*/  SHF.R.W.U32 R54, R84, 0x1f, R73 ;  /* 0x0000001f54367819 */ /* 0x000fe20000001e49 */
[----:B------:R-:W-:Y:S01]  /*a0a0*/  IMAD.X R69, R76, 0x1, R69, P1 ;  /* 0x000000014c457824 */ /* 0x000fe200008e0645 */
[----:B------:R-:W-:Y:S02]  /*a0b0*/  SHF.R.W.U32 R71, R73, 0x1f, R84 ;  /* 0x0000001f49477819 */ /* 0x000fe40000001e54 */
[----:B------:R-:W-:Y:S02]  /*a0c0*/  IADD3 R73, P0, PT, R53, R82, RZ ;  /* 0x0000005235497210 */ /* 0x000fe40007f1e0ff */
[----:B------:R-:W-:Y:S02]  /*a0d0*/  PRMT R62, R62, 0x6543, R83 ;  /* 0x000065433e3e7816 */ /* 0x000fe40000000053 */
[----:B------:R-:W-:Y:S01]  /*a0e0*/  IADD3 R81, P1, PT, R72, R56, RZ ;  /* 0x0000003848517210 */ /* 0x000fe20007f3e0ff */
[----:B------:R-:W-:Y:S01]  /*a0f0*/  IMAD.X R83, R51, 0x1, R78, P0 ;  /* 0x0000000133537824 */ /* 0x000fe200000e064e */
[----:B------:R-:W-:-:S02]  /*a100*/  LOP3.LUT R80, R75, R80, RZ, 0x3c, !PT ;  /* 0x000000504b507212 */ /* 0x000fc400078e3cff */
[----:B------:R-:W-:Y:S01]  /*a110*/  LOP3.LUT R85, R69, R70, RZ, 0x3c, !PT ;  /* 0x0000004645557212 */ /* 0x000fe200078e3cff */
[--C-:B------:R-:W-:Y:S01]  /*a120*/  IMAD.X R91, R62, 0x1, R67.reuse, P1 ;  /* 0x000000013e5b7824 */ /* 0x100fe200008e0643 */
[----:B------:R-:W-:Y:S02]  /*a130*/  LOP3.LUT R78, R81, R52, R67, 0x96, !PT ;  /* 0x00000034514e7212 */ /* 0x000fe400078e9643 */
[----:B------:R-:W-:Y:S02]  /*a140*/  LOP3.LUT R58, R73, R58, RZ, 0x3c, !PT ;  /* 0x0000003a493a7212 */ /* 0x000fe400078e3cff */
[----:B------:R-:W-:Y:S02]  /*a150*/  LOP3.LUT R67, R83, R64, RZ, 0x3c, !PT ;  /* 0x0000004053437212 */ /* 0x000fe400078e3cff */
[----:B------:R-:W-:Y:S02]  /*a160*/  SHF.R.W.U32 R52, R85, 0x1f, R80 ;  /* 0x0000001f55347819 */ /* 0x000fe40000001e50 */
[----:B------:R-:W-:-:S02]  /*a170*/  SHF.R.W.U32 R64, R80, 0x1f, R85 ;  /* 0x0000001f50407819 */ /* 0x000fc40000001e55 */
[----:B------:R-:W-:Y:S02]  /*a180*/  LOP3.LUT R85, R91, R55, R56, 0x96, !PT ;  /* 0x000000375b557212 */ /* 0x000fe400078e9638 */
[----:B------:R-:W-:Y:S02]  /*a190*/  IADD3 R59, P0, P1, R32, R54, R59 ;  /* 0x00000036203b7210 */ /* 0x000fe4000791e03b */
[----:B------:R-:W-:Y:S02]  /*a1a0*/  SHF.R.W.U32 R70, R67, 0x1f, R58 ;  /* 0x0000001f43467819 */ /* 0x000fe40000001e3a */
[----:B------:R-:W-:Y:S02]  /*a1b0*/  SHF.R.W.U32 R55, R58, 0x1f, R67 ;  /* 0x0000001f3a377819 */ /* 0x000fe40000001e43 */
[----:B------:R-:W-:Y:S02]  /*a1c0*/  PRMT R58, R78, 0x1076, R85 ;  /* 0x000010764e3a7816 */ /* 0x000fe40000000055 */
[----:B------:R-:W-:-:S02]  /*a1d0*/  IADD3.X R61, PT, PT, R33, R71, R61, P0, P1 ;  /* 0x00000047213d7210 */ /* 0x000fc400007e243d */
[----:B------:R-:W-:Y:S02]  /*a1e0*/  IADD3 R89, P1, PT, R70, R89, RZ ;  /* 0x0000005946597210 */ /* 0x000fe40007f3e0ff */
[----:B------:R-:W-:Y:S02]  /*a1f0*/  IADD3 R56, P2, P3, R34, R52, R81 ;  /* 0x0000003422387210 */ /* 0x000fe40007b5e051 */
[----:B------:R-:W-:Y:S01]  /*a200*/  PRMT R67, R78, 0x5432, R85 ;  /* 0x000054324e437816 */ /* 0x000fe20000000055 */
[----:B------:R-:W-:Y:S01]  /*a210*/  IMAD.X R60, R55, 0x1, R60, P1 ;  /* 0x00000001373c7824 */ /* 0x000fe200008e063c */
[----:B------:R-:W-:Y:S02]  /*a220*/  IADD3 R79, P0, PT, R58, R79, RZ ;  /* 0x0000004f3a4f7210 */ /* 0x000fe40007f1e0ff */
[----:B------:R-:W-:Y:S02]  /*a230*/  LOP3.LUT R80, R61, R76, RZ, 0x3c, !PT ;  /* 0x0000004c3d507212 */ /* 0x000fe400078e3cff */
[----:B------:R-:W-:-:S02]  /*a240*/  IADD3.X R91, PT, PT, R0, R64, R91, P2, P3 ;  /* 0x00000040005b7210 */ /* 0x000fc400017e645b */
[----:B------:R-:W-:Y:S02]  /*a250*/  LOP3.LUT R78, R79, R72, RZ, 0x3c, !PT ;  /* 0x000000484f4e7212 */ /* 0x000fe400078e3cff */
[----:B------:R-:W-:Y:S01]  /*a260*/  IADD3 R87, P1, PT, R80, R79, RZ ;  /* 0x0000004f50577210 */ /* 0x000fe20007f3e0ff */
[----:B------:R-:W-:Y:S01]  /*a270*/  IMAD.X R79, R67, 0x1, R68, P0 ;  /* 0x00000001434f7824 */ /* 0x000fe200000e0644 */
[----:B------:R-:W-:Y:S02]  /*a280*/  LOP3.LUT R68, R59, R50, RZ, 0x3c, !PT ;  /* 0x000000323b447212 */ /* 0x000fe400078e3cff */
[----:B------:R-:W-:Y:S02]  /*a290*/  LOP3.LUT R72, R60, R67, RZ, 0x3c, !PT ;  /* 0x000000433c487212 */ /* 0x000fe400078e3cff */
[----:B------:R-:W-:Y:S02]  /*a2a0*/  LOP3.LUT R82, R91, R66, RZ, 0x3c, !PT ;  /* 0x000000425b527212 */ /* 0x000fe400078e3cff */
        /* <DEDUP_REMOVED lines=8> */
[----:B------:R-:W-:Y:S01]  /*a330*/  LOP3.LUT R71, R62, R71, RZ, 0x3c, !PT ;  /* 0x000000473e477212 */ /* 0x000fe200078e3cff */
[----:B------:R-:W-:Y:S01]  /*a340*/  IMAD.X R74, R79, 0x1, R74, P0 ;  /* 0x000000014f4a7824 */ /* 0x000fe200000e064a */
[----:B------:R-:W-:-:S02]  /*a350*/  SHF.R.W.U32 R72, R81, 0x1f, R78 ;  /* 0x0000001f51487819 */ /* 0x000fc40000001e4e */
[C-C-:B------:R-:W-:Y:S02]  /*a360*/  PRMT R85, R54.reuse, 0x2107, R71.reuse ;  /* 0x0000210736557816 */ /* 0x140fe40000000047 */
[----:B------:R-:W-:Y:S02]  /*a370*/  PRMT R71, R54, 0x6543, R71 ;  /* 0x0000654336477816 */ /* 0x000fe40000000047 */
[----:B------:R-:W-:Y:S02]  /*a380*/  SHF.R.W.U32 R68, R78, 0x1f, R81 ;  /* 0x0000001f4e447819 */ /* 0x000fe40000001e51 */
[----:B------:R-:W-:Y:S02]  /*a390*/  IADD3 R54, P0, P1, R6, R72, R77 ;  /* 0x0000004806367210 */ /* 0x000fe4000791e04d */
[----:B------:R-:W-:Y:S02]  /*a3a0*/  LOP3.LUT R52, R73, R52, RZ, 0x3c, !PT ;  /* 0x0000003449347212 */ /* 0x000fe400078e3cff */
[----:B------:R-:W-:-:S02]  /*a3b0*/  LOP3.LUT R81, R83, R64, RZ, 0x3c, !PT ;  /* 0x0000004053517212 */ /* 0x000fc400078e3cff */
[----:B------:R-:W-:Y:S02]  /*a3c0*/  IADD3.X R64, PT, PT, R7, R68, R63, P0, P1 ;  /* 0x0000004407407210 */ /* 0x000fe400007e243f */
[----:B------:R-:W-:Y:S02]  /*a3d0*/  LOP3.LUT R79, R65, R70, RZ, 0x3c, !PT ;  /* 0x00000046414f7212 */ /* 0x000fe400078e3cff */
[----:B------:R-:W-:Y:S02]  /*a3e0*/  LOP3.LUT R78, R74, R55, RZ, 0x3c, !PT ;  /* 0x000000374a4e7212 */ /* 0x000fe400078e3cff */
[C-C-:B------:R-:W-:Y:S02]  /*a3f0*/  PRMT R63, R52.reuse, 0x2107, R81.reuse ;  /* 0x00002107343f7816 */ /* 0x140fe40000000051 */
[----:B------:R-:W-:Y:S02]  /*a400*/  PRMT R81, R52, 0x6543, R81 ;  /* 0x0000654334517816 */ /* 0x000fe40000000051 */
[----:B------:R-:W-:-:S02]  /*a410*/  LOP3.LUT R52, R64, R51, RZ, 0x3c, !PT ;  /* 0x0000003340347212 */ /* 0x000fc400078e3cff */
[C-C-:B------:R-:W-:Y:S02]  /*a420*/  PRMT R70, R79.reuse, 0x2107, R78.reuse ;  /* 0x000021074f467816 */ /* 0x140fe4000000004e */
[----:B------:R-:W-:Y:S02]  /*a430*/  IADD3 R55, P0, P1, R2, R85, R59 ;  /* 0x0000005502377210 */ /* 0x000fe4000791e03b */
[----:B------:R-:W-:Y:S02]  /*a440*/  IADD3 R75, P2, PT, R52, R75, RZ ;  /* 0x0000004b344b7210 */ /* 0x000fe40007f5e0ff */
[----:B------:R-:W-:Y:S02]  /*a450*/  IADD3 R52, P5, P6, R4, R70, R89 ;  /* 0x0000004604347210 */ /* 0x000fe40007ebe059 */
[----:B------:R-:W-:Y:S02]  /*a460*/  PRMT R79, R79, 0x6543, R78 ;  /* 0x000065434f4f7816 */ /* 0x000fe4000000004e */
[----:B------:R-:W-:-:S02]  /*a470*/  LOP3.LUT R80, R55, R61, R76, 0x96, !PT ;  /* 0x0000003d37507212 */ /* 0x000fc400078e964c */
[----:B------:R-:W-:Y:S02]  /*a480*/  IADD3.X R61, PT, PT, R3, R71, R61, P0, P1 ;  /* 0x00000047033d7210 */ /* 0x000fe400007e243d */
[----:B------:R-:W-:Y:S02]  /*a490*/  IADD3 R77, P3, P4, R28, R63, R56 ;  /* 0x0000003f1c4d7210 */ /* 0x000fe40007c7e038 */
[----:B------:R-:W-:Y:S02]  /*a4a0*/  LOP3.LUT R78, R52, R60, R67, 0x96, !PT ;  /* 0x0000003c344e7212 */ /* 0x000fe400078e9643 */
[----:B------:R-:W-:Y:S02]  /*a4b0*/  IADD3.X R67, PT, PT, R5, R79, R60, P5, P6 ;  /* 0x0000004f05437210 */ /* 0x000fe40002fec43c */
[----:B------:R-:W-:Y:S02]  /*a4c0*/  LOP3.LUT R59, R61, R59, R50, 0x96, !PT ;  /* 0x0000003b3d3b7212 */ /* 0x000fe400078e9632 */
[----:B------:R-:W-:-:S02]  /*a4d0*/  IADD3.X R76, PT, PT, R29, R81, R91, P3, P4 ;  /* 0x000000511d4c7210 */ /* 0x000fc40001fe845b */
[----:B------:R-:W-:Y:S02]  /*a4e0*/  LOP3.LUT R60, R54, R53, RZ, 0x3c, !PT ;  /* 0x00000035363c7212 */ /* 0x000fe400078e3cff */
[----:B------:R-:W-:Y:S02]  /*a4f0*/  LOP3.LUT R89, R67, R89, R58, 0x96, !PT ;  /* 0x0000005943597212 */ /* 0x000fe400078e963a */
[----:B------:R-:W-:Y:S01]  /*a500*/  LOP3.LUT R82, R77, R91, R66, 0x96, !PT ;  /* 0x0000005b4d527212 */ /* 0x000fe200078e9642 */
[----:B------:R-:W-:Y:S01]  /*a510*/  IMAD.X R69, R60, 0x1, R69, P2 ;  /* 0x000000013c457824 */ /* 0x000fe200010e0645 */
[----:B------:R-:W-:Y:S02]  /*a520*/  PRMT R66, R80, 0x1076, R59 ;  /* 0x0000107650427816 */ /* 0x000fe4000000003b */
[----:B------:R-:W-:Y:S02]  /*a530*/  LOP3.LUT R57, R76, R56, R57, 0x96, !PT ;  /* 0x000000384c397212 */ /* 0x000fe400078e9639 */
[----:B------:R-:W-:-:S02]  /*a540*/  PRMT R58, R78, 0x1076, R89 ;  /* 0x000010764e3a7816 */ /* 0x000fc40000000059 */
[----:B------:R-:W-:Y:S02]  /*a550*/  PRMT R59, R80, 0x5432, R59 ;  /* 0x00005432503b7816 */ /* 0x000fe4000000003b */
[----:B------:R-:W-:Y:S02]  /*a560*/  IADD3 R60, P0, PT, R66, R87, RZ ;  /* 0x00000057423c7210 */ /* 0x000fe40007f1e0ff */
[C-C-:B------:R-:W-:Y:S02]  /*a570*/  PRMT R56, R82.reuse, 0x1076, R57.reuse ;  /* 0x0000107652387816 */ /* 0x140fe40000000039 */
[----:B------:R-:W-:Y:S01]  /*a580*/  PRMT R50, R82, 0x5432, R57 ;  /* 0x0000543252327816 */ /* 0x000fe20000000039 */
[----:B------:R-:W-:Y:S01]  /*a590*/  IMAD.X R62, R59, 0x1, R62, P0 ;  /* 0x000000013b3e7824 */ /* 0x000fe200000e063e */
[----:B------:R-:W-:Y:S02]  /*a5a0*/  PRMT R57, R78, 0x5432, R89 ;  /* 0x000054324e397816 */ /* 0x000fe40000000059 */
[----:B------:R-:W-:-:S02]  /*a5b0*/  IADD3 R65, P1, PT, R58, R65, RZ ;  /* 0x000000413a417210 */ /* 0x000fc40007f3e0ff */
[----:B------:R-:W-:Y:S02]  /*a5c0*/  LOP3.LUT R72, R75, R72, RZ, 0x3c, !PT ;  /* 0x000000484b487212 */ /* 0x000fe400078e3cff */
[----:B------:R-:W-:Y:S01]  /*a5d0*/  LOP3.LUT R87, R69, R68, RZ, 0x3c, !PT ;  /* 0x0000004445577212 */ /* 0x000fe200078e3cff */
[----:B------:R-:W-:Y:S01]  /*a5e0*/  IMAD.X R74, R57, 0x1, R74, P1 ;  /* 0x00000001394a7824 */ /* 0x000fe200008e064a */
[----:B------:R-:W-:Y:S02]  /*a5f0*/  LOP3.LUT R80, R60, R85, RZ, 0x3c, !PT ;  /* 0x000000553c507212 */ /* 0x000fe400078e3cff */
[----:B------:R-:W-:Y:S02]  /*a600*/  LOP3.LUT R85, R62, R71, RZ, 0x3c, !PT ;  /* 0x000000473e557212 */ /* 0x000fe400078e3cff */
[C-C-:B------:R-:W-:Y:S02]  /*a610*/  PRMT R68, R72.reuse, 0x2107, R87.reuse ;  /* 0x0000210748447816 */ /* 0x140fe40000000057 */
[----:B------:R-:W-:-:S02]  /*a620*/  PRMT R71, R72, 0x6543, R87 ;  /* 0x0000654348477816 */ /* 0x000fc40000000057 */
[----:B------:R-:W-:Y:S02]  /*a630*/  LOP3.LUT R70, R65, R70, RZ, 0x3c, !PT ;  /* 0x0000004641467212 */ /* 0x000fe400078e3cff */
[----:B------:R-:W-:Y:S02]  /*a640*/  LOP3.LUT R87, R74, R79, RZ, 0x3c, !PT ;  /* 0x0000004f4a577212 */ /* 0x000fe400078e3cff */
[----:B------:R-:W-:Y:S02]  /*a650*/  IADD3 R82, P1, PT, R56, R73, RZ ;  /* 0x0000004938527210 */ /* 0x000fe40007f3e0ff */
[----:B------:R-:W-:Y:S02]  /*a660*/  SHF.R.W.U32 R72, R87, 0x1f, R70 ;  /* 0x0000001f57487819 */ /* 0x000fe40000001e46 */
[----:B------:R-:W-:Y:S01]  /*a670*/  SHF.R.W.U32 R73, R70, 0x1f, R87 ;  /* 0x0000001f46497819 */ /* 0x000fe20000001e57 */
[----:B------:R-:W-:Y:S01]  /*a680*/  IMAD.X R70, R50, 0x1, R83, P1 ;  /* 0x0000000132467824 */ /* 0x000fe200008e0653 */
[----:B------:R-:W-:-:S02]  /*a690*/  IADD3 R78, P0, PT, R68, R54, RZ ;  /* 0x00000036444e7210 */ /* 0x000fc40007f1e0ff */
[----:B------:R-:W-:Y:S02]  /*a6a0*/  SHF.R.W.U32 R79, R85, 0x1f, R80 ;  /* 0x0000001f554f7819 */ /* 0x000fe40000001e50 */
[----:B------:R-:W-:Y:S02]  /*a6b0*/  SHF.R.W.U32 R80, R80, 0x1f, R85 ;  /* 0x0000001f50507819 */ /* 0x000fe40000001e55 */
[----:B------:R-:W-:Y:S01]  /*a6c0*/  LOP3.LUT R84, R82, R63, RZ, 0x3c, !PT ;  /* 0x0000003f52547212 */ /* 0x000fe200078e3cff */
[----:B------:R-:W-:Y:S01]  /*a6d0*/  IMAD.X R63, R71, 0x1, R64, P0 ;  /* 0x00000001473f7824 */ /* 0x000fe200000e0640 */
[----:B------:R-:W-:Y:S02]  /*a6e0*/  LOP3.LUT R85, R70, R81, RZ, 0x3c, !PT ;  /* 0x0000005146557212 */ /* 0x000fe400078e3cff */
[----:B------:R-:W-:Y:S02]  /*a6f0*/  IADD3 R55, P0, P1, R12, R72, R55 ;  /* 0x000000480c377210 */ /* 0x000fe4000791e037 */
[----:B------:R-:W-:-:S02]  /*a700*/  LOP3.LUT R83, R78, R64, R51, 0x96, !PT ;  /* 0x000000404e537212 */ /* 0x000fc400078e9633 */
[----:B------:R-:W-:Y:S02]  /*a710*/  SHF.R.W.U32 R81, R85, 0x1f, R84 ;  /* 0x0000001f55517819 */ /* 0x000fe40000001e54 */
[----:B------:R-:W-:Y:S02]  /*a720*/  IADD3 R51, P2, P3, R6, R78, R79 ;  /* 0x0000004e06337210 */ /* 0x000fe40007b5e04f */
[----:B------:R-:W-:Y:S02]  /*a730*/  LOP3.LUT R54, R63, R54, R53, 0x96, !PT ;  /* 0x000000363f367212 */ /* 0x000fe400078e9635 */
[----:B------:R-:W-:Y:S02]  /*a740*/  IADD3.X R61, PT, PT, R13, R73, R61, P0, P1 ;  /* 0x000000490d3d7210 */ /* 0x000fe400007e243d */
[----:B------:R-:W-:Y:S02]  /*a750*/  SHF.R.W.U32 R78, R84, 0x1f, R85 ;  /* 0x0000001f544e7819 */ /* 0x000fe40000001e55 */
[----:B------:R-:W-:-:S02]  /*a760*/  IADD3 R53, P0, PT, R81, R52, RZ ;  /* 0x0000003451357210 */ /* 0x000fc40007f1e0ff */
[----:B------:R-:W-:Y:S02]  /*a770*/  IADD3.X R63, PT, PT, R7, R63, R80, P2, P3 ;  /* 0x0000003f073f7210 */ /* 0x000fe400017e6450 */
[C-C-:B------:R-:W-:Y:S02]  /*a780*/  PRMT R64, R83.reuse, 0x5432, R54.reuse ;  /* 0x0000543253407816 */ /* 0x140fe40000000036 */
[----:B------:R-:W-:Y:S01]  /*a790*/  PRMT R52, R83, 0x1076, R54 ;  /* 0x0000107653347816 */ /* 0x000fe20000000036 */
[----:B------:R-:W-:Y:S01]  /*a7a0*/  IMAD.X R54, R78, 0x1, R67, P0 ;  /* 0x000000014e367824 */ /* 0x000fe200000e0643 */
[----:B------:R-:W-:Y:S02]  /*a7b0*/  LOP3.LUT R84, R63, R50, RZ, 0x3c, !PT ;  /* 0x000000323f547212 */ /* 0x000fe400078e3cff */
[----:B------:R-:W-:Y:S02]  /*a7c0*/  LOP3.LUT R85, R61, R64, RZ, 0x3c, !PT ;  /* 0x000000403d557212 */ /* 0x000fe400078e3cff */
[----:B------:R-:W-:-:S02]  /*a7d0*/  IADD3 R65, P2, PT, R84, R65, RZ ;  /* 0x0000004154417210 */ /* 0x000fc40007f5e0ff */
[----:B------:R-:W-:Y:S02]  /*a7e0*/  IADD3 R75, P0, PT, R52, R75, RZ ;  /* 0x0000004b344b7210 */ /* 0x000fe40007f1e0ff */
[----:B------:R-:W-:Y:S02]  /*a7f0*/  LOP3.LUT R84, R54, R59, RZ, 0x3c, !PT ;  /* 0x0000003b36547212 */ /* 0x000fe400078e3cff */
[----:B------:R-:W-:Y:S02]  /*a800*/  IADD3 R67, P1, PT, R85, R82, RZ ;  /* 0x0000005255437210 */ /* 0x000fe40007f3e0ff */
[----:B------:R-:W-:Y:S02]  /*a810*/  LOP3.LUT R82, R75, R68, RZ, 0x3c, !PT ;  /* 0x000000444b527212 */ /* 0x000fe400078e3cff */
[----:B------:R-:W-:Y:S02]  /*a820*/  LOP3.LUT R83, R55, R52, RZ, 0x3c, !PT ;  /* 0x0000003437537212 */ /* 0x000fe400078e3cff */
[----:B------:R-:W-:Y:S01]  /*a830*/  IADD3 R68, P3, PT, R84, R75, RZ ;  /* 0x0000004b54447210 */ /* 0x000fe20007f7e0ff */
[----:B------:R-:W-:Y:S01]  /*a840*/  IMAD.X R84, R64, 0x1, R69, P0 ;  /* 0x0000000140547824 */ /* 0x000fe200000e0645 */
        /* <DEDUP_REMOVED lines=10> */
[----:B------:R-:W-:-:S02]  /*a8f0*/  IADD3 R77, P0, P1, R32, R77, R75 ;  /* 0x0000004d204d7210 */ /* 0x000fc4000791e04b */
[C-C-:B------:R-:W-:Y:S02]  /*a900*/  PRMT R74, R72.reuse, 0x2107, R85.reuse ;  /* 0x00002107484a7816 */ /* 0x140fe40000000055 */
[----:B------:R-:W-:Y:S02]  /*a910*/  PRMT R72, R72, 0x6543, R85 ;  /* 0x0000654348487816 */ /* 0x000fe40000000055 */
[----:B------:R-:W-:Y:S02]  /*a920*/  LOP3.LUT R79, R65, R79, RZ, 0x3c, !PT ;  /* 0x0000004f414f7212 */ /* 0x000fe400078e3cff */
[----:B------:R-:W-:Y:S02]  /*a930*/  LOP3.LUT R80, R69, R80, RZ, 0x3c, !PT ;  /* 0x0000005045507212 */ /* 0x000fe400078e3cff */
[----:B------:R-:W-:Y:S02]  /*a940*/  IADD3.X R76, PT, PT, R33, R76, R73, P0, P1 ;  /* 0x0000004c214c7210 */ /* 0x000fe400007e2449 */
[----:B------:R-:W-:-:S02]  /*a950*/  LOP3.LUT R82, R68, R81, RZ, 0x3c, !PT ;  /* 0x0000005144527212 */ /* 0x000fc400078e3cff */
[----:B------:R-:W-:Y:S02]  /*a960*/  LOP3.LUT R85, R71, R78, RZ, 0x3c, !PT ;  /* 0x0000004e47557212 */ /* 0x000fe400078e3cff */
[C-C-:B------:R-:W-:Y:S02]  /*a970*/  PRMT R81, R79.reuse, 0x2107, R80.reuse ;  /* 0x000021074f517816 */ /* 0x140fe40000000050 */
[----:B------:R-:W-:Y:S02]  /*a980*/  PRMT R78, R79, 0x6543, R80 ;  /* 0x000065434f4e7816 */ /* 0x000fe40000000050 */
[----:B------:R-:W-:Y:S02]  /*a990*/  LOP3.LUT R83, R76, R57, RZ, 0x3c, !PT ;  /* 0x000000394c537212 */ /* 0x000fe400078e3cff */
[----:B------:R-:W-:Y:S02]  /*a9a0*/  PRMT R80, R82, 0x2107, R85 ;  /* 0x0000210752507816 */ /* 0x000fe40000000055 */
[----:B------:R-:W-:-:S02]  /*a9b0*/  IADD3 R60, P4, PT, R83, R60, RZ ;  /* 0x0000003c533c7210 */ /* 0x000fc40007f9e0ff */
[----:B------:R-:W-:Y:S02]  /*a9c0*/  PRMT R79, R82, 0x6543, R85 ;  /* 0x00006543524f7816 */ /* 0x000fe40000000055 */
[----:B------:R-:W-:Y:S02]  /*a9d0*/  IADD3 R83, P5, PT, R80, R53, RZ ;  /* 0x0000003550537210 */ /* 0x000fe40007fbe0ff */
[----:B------:R-:W-:Y:S02]  /*a9e0*/  IADD3 R84, P2, P3, R8, R81, R51 ;  /* 0x0000005108547210 */ /* 0x000fe40007b5e033 */
[----:B------:R-:W-:Y:S01]  /*a9f0*/  LOP3.LUT R86, R83, R54, R59, 0x96, !PT ;  /* 0x0000003653567212 */ /* 0x000fe200078e963b */
[----:B------:R-:W-:Y:S01]  /*aa00*/  IMAD.X R59, R79, 0x1, R54, P5 ;  /* 0x000000014f3b7824 */ /* 0x000fe200028e0636 */
[----:B------:R-:W-:Y:S02]  /*aa10*/  IADD3 R82, P0, P1, R28, R74, R55 ;  /* 0x0000004a1c527210 */ /* 0x000fe4000791e037 */
[----:B------:R-:W-:-:S02]  /*aa20*/  LOP3.LUT R85, R84, R63, R50, 0x96, !PT ;  /* 0x0000003f54557212 */ /* 0x000fc400078e9632 */
[----:B------:R-:W-:Y:S02]  /*aa30*/  IADD3.X R63, PT, PT, R9, R78, R63, P2, P3 ;  /* 0x0000004e093f7210 */ /* 0x000fe400017e643f */
[----:B------:R-:W-:Y:S02]  /*aa40*/  LOP3.LUT R87, R77, R58, RZ, 0x3c, !PT ;  /* 0x0000003a4d577212 */ /* 0x000fe400078e3cff */
[----:B------:R-:W-:Y:S02]  /*aa50*/  LOP3.LUT R89, R59, R53, R66, 0x96, !PT ;  /* 0x000000353b597212 */ /* 0x000fe400078e9642 */
[----:B------:R-:W-:Y:S01]  /*aa60*/  LOP3.LUT R64, R82, R61, R64, 0x96, !PT ;  /* 0x0000003d52407212 */ /* 0x000fe200078e9640 */
[----:B------:R-:W-:Y:S01]  /*aa70*/  IMAD.X R62, R87, 0x1, R62, P4 ;  /* 0x00000001573e7824 */ /* 0x000fe200020e063e */
[----:B------:R-:W-:Y:S02]  /*aa80*/  IADD3.X R61, PT, PT, R29, R72, R61, P0, P1 ;  /* 0x000000481d3d7210 */ /* 0x000fe400007e243d */
[----:B------:R-:W-:-:S02]  /*aa90*/  LOP3.LUT R56, R63, R51, R56, 0x96, !PT ;  /* 0x000000333f387212 */ /* 0x000fc400078e9638 */
[C-C-:B------:R-:W-:Y:S02]  /*aaa0*/  PRMT R51, R86.reuse, 0x1076, R89.reuse ;  /* 0x0000107656337816 */ /* 0x140fe40000000059 */
[----:B------:R-:W-:Y:S02]  /*aab0*/  LOP3.LUT R53, R61, R55, R52, 0x96, !PT ;  /* 0x000000373d357212 */ /* 0x000fe400078e9634 */
[----:B------:R-:W-:Y:S02]  /*aac0*/  PRMT R52, R86, 0x5432, R89 ;  /* 0x0000543256347816 */ /* 0x000fe40000000059 */
[----:B------:R-:W-:Y:S02]  /*aad0*/  IADD3 R55, P0, PT, R51, R68, RZ ;  /* 0x0000004433377210 */ /* 0x000fe40007f1e0ff */
[----:B------:R-:W-:Y:S02]  /*aae0*/  LOP3.LUT R75, R60, R75, RZ, 0x3c, !PT ;  /* 0x0000004b3c4b7212 */ /* 0x000fe400078e3cff */
[----:B------:R-:W-:-:S02]  /*aaf0*/  LOP3.LUT R68, R62, R73, RZ, 0x3c, !PT ;  /* 0x000000493e447212 */ /* 0x000fc400078e3cff */
[C-C-:B------:R-:W-:Y:S02]  /*ab00*/  PRMT R50, R64.reuse, 0x1076, R53.reuse ;  /* 0x0000107640327816 */ /* 0x140fe40000000035 */
[----:B------:R-:W-:Y:S02]  /*ab10*/  PRMT R54, R85, 0x1076, R56 ;  /* 0x0000107655367816 */ /* 0x000fe40000000038 */
[----:B------:R-:W-:Y:S01]  /*ab20*/  PRMT R53, R64, 0x5432, R53 ;  /* 0x0000543240357816 */ /* 0x000fe20000000035 */
[----:B------:R-:W-:Y:S01]  /*ab30*/  IMAD.X R64, R52, 0x1, R71, P0 ;  /* 0x0000000134407824 */ /* 0x000fe200000e0647 */
[C-C-:B------:R-:W-:Y:S02]  /*ab40*/  PRMT R66, R75.reuse, 0x2107, R68.reuse ;  /* 0x000021074b427816 */ /* 0x140fe40000000044 */
[----:B------:R-:W-:Y:S02]  /*ab50*/  PRMT R71, R75, 0x6543, R68 ;  /* 0x000065434b477816 */ /* 0x000fe40000000044 */
[----:B------:R-:W-:-:S02]  /*ab60*/  PRMT R56, R85, 0x5432, R56 ;  /* 0x0000543255387816 */ /* 0x000fc40000000038 */
[----:B------:R-:W-:Y:S02]  /*ab70*/  IADD3 R68, P1, PT, R54, R65, RZ ;  /* 0x0000004136447210 */ /* 0x000fe40007f3e0ff */
[----:B------:R-:W-:Y:S02]  /*ab80*/  IADD3 R85, P0, PT, R50, R67, RZ ;  /* 0x0000004332557210 */ /* 0x000fe40007f1e0ff */
[----:B------:R-:W-:Y:S01]  /*ab90*/  LOP3.LUT R80, R55, R80, RZ, 0x3c, !PT ;  /* 0x0000005037507212 */ /* 0x000fe200078e3cff */
[----:B------:R-:W-:Y:S01]  /*aba0*/  IMAD.X R69, R56, 0x1, R69, P1 ;  /* 0x0000000138457824 */ /* 0x000fe200008e0645 */
[----:B------:R-:W-:Y:S01]  /*abb0*/  LOP3.LUT R79, R64, R79, RZ, 0x3c, !PT ;  /* 0x0000004f404f7212 */ /* 0x000fe200078e3cff */
[----:B------:R-:W-:Y:S01]  /*abc0*/  IMAD.X R73, R53, 0x1, R70, P0 ;  /* 0x0000000135497824 */ /* 0x000fe200000e0646 */
[----:B------:R-:W-:Y:S02]  /*abd0*/  IADD3 R75, P0, P1, R34, R66, R77 ;  /* 0x00000042224b7210 */ /* 0x000fe4000791e04d */
[----:B------:R-:W-:-:S02]  /*abe0*/  SHF.R.W.U32 R67, R79, 0x1f, R80 ;  /* 0x0000001f4f437819 */ /* 0x000fc40000001e50 */
[----:B------:R-:W-:Y:S02]  /*abf0*/  SHF.R.W.U32 R65, R80, 0x1f, R79 ;  /* 0x0000001f50417819 */ /* 0x000fe40000001e4f */
[----:B------:R-:W-:Y:S02]  /*ac00*/  LOP3.LUT R81, R68, R81, RZ, 0x3c, !PT ;  /* 0x0000005144517212 */ /* 0x000fe400078e3cff */
[----:B------:R-:W-:Y:S02]  /*ac10*/  LOP3.LUT R78, R69, R78, RZ, 0x3c, !PT ;  /* 0x0000004e454e7212 */ /* 0x000fe400078e3cff */
[----:B------:R-:W-:Y:S02]  /*ac20*/  LOP3.LUT R70, R85, R74, RZ, 0x3c, !PT ;  /* 0x0000004a55467212 */ /* 0x000fe400078e3cff */
[----:B------:R-:W-:Y:S02]  /*ac30*/  LOP3.LUT R79, R73, R72, RZ, 0x3c, !PT ;  /* 0x00000048494f7212 */ /* 0x000fe400078e3cff */
[----:B------:R-:W-:-:S02]  /*ac40*/  LOP3.LUT R72, R75, R76, R57, 0x96, !PT ;  /* 0x0000004c4b487212 */ /* 0x000fc400078e9639 */
[----:B------:R-:W-:Y:S02]  /*ac50*/  IADD3.X R74, PT, PT, R0, R71, R76, P0, P1 ;  /* 0x00000047004a7210 */ /* 0x000fe400007e244c */
[----:B------:R-:W-:Y:S02]  /*ac60*/  IADD3 R75, P0, P1, R2, R67, R75 ;  /* 0x00000043024b7210 */ /* 0x000fe4000791e04b */
[----:B------:R-:W-:Y:S02]  /*ac70*/  SHF.R.W.U32 R76, R78, 0x1f, R81 ;  /* 0x0000001f4e4c7819 */ /* 0x000fe40000001e51 */
[----:B------:R-:W-:Y:S02]  /*ac80*/  SHF.R.W.U32 R57, R79, 0x1f, R70 ;  /* 0x0000001f4f397819 */ /* 0x000fe40000001e46 */
[----:B------:R-:W-:Y:S02]  /*ac90*/  SHF.R.W.U32 R70, R70, 0x1f, R79 ;  /* 0x0000001f46467819 */ /* 0x000fe40000001e4f */
[----:B------:R-:W-:-:S02]  /*aca0*/  IADD3.X R79, PT, PT, R3, R65, R74, P0, P1 ;  /* 0x00000041034f7210 */ /* 0x000fc400007e244a */
[----:B------:R-:W-:Y:S02]  /*acb0*/  SHF.R.W.U32 R78, R81, 0x1f, R78 ;  /* 0x0000001f514e7819 */ /* 0x000fe40000001e4e */
[----:B------:R-:W-:Y:S02]  /*acc0*/  LOP3.LUT R77, R74, R77, R58, 0x96, !PT ;  /* 0x0000004d4a4d7212 */ /* 0x000fe400078e963a */
[----:B------:R-:W-:Y:S02]  /*acd0*/  IADD3 R82, P0, PT, R76, R82, RZ ;  /* 0x000000524c527210 */ /* 0x000fe40007f1e0ff */
[----:B------:R-:W-:Y:S02]  /*ace0*/  PRMT R58, R72, 0x1076, R77 ;  /* 0x00001076483a7816 */ /* 0x000fe4000000004d */
[----:B------:R-:W-:Y:S01]  /*acf0*/  LOP3.LUT R74, R79, R56, RZ, 0x3c, !PT ;  /* 0x000000384f4a7212 */ /* 0x000fe200078e3cff */
[----:B------:R-:W-:Y:S01]  /*ad00*/  IMAD.X R61, R78, 0x1, R61, P0 ;  /* 0x000000014e3d7824 */ /* 0x000fe200000e063d */
[----:B------:R-:W-:-:S02]  /*ad10*/  IADD3 R83, P2, P3, R30, R83, R57 ;  /* 0x000000531e537210 */ /* 0x000fc40007b5e039 */
[----:B------:R-:W-:Y:S02]  /*ad20*/  PRMT R77, R72, 0x5432, R77 ;  /* 0x00005432484d7816 */ /* 0x000fe4000000004d */
[----:B------:R-:W-:Y:S02]  /*ad30*/  IADD3 R81, P0, PT, R58, R60, RZ ;  /* 0x0000003c3a517210 */ /* 0x000fe40007f1e0ff */
[----:B------:R-:W-:Y:S02]  /*ad40*/  LOP3.LUT R60, R52, R61, RZ, 0x3c, !PT ;  /* 0x0000003d343c7212 */ /* 0x000fe400078e3cff */
[----:B------:R-:W-:Y:S01]  /*ad50*/  IADD3 R72, P1, PT, R74, R85, RZ ;  /* 0x000000554a487210 */ /* 0x000fe20007f3e0ff */
[----:B------:R-:W-:Y:S01]  /*ad60*/  IMAD.X R80, R77, 0x1, R62, P0 ;  /* 0x000000014d507824 */ /* 0x000fe200000e063e */
[----:B------:R-:W-:Y:S02]  /*ad70*/  IADD3.X R74, PT, PT, R31, R59, R70, P2, P3 ;  /* 0x0000003b1f4a7210 */ /* 0x000fe400017e6446 */
[----:B------:R-:W-:-:S02]  /*ad80*/  LOP3.LUT R86, R75, R54, RZ, 0x3c, !PT ;  /* 0x000000364b567212 */ /* 0x000fc400078e3cff */
[----:B------:R-:W-:Y:S02]  /*ad90*/  LOP3.LUT R85, R51, R82, RZ, 0x3c, !PT ;  /* 0x0000005233557212 */ /* 0x000fe400078e3cff */
[----:B------:R-:W-:Y:S01]  /*ada0*/  IADD3 R59, P0, PT, R60, R81, RZ ;  /* 0x000000513c3b7210 */ /* 0x000fe20007f1e0ff */
[----:B------:R-:W-:Y:S01]  /*adb0*/  IMAD.X R62, R86, 0x1, R73, P1 ;  /* 0x00000001563e7824 */ /* 0x000fe200008e0649 */
[----:B------:R-:W-:Y:S02]  /*adc0*/  LOP3.LUT R87, R74, R77, RZ, 0x3c, !PT ;  /* 0x0000004d4a577212 */ /* 0x000fe400078e3cff */
[----:B------:R-:W-:Y:S01]  /*add0*/  LOP3.LUT R86, R83, R58, RZ, 0x3c, !PT ;  /* 0x0000003a53567212 */ /* 0x000fe200078e3cff */
[----:B------:R-:W-:Y:S01]  /*ade0*/  IMAD.X R60, R85, 0x1, R80, P0 ;  /* 0x00000001553c7824 */ /* 0x000fe200000e0650 */
[----:B------:R-:W-:Y:S02]  /*adf0*/  IADD3 R68, P2, PT, R87, R68, RZ ;  /* 0x0000004457447210 */ /* 0x000fe40007f5e0ff */
[----:B------:R-:W-:-:S02]  /*ae00*/  LOP3.LUT R66, R81, R66, RZ, 0x3c, !PT ;  /* 0x0000004251427212 */ /* 0x000fc400078e3cff */
[----:B------:R-:W-:Y:S01]  /*ae10*/  LOP3.LUT R71, R80, R71, RZ, 0x3c, !PT ;  /* 0x0000004750477212 */ /* 0x000fe200078e3cff */
[----:B------:R-:W-:Y:S01]  /*ae20*/  IMAD.X R73, R86, 0x1, R69, P2 ;  /* 0x0000000156497824 */ /* 0x000fe200010e0645 */
[----:B------:R-:W-:Y:S02]  /*ae30*/  LOP3.LUT R76, R59, R76, RZ, 0x3c, !PT ;  /* 0x0000004c3b4c7212 */ /* 0x000fe400078e3cff */
[----:B------:R-:W-:Y:S02]  /*ae40*/  LOP3.LUT R81, R60, R78, RZ, 0x3c, !PT ;  /* 0x0000004e3c517212 */ /* 0x000fe400078e3cff */
[----:B------:R-:W-:Y:S02]  /*ae50*/  SHF.R.W.U32 R69, R71, 0x1f, R66 ;  /* 0x0000001f47457819 */ /* 0x000fe40000001e42 */
[----:B------:R-:W-:Y:S02]  /*ae60*/  SHF.R.W.U32 R66, R66, 0x1f, R71 ;  /* 0x0000001f42427819 */ /* 0x000fe40000001e47 */
[----:B------:R-:W-:-:S02]  /*ae70*/  PRMT R71, R76, 0x2107, R81 ;  /* 0x000021074c477816 */ /* 0x000fc40000000051 */
[----:B------:R-:W-:Y:S02]  /*ae80*/  PRMT R76, R76, 0x6543, R81 ;  /* 0x000065434c4c7816 */ /* 0x000fe40000000051 */
[----:B------:R-:W-:Y:S02]  /*ae90*/  IADD3 R81, P0, PT, R69, R84, RZ ;  /* 0x0000005445517210 */ /* 0x000fe40007f1e0ff */
[----:B------:R-:W-:Y:S02]  /*aea0*/  LOP3.LUT R67, R72, R67, RZ, 0x3c, !PT ;  /* 0x0000004348437212 */ /* 0x000fe400078e3cff */
[----:B------:R-:W-:Y:S01]  /*aeb0*/  LOP3.LUT R80, R62, R65, RZ, 0x3c, !PT ;  /* 0x000000413e507212 */ /* 0x000fe200078e3cff */
[----:B------:R-:W-:Y:S01]  /*aec0*/  IMAD.X R78, R66, 0x1, R63, P0 ;  /* 0x00000001424e7824 */ /* 0x000fe200000e063f */
[----:B------:R-:W-:Y:S02]  /*aed0*/  LOP3.LUT R65, R68, R57, RZ, 0x3c, !PT ;  /* 0x0000003944417212 */ /* 0x000fe400078e3cff */
[----:B------:R-:W-:-:S02]  /*aee0*/  PRMT R63, R67, 0x2107, R80 ;  /* 0x00002107433f7816 */ /* 0x000fc40000000050 */
[----:B------:R-:W-:Y:S02]  /*aef0*/  PRMT R57, R67, 0x6543, R80 ;  /* 0x0000654343397816 */ /* 0x000fe40000000050 */
[----:B------:R-:W-:Y:S02]  /*af00*/  LOP3.LUT R80, R78, R53, RZ, 0x3c, !PT ;  /* 0x000000354e507212 */ /* 0x000fe400078e3cff */
[----:B------:R-:W-:Y:S02]  /*af10*/  LOP3.LUT R84, R73, R70, RZ, 0x3c, !PT ;  /* 0x0000004649547212 */ /* 0x000fe400078e3cff */
[----:B------:R-:W-:Y:S02]  /*af20*/  IADD3 R67, P0, P1, R26, R71, R82 ;  /* 0x000000471a437210 */ /* 0x000fe4000791e052 */
[----:B------:R-:W-:Y:S02]  /*af30*/  IADD3 R80, P2, PT, R80, R55, RZ ;  /* 0x0000003750507210 */ /* 0x000fe40007f5e0ff */
[----:B------:R-:W-:-:S02]  /*af40*/  PRMT R70, R65, 0x2107, R84 ;  /* 0x0000210741467816 */ /* 0x000fc40000000054 */
[----:B------:R-:W-:Y:S02]  /*af50*/  IADD3 R55, P3, P4, R4, R63, R75 ;  /* 0x0000003f04377210 */ /* 0x000fe40007c7e04b */
[----:B------:R-:W-:Y:S02]  /*af60*/  PRMT R65, R65, 0x6543, R84 ;  /* 0x0000654341417816 */ /* 0x000fe40000000054 */
[--C-:B------:R-:W-:Y:S02]  /*af70*/  LOP3.LUT R84, R67, R52, R61.reuse, 0x96, !PT ;  /* 0x0000003443547212 */ /* 0x100fe400078e963d */
[----:B------:R-:W-:Y:S02]  /*af80*/  IADD3.X R61, PT, PT, R27, R76, R61, P0, P1 ;  /* 0x0000004c1b3d7210 */ /* 0x000fe400007e243d */
[----:B------:R-:W-:Y:S02]  /*af90*/  IADD3 R85, P5, PT, R70, R83, RZ ;  /* 0x0000005346557210 */ /* 0x000fe40007fbe0ff */
[----:B------:R-:W-:-:S02]  /*afa0*/  LOP3.LUT R87, R55, R79, R56, 0x96, !PT ;  /* 0x0000004f37577212 */ /* 0x000fc400078e9638 */
[----:B------:R-:W-:Y:S02]  /*afb0*/  IADD3.X R79, PT, PT, R5, R57, R79, P3, P4 ;  /* 0x00000039054f7210 */ /* 0x000fe40001fe844f */
[----:B------:R-:W-:Y:S02]  /*afc0*/  LOP3.LUT R89, R61, R51, R82, 0x96, !PT ;  /* 0x000000333d597212 */ /* 0x000fe400078e9652 */
[----:B------:R-:W-:Y:S01]  /*afd0*/  LOP3.LUT R56, R85, R74, R77, 0x96, !PT ;  /* 0x0000004a55387212 */ /* 0x000fe200078e964d */
[----:B------:R-:W-:Y:S01]  /*afe0*/  IMAD.X R77, R65, 0x1, R74, P5 ;  /* 0x00000001414d7824 */ /* 0x000fe200028e064a */
[----:B------:R-:W-:Y:S02]  /*aff0*/  LOP3.LUT R91, R81, R50, RZ, 0x3c, !PT ;  /* 0x00000032515b7212 */ /* 0x000fe400078e3cff */
[----:B------:R-:W-:Y:S02]  /*b000*/  LOP3.LUT R54, R79, R75, R54, 0x96, !PT ;  /* 0x0000004b4f367212 */ /* 0x000fe400078e9636 */
[----:B------:R-:W-:Y:S01]  /*b010*/  PRMT R52, R84, 0x1076, R89 ;  /* 0x0000107654347816 */ /* 0x000fe20000000059 */
[----:B------:R-:W-:Y:S01]  /*b020*/  IMAD.X R51, R91, 0x1, R64, P2 ;  /* 0x000000015b337824 */ /* 0x000fe200010e0640 */
[----:B------:R-:W-:-:S02]  /*b030*/  PRMT R75, R87, 0x1076, R54 ;  /* 0x00001076574b7816 */ /* 0x000fc40000000036 */
[----:B------:R-:W-:Y:S02]  /*b040*/  LOP3.LUT R93, R77, R83, R58, 0x96, !PT ;  /* 0x000000534d5d7212 */ /* 0x000fe400078e963a */
[----:B------:R-:W-:Y:S02]  /*b050*/  PRMT R87, R87, 0x5432, R54 ;  /* 0x0000543257577816 */ /* 0x000fe40000000036 */
[----:B------:R-:W-:Y:S02]  /*b060*/  PRMT R83, R84, 0x5432, R89 ;  /* 0x0000543254537816 */ /* 0x000fe40000000059 */
[----:B------:R-:W-:Y:S02]  /*b070*/  IADD3 R54, P0, PT, R52, R59, RZ ;  /* 0x0000003b34367210 */ /* 0x000fe40007f1e0ff */
[----:B------:R-:W-:Y:S02]  /*b080*/  PRMT R59, R56, 0x1076, R93 ;  /* 0x00001076383b7816 */ /* 0x000fe4000000005d */
[----:B------:R-:W-:Y:S01]  /*b090*/  LOP3.LUT R64, R80, R69, RZ, 0x3c, !PT ;  /* 0x0000004550407212 */ /* 0x000fe200078e3cff */
[----:B------:R-:W-:Y:S01]  /*b0a0*/  IMAD.X R69, R83, 0x1, R60, P0 ;  /* 0x0000000153457824 */ /* 0x000fe200000e063c */
[----:B------:R-:W-:-:S02]  /*b0b0*/  LOP3.LUT R89, R51, R66, RZ, 0x3c, !PT ;  /* 0x0000004233597212 */ /* 0x000fc400078e3cff */
        /* <DEDUP_REMOVED lines=8> */
[----:B------:R-:W-:Y:S02]  /*b140*/  LOP3.LUT R76, R69, R76, RZ, 0x3c, !PT ;  /* 0x0000004c454c7212 */ /* 0x000fe400078e3cff */
[----:B------:R-:W-:Y:S02]  /*b150*/  IADD3 R64, P0, PT, R58, R81, RZ ;  /* 0x000000513a407210 */ /* 0x000fe40007f1e0ff */
[----:B------:R-:W-:Y:S02]  /*b160*/  LOP3.LUT R66, R93, R70, RZ, 0x3c, !PT ;  /* 0x000000465d427212 */ /* 0x000fe400078e3cff */
[----:B------:R-:W-:Y:S02]  /*b170*/  SHF.R.W.U32 R89, R76, 0x1f, R91 ;  /* 0x0000001f4c597819 */ /* 0x000fe40000001e5b */
[----:B------:R-:W-:Y:S02]  /*b180*/  LOP3.LUT R63, R72, R63, RZ, 0x3c, !PT ;  /* 0x0000003f483f7212 */ /* 0x000fe400078e3cff */
[----:B------:R-:W-:-:S02]  /*b190*/  LOP3.LUT R70, R62, R57, RZ, 0x3c, !PT ;  /* 0x000000393e467212 */ /* 0x000fc400078e3cff */
[----:B------:R-:W-:Y:S01]  /*b1a0*/  LOP3.LUT R68, R64, R78, R53, 0x96, !PT ;  /* 0x0000004e40447212 */ /* 0x000fe200078e9635 */
[----:B------:R-:W-:Y:S01]  /*b1b0*/  IMAD.X R78, R71, 0x1, R78, P0 ;  /* 0x00000001474e7824 */ /* 0x000fe200000e064e */
[----:B------:R-:W-:Y:S02]  /*b1c0*/  LOP3.LUT R65, R60, R65, RZ, 0x3c, !PT ;  /* 0x000000413c417212 */ /* 0x000fe400078e3cff */
[----:B------:R-:W-:Y:S02]  /*b1d0*/  SHF.R.W.U32 R91, R91, 0x1f, R76 ;  /* 0x0000001f5b5b7819 */ /* 0x000fe40000001e4c */
[----:B------:R-:W-:Y:S02]  /*b1e0*/  IADD3 R64, P0, P1, R2, R64, R89 ;  /* 0x0000004002407210 */ /* 0x000fe4000791e059 */
[----:B------:R-:W-:Y:S02]  /*b1f0*/  SHF.R.W.U32 R76, R70, 0x1f, R63 ;  /* 0x0000001f464c7819 */ /* 0x000fe40000001e3f */
[----:B------:R-:W-:-:S02]  /*b200*/  SHF.R.W.U32 R53, R65, 0x1f, R66 ;  /* 0x0000001f41357819 */ /* 0x000fc40000001e42 */
[----:B------:R-:W-:Y:S02]  /*b210*/  LOP3.LUT R81, R78, R81, R50, 0x96, !PT ;  /* 0x000000514e517212 */ /* 0x000fe400078e9632 */
[----:B------:R-:W-:Y:S02]  /*b220*/  SHF.R.W.U32 R57, R66, 0x1f, R65 ;  /* 0x0000001f42397819 */ /* 0x000fe40000001e41 */
[----:B------:R-:W-:Y:S02]  /*b230*/  IADD3.X R66, PT, PT, R3, R78, R91, P0, P1 ;  /* 0x0000004e03427210 */ /* 0x000fe400007e245b */
[----:B------:R-:W-:Y:S02]  /*b240*/  SHF.R.W.U32 R63, R63, 0x1f, R70 ;  /* 0x0000001f3f3f7819 */ /* 0x000fe40000001e46 */
[----:B------:R-:W-:Y:S02]  /*b250*/  IADD3 R85, P3, P4, R4, R85, R76 ;  /* 0x0000005504557210 */ /* 0x000fe40007c7e04c */
[----:B------:R-:W-:-:S02]  /*b260*/  IADD3 R67, P1, P2, R32, R53, R67 ;  /* 0x0000003520437210 */ /* 0x000fc40007a3e043 */
[C---:B------:R-:W-:Y:S02]  /*b270*/  PRMT R70, R68.reuse, 0x1076, R81 ;  /* 0x0000107644467816 */ /* 0x040fe40000000051 */
[----:B------:R-:W-:Y:S02]  /*b280*/  IADD3.X R74, PT, PT, R5, R77, R63, P3, P4 ;  /* 0x0000004d054a7210 */ /* 0x000fe40001fe843f */
[----:B------:R-:W-:Y:S02]  /*b290*/  IADD3.X R61, PT, PT, R33, R57, R61, P1, P2 ;  /* 0x00000039213d7210 */ /* 0x000fe40000fe443d */
[----:B------:R-:W-:Y:S02]  /*b2a0*/  PRMT R68, R68, 0x5432, R81 ;  /* 0x0000543244447816 */ /* 0x000fe40000000051 */
[----:B------:R-:W-:Y:S02]  /*b2b0*/  IADD3 R65, P1, PT, R70, R80, RZ ;  /* 0x0000005046417210 */ /* 0x000fe40007f3e0ff */
[----:B------:R-:W-:-:S02]  /*b2c0*/  LOP3.LUT R80, R74, R83, RZ, 0x3c, !PT ;  /* 0x000000534a507212 */ /* 0x000fc400078e3cff */
[----:B------:R-:W-:Y:S01]  /*b2d0*/  LOP3.LUT R73, R61, R68, RZ, 0x3c, !PT ;  /* 0x000000443d497212 */ /* 0x000fe200078e3cff */
[----:B------:R-:W-:Y:S01]  /*b2e0*/  IMAD.X R78, R68, 0x1, R51, P1 ;  /* 0x00000001444e7824 */ /* 0x000fe200008e0633 */
[----:B------:R-:W-:Y:S02]  /*b2f0*/  LOP3.LUT R81, R85, R52, RZ, 0x3c, !PT ;  /* 0x0000003455517212 */ /* 0x000fe400078e3cff */
[----:B------:R-:W-:Y:S02]  /*b300*/  IADD3 R51, P2, PT, R80, R65, RZ ;  /* 0x0000004150337210 */ /* 0x000fe40007f5e0ff */
[----:B------:R-:W-:Y:S02]  /*b310*/  LOP3.LUT R50, R66, R87, RZ, 0x3c, !PT ;  /* 0x0000005742327212 */ /* 0x000fe400078e3cff */
[----:B------:R-:W-:Y:S02]  /*b320*/  IADD3 R72, P1, PT, R73, R72, RZ ;  /* 0x0000004849487210 */ /* 0x000fe40007f3e0ff */
[----:B------:R-:W-:Y:S01]  /*b330*/  LOP3.LUT R73, R65, R58, RZ, 0x3c, !PT ;  /* 0x0000003a41497212 */ /* 0x000fe200078e3cff */
[----:B------:R-:W-:Y:S01]  /*b340*/  IMAD.X R58, R81, 0x1, R78, P2 ;  /* 0x00000001513a7824 */ /* 0x000fe200010e064e */
[----:B------:R-:W-:-:S02]  /*b350*/  LOP3.LUT R65, R67, R70, RZ, 0x3c, !PT ;  /* 0x0000004643417212 */ /* 0x000fc400078e3cff */
[----:B------:R-:W-:Y:S02]  /*b360*/  IADD3 R50, P0, PT, R50, R93, RZ ;  /* 0x0000005d32327210 */ /* 0x000fe40007f1e0ff */
[----:B------:R-:W-:Y:S01]  /*b370*/  LOP3.LUT R77, R64, R75, RZ, 0x3c, !PT ;  /* 0x0000004b404d7212 */ /* 0x000fe200078e3cff */
[----:B------:R-:W-:Y:S01]  /*b380*/  IMAD.X R62, R65, 0x1, R62, P1 ;  /* 0x00000001413e7824 */ /* 0x000fe200008e063e */
[----:B------:R-:W-:Y:S02]  /*b390*/  LOP3.LUT R78, R78, R71, RZ, 0x3c, !PT ;  /* 0x000000474e4e7212 */ /* 0x000fe400078e3cff */
        /* <DEDUP_REMOVED lines=8> */
[----:B------:R-:W-:Y:S02]  /*b420*/  IADD3 R76, P0, P1, R28, R55, R65 ;  /* 0x000000371c4c7210 */ /* 0x000fe4000791e041 */
[----:B------:R-:W-:-:S02]  /*b430*/  LOP3.LUT R55, R50, R89, RZ, 0x3c, !PT ;  /* 0x0000005932377212 */ /* 0x000fc400078e3cff */
[----:B------:R-:W-:Y:S02]  /*b440*/  LOP3.LUT R82, R60, R91, RZ, 0x3c, !PT ;  /* 0x0000005b3c527212 */ /* 0x000fe400078e3cff */
[----:B------:R-:W-:Y:S02]  /*b450*/  SHF.R.W.U32 R73, R73, 0x1f, R78 ;  /* 0x0000001f49497819 */ /* 0x000fe40000001e4e */
[C-C-:B------:R-:W-:Y:S02]  /*b460*/  PRMT R78, R53.reuse, 0x2107, R80.reuse ;  /* 0x00002107354e7816 */ /* 0x140fe40000000050 */
[----:B------:R-:W-:Y:S02]  /*b470*/  PRMT R80, R53, 0x6543, R80 ;  /* 0x0000654335507816 */ /* 0x000fe40000000050 */
[----:B------:R-:W-:Y:S02]  /*b480*/  PRMT R53, R55, 0x2107, R82 ;  /* 0x0000210737357816 */ /* 0x000fe40000000052 */
[----:B------:R-:W-:-:S02]  /*b490*/  IADD3 R57, P3, P4, R30, R63, R85 ;  /* 0x0000003f1e397210 */ /* 0x000fc40007c7e055 */
[----:B------:R-:W-:Y:S02]  /*b4a0*/  IADD3.X R79, PT, PT, R29, R79, R73, P0, P1 ;  /* 0x0000004f1d4f7210 */ /* 0x000fe400007e2449 */
[----:B------:R-:W-:Y:S02]  /*b4b0*/  PRMT R55, R55, 0x6543, R82 ;  /* 0x0000654337377816 */ /* 0x000fe40000000052 */
[----:B------:R-:W-:Y:S02]  /*b4c0*/  IADD3 R81, P1, PT, R53, R64, RZ ;  /* 0x0000004035517210 */ /* 0x000fe40007f3e0ff */
[----:B------:R-:W-:Y:S02]  /*b4d0*/  LOP3.LUT R82, R57, R74, R83, 0x96, !PT ;  /* 0x0000004a39527212 */ /* 0x000fe400078e9653 */
[----:B------:R-:W-:Y:S02]  /*b4e0*/  IADD3.X R83, PT, PT, R31, R71, R74, P3, P4 ;  /* 0x000000471f537210 */ /* 0x000fe40001fe844a */
[----:B------:R-:W-:-:S02]  /*b4f0*/  LOP3.LUT R77, R79, R56, RZ, 0x3c, !PT ;  /* 0x000000384f4d7212 */ /* 0x000fc400078e3cff */
[----:B------:R-:W-:Y:S01]  /*b500*/  LOP3.LUT R74, R81, R66, R87, 0x96, !PT ;  /* 0x00000042514a7212 */ /* 0x000fe200078e9657 */
[----:B------:R-:W-:Y:S01]  /*b510*/  IMAD.X R87, R55, 0x1, R66, P1 ;  /* 0x0000000137577824 */ /* 0x000fe200008e0642 */
[----:B------:R-:W-:Y:S02]  /*b520*/  IADD3 R54, P2, PT, R77, R54, RZ ;  /* 0x000000364d367210 */ /* 0x000fe40007f5e0ff */
[----:B------:R-:W-:Y:S02]  /*b530*/  LOP3.LUT R66, R76, R59, RZ, 0x3c, !PT ;  /* 0x0000003b4c427212 */ /* 0x000fe400078e3cff */
[----:B------:R-:W-:Y:S02]  /*b540*/  LOP3.LUT R75, R87, R64, R75, 0x96, !PT ;  /* 0x00000040574b7212 */ /* 0x000fe400078e964b */
[----:B------:R-:W-:Y:S02]  /*b550*/  IADD3 R77, P0, PT, R78, R67, RZ ;  /* 0x000000434e4d7210 */ /* 0x000fe40007f1e0ff */
[----:B------:R-:W-:Y:S01]  /*b560*/  LOP3.LUT R89, R83, R85, R52, 0x96, !PT ;  /* 0x0000005553597212 */ /* 0x000fe200078e9634 */
[----:B------:R-:W-:Y:S01]  /*b570*/  IMAD.X R52, R66, 0x1, R69, P2 ;  /* 0x0000000142347824 */ /* 0x000fe200010e0645 */
[----:B------:R-:W-:-:S02]  /*b580*/  PRMT R69, R74, 0x1076, R75 ;  /* 0x000010764a457816 */ /* 0x000fc4000000004b */
[----:B------:R-:W-:Y:S01]  /*b590*/  LOP3.LUT R68, R77, R61, R68, 0x96, !PT ;  /* 0x0000003d4d447212 */ /* 0x000fe200078e9644 */
[----:B------:R-:W-:Y:S01]  /*b5a0*/  IMAD.X R61, R80, 0x1, R61, P0 ;  /* 0x00000001503d7824 */ /* 0x000fe200000e063d */
[----:B------:R-:W-:Y:S02]  /*b5b0*/  PRMT R75, R74, 0x5432, R75 ;  /* 0x000054324a4b7816 */ /* 0x000fe4000000004b */
[----:B------:R-:W-:Y:S02]  /*b5c0*/  IADD3 R50, P0, PT, R69, R50, RZ ;  /* 0x0000003245327210 */ /* 0x000fe40007f1e0ff */
[----:B------:R-:W-:Y:S02]  /*b5d0*/  LOP3.LUT R85, R61, R67, R70, 0x96, !PT ;  /* 0x000000433d557212 */ /* 0x000fe400078e9646 */
[----:B------:R-:W-:Y:S01]  /*b5e0*/  LOP3.LUT R66, R54, R65, RZ, 0x3c, !PT ;  /* 0x0000004136427212 */ /* 0x000fe200078e3cff */
[----:B------:R-:W-:Y:S01]  /*b5f0*/  IMAD.X R60, R75, 0x1, R60, P0 ;  /* 0x000000014b3c7824 */ /* 0x000fe200000e063c */
[----:B------:R-:W-:-:S02]  /*b600*/  PRMT R64, R82, 0x1076, R89 ;  /* 0x0000107652407816 */ /* 0x000fc40000000059 */
[----:B------:R-:W-:Y:S02]  /*b610*/  PRMT R67, R82, 0x5432, R89 ;  /* 0x0000543252437816 */ /* 0x000fe40000000059 */
[--C-:B------:R-:W-:Y:S02]  /*b620*/  PRMT R65, R68, 0x1076, R85.reuse ;  /* 0x0000107644417816 */ /* 0x100fe40000000055 */
[----:B------:R-:W-:Y:S02]  /*b630*/  LOP3.LUT R89, R52, R73, RZ, 0x3c, !PT ;  /* 0x0000004934597212 */ /* 0x000fe400078e3cff */
[----:B------:R-:W-:Y:S02]  /*b640*/  PRMT R73, R68, 0x5432, R85 ;  /* 0x0000543244497816 */ /* 0x000fe40000000055 */
[----:B------:R-:W-:Y:S02]  /*b650*/  LOP3.LUT R70, R50, R53, RZ, 0x3c, !PT ;  /* 0x0000003532467212 */ /* 0x000fe400078e3cff */
[----:B------:R-:W-:-:S02]  /*b660*/  LOP3.LUT R85, R60, R55, RZ, 0x3c, !PT ;  /* 0x000000373c557212 */ /* 0x000fc400078e3cff */
[----:B------:R-:W-:Y:S02]  /*b670*/  IADD3 R55, P0, PT, R65, R72, RZ ;  /* 0x0000004841377210 */ /* 0x000fe40007f1e0ff */
[----:B------:R-:W-:Y:S02]  /*b680*/  IADD3 R68, P1, PT, R64, R51, RZ ;  /* 0x0000003340447210 */ /* 0x000fe40007f3e0ff */
[----:B------:R-:W-:Y:S02]  /*b690*/  PRMT R53, R66, 0x2107, R89 ;  /* 0x0000210742357816 */ /* 0x000fe40000000059 */
[----:B------:R-:W-:Y:S01]  /*b6a0*/  SHF.R.W.U32 R51, R85, 0x1f, R70 ;  /* 0x0000001f55337819 */ /* 0x000fe20000001e46 */
[----:B------:R-:W-:Y:S01]  /*b6b0*/  IMAD.X R58, R67, 0x1, R58, P1 ;  /* 0x00000001433a7824 */ /* 0x000fe200008e063a */
[----:B------:R-:W-:Y:S01]  /*b6c0*/  SHF.R.W.U32 R70, R70, 0x1f, R85 ;  /* 0x0000001f46467819 */ /* 0x000fe20000001e55 */
[----:B------:R-:W-:Y:S01]  /*b6d0*/  IMAD.X R85, R73, 0x1, R62, P0 ;  /* 0x0000000149557824 */ /* 0x000fe200000e063e */
[----:B------:R-:W-:-:S02]  /*b6e0*/  PRMT R66, R66, 0x6543, R89 ;  /* 0x0000654342427816 */ /* 0x000fc40000000059 */
[----:B------:R-:W-:Y:S02]  /*b6f0*/  IADD3 R89, P0, PT, R53, R76, RZ ;  /* 0x0000004c35597210 */ /* 0x000fe40007f1e0ff */
[----:B------:R-:W-:Y:S02]  /*b700*/  LOP3.LUT R91, R85, R80, RZ, 0x3c, !PT ;  /* 0x00000050555b7212 */ /* 0x000fe400078e3cff */
[----:B------:R-:W-:Y:S02]  /*b710*/  LOP3.LUT R62, R68, R63, RZ, 0x3c, !PT ;  /* 0x0000003f443e7212 */ /* 0x000fe400078e3cff */
[----:B------:R-:W-:Y:S02]  /*b720*/  LOP3.LUT R78, R55, R78, RZ, 0x3c, !PT ;  /* 0x0000004e374e7212 */ /* 0x000fe400078e3cff */
[----:B------:R-:W-:Y:S02]  /*b730*/  LOP3.LUT R93, R58, R71, RZ, 0x3c, !PT ;  /* 0x000000473a5d7212 */ /* 0x000fe400078e3cff */
[----:B------:R-:W-:Y:S01]  /*b740*/  LOP3.LUT R80, R89, R79, R56, 0x96, !PT ;  /* 0x0000004f59507212 */ /* 0x000fe200078e9638 */
[----:B------:R-:W-:Y:S01]  /*b750*/  IMAD.X R79, R66, 0x1, R79, P0 ;  /* 0x00000001424f7824 */ /* 0x000fe200000e064f */
[----:B------:R-:W-:-:S02]  /*b760*/  SHF.R.W.U32 R63, R91, 0x1f, R78 ;  /* 0x0000001f5b3f7819 */ /* 0x000fc40000001e4e */
[----:B------:R-:W-:Y:S02]  /*b770*/  SHF.R.W.U32 R56, R93, 0x1f, R62 ;  /* 0x0000001f5d387819 */ /* 0x000fe40000001e3e */
[----:B------:R-:W-:Y:S02]  /*b780*/  LOP3.LUT R59, R79, R76, R59, 0x96, !PT ;  /* 0x0000004c4f3b7212 */ /* 0x000fe400078e963b */
[----:B------:R-:W-:Y:S02]  /*b790*/  IADD3 R77, P0, P1, R34, R51, R77 ;  /* 0x00000033224d7210 */ /* 0x000fe4000791e04d */
[----:B------:R-:W-:Y:S02]  /*b7a0*/  SHF.R.W.U32 R71, R78, 0x1f, R91 ;  /* 0x0000001f4e477819 */ /* 0x000fe40000001e5b */
[----:B------:R-:W-:Y:S02]  /*b7b0*/  SHF.R.W.U32 R62, R62, 0x1f, R93 ;  /* 0x0000001f3e3e7819 */ /* 0x000fe40000001e5d */
[----:B------:R-:W-:-:S02]  /*b7c0*/  IADD3 R74, P3, P4, R26, R57, R63 ;  /* 0x000000391a4a7210 */ /* 0x000fc40007c7e03f */
[----:B------:R-:W-:Y:S02]  /*b7d0*/  IADD3 R72, P2, PT, R56, R89, RZ ;  /* 0x0000005938487210 */ /* 0x000fe40007f5e0ff */
[----:B------:R-:W-:Y:S02]  /*b7e0*/  PRMT R57, R80, 0x1076, R59 ;  /* 0x0000107650397816 */ /* 0x000fe4000000003b */
[----:B------:R-:W-:Y:S02]  /*b7f0*/  IADD3.X R76, PT, PT, R0, R70, R61, P0, P1 ;  /* 0x00000046004c7210 */ /* 0x000fe400007e243d */
[----:B------:R-:W-:Y:S01]  /*b800*/  PRMT R59, R80, 0x5432, R59 ;  /* 0x00005432503b7816 */ /* 0x000fe2000000003b */
[----:B------:R-:W-:Y:S01]  /*b810*/  IMAD.X R80, R62, 0x1, R79, P2 ;  /* 0x000000013e507824 */ /* 0x000fe200010e064f */
[----:B------:R-:W-:Y:S02]  /*b820*/  IADD3.X R78, PT, PT, R27, R83, R71, P3, P4 ;  /* 0x000000531b4e7210 */ /* 0x000fe40001fe8447 */
[----:B------:R-:W-:-:S02]  /*b830*/  IADD3 R54, P0, PT, R57, R54, RZ ;  /* 0x0000003639367210 */ /* 0x000fc40007f1e0ff */
[----:B------:R-:W-:Y:S02]  /*b840*/  LOP3.LUT R61, R76, R67, RZ, 0x3c, !PT ;  /* 0x000000434c3d7212 */ /* 0x000fe400078e3cff */
[----:B------:R-:W-:Y:S02]  /*b850*/  LOP3.LUT R83, R78, R59, RZ, 0x3c, !PT ;  /* 0x0000003b4e537212 */ /* 0x000fe400078e3cff */
[----:B------:R-:W-:Y:S02]  /*b860*/  LOP3.LUT R82, R80, R75, RZ, 0x3c, !PT ;  /* 0x0000004b50527212 */ /* 0x000fe400078e3cff */
[----:B------:R-:W-:Y:S01]  /*b870*/  LOP3.LUT R79, R54, R53, RZ, 0x3c, !PT ;  /* 0x00000035364f7212 */ /* 0x000fe200078e3cff */
[----:B------:R-:W-:Y:S01]  /*b880*/  IMAD.X R53, R59, 0x1, R52, P0 ;  /* 0x000000013b357824 */ /* 0x000fe200000e0634 */
[----:B------:R-:W-:Y:S02]  /*b890*/  IADD3 R54, P1, PT, R61, R54, RZ ;  /* 0x000000363d367210 */ /* 0x000fe40007f3e0ff */
[----:B------:R-:W-:-:S02]  /*b8a0*/  IADD3 R50, P3, PT, R83, R50, RZ ;  /* 0x0000003253327210 */ /* 0x000fc40007f7e0ff */
[----:B------:R-:W-:Y:S02]  /*b8b0*/  LOP3.LUT R61, R74, R57, RZ, 0x3c, !PT ;  /* 0x000000394a3d7212 */ /* 0x000fe400078e3cff */
[----:B------:R-:W-:Y:S02]  /*b8c0*/  IADD3 R55, P2, PT, R82, R55, RZ ;  /* 0x0000003752377210 */ /* 0x000fe40007f5e0ff */
[----:B------:R-:W-:Y:S01]  /*b8d0*/  LOP3.LUT R82, R77, R64, RZ, 0x3c, !PT ;  /* 0x000000404d527212 */ /* 0x000fe200078e3cff */
[----:B------:R-:W-:Y:S01]  /*b8e0*/  IMAD.X R60, R61, 0x1, R60, P3 ;  /* 0x000000013d3c7824 */ /* 0x000fe200018e063c */
[----:B------:R-:W-:Y:S02]  /*b8f0*/  LOP3.LUT R84, R72, R69, RZ, 0x3c, !PT ;  /* 0x0000004548547212 */ /* 0x000fe400078e3cff */
[----:B------:R-:W-:Y:S01]  /*b900*/  LOP3.LUT R52, R53, R66, RZ, 0x3c, !PT ;  /* 0x0000004235347212 */ /* 0x000fe200078e3cff */
[----:B------:R-:W-:Y:S01]  /*b910*/  IMAD.X R53, R82, 0x1, R53, P1 ;  /* 0x0000000152357824 */ /* 0x000fe200008e0635 */
[----:B------:R-:W-:Y:S01]  /*b920*/  LOP3.LUT R66, R50, R63, RZ, 0x3c, !PT ;  /* 0x0000003f32427212 */ /* 0x000fe200078e3cff */
[----:B------:R-:W-:Y:S01]  /*b930*/  IMAD.X R85, R84, 0x1, R85, P2 ;  /* 0x0000000154557824 */ /* 0x000fe200010e0655 */
[----:B------:R-:W-:-:S02]  /*b940*/  LOP3.LUT R71, R60, R71, RZ, 0x3c, !PT ;  /* 0x000000473c477212 */ /* 0x000fc400078e3cff */
[----:B------:R-:W-:Y:S02]  /*b950*/  SHF.R.W.U32 R61, R52, 0x1f, R79 ;  /* 0x0000001f343d7819 */ /* 0x000fe40000001e4f */
[----:B------:R-:W-:Y:S02]  /*b960*/  LOP3.LUT R51, R54, R51, RZ, 0x3c, !PT ;  /* 0x0000003336337212 */ /* 0x000fe400078e3cff */
[----:B------:R-:W-:Y:S02]  /*b970*/  LOP3.LUT R82, R53, R70, RZ, 0x3c, !PT ;  /* 0x0000004635527212 */ /* 0x000fe400078e3cff */
[C-C-:B------:R-:W-:Y:S02]  /*b980*/  PRMT R63, R66.reuse, 0x2107, R71.reuse ;  /* 0x00002107423f7816 */ /* 0x140fe40000000047 */
[----:B------:R-:W-:Y:S02]  /*b990*/  SHF.R.W.U32 R52, R79, 0x1f, R52 ;  /* 0x0000001f4f347819 */ /* 0x000fe40000001e34 */
[----:B------:R-:W-:-:S02]  /*b9a0*/  PRMT R71, R66, 0x6543, R71 ;  /* 0x0000654342477816 */ /* 0x000fc40000000047 */
[----:B------:R-:W-:Y:S02]  /*b9b0*/  IADD3 R66, P0, P1, R8, R61, R81 ;  /* 0x0000003d08427210 */ /* 0x000fe4000791e051 */
[----:B------:R-:W-:Y:S02]  /*b9c0*/  LOP3.LUT R79, R55, R56, RZ, 0x3c, !PT ;  /* 0x00000038374f7212 */ /* 0x000fe400078e3cff */
[----:B------:R-:W-:Y:S02]  /*b9d0*/  LOP3.LUT R62, R85, R62, RZ, 0x3c, !PT ;  /* 0x0000003e553e7212 */ /* 0x000fe400078e3cff */
[--C-:B------:R-:W-:Y:S02]  /*b9e0*/  PRMT R70, R51, 0x2107, R82.reuse ;  /* 0x0000210733467816 */ /* 0x100fe40000000052 */
[----:B------:R-:W-:Y:S02]  /*b9f0*/  IADD3.X R56, PT, PT, R9, R52, R87, P0, P1 ;  /* 0x0000003409387210 */ /* 0x000fe400007e2457 */
[----:B------:R-:W-:-:S02]  /*ba00*/  PRMT R81, R51, 0x6543, R82 ;  /* 0x0000654333517816 */ /* 0x000fc40000000052 */
[C-C-:B------:R-:W-:Y:S02]  /*ba10*/  PRMT R83, R79.reuse, 0x2107, R62.reuse ;  /* 0x000021074f537816 */ /* 0x140fe4000000003e */
[----:B------:R-:W-:Y:S02]  /*ba20*/  IADD3 R82, P0, PT, R70, R77, RZ ;  /* 0x0000004d46527210 */ /* 0x000fe40007f1e0ff */
[----:B------:R-:W-:Y:S02]  /*ba30*/  PRMT R79, R79, 0x6543, R62 ;  /* 0x000065434f4f7816 */ /* 0x000fe4000000003e */
[----:B------:R-:W-:Y:S02]  /*ba40*/  IADD3 R87, P3, P4, R12, R63, R74 ;  /* 0x0000003f0c577210 */ /* 0x000fe40007c7e04a */
[----:B------:R-:W-:Y:S02]  /*ba50*/  IADD3 R62, P2, PT, R83, R72, RZ ;  /* 0x00000048533e7210 */ /* 0x000fe40007f5e0ff */
[----:B------:R-:W-:-:S02]  /*ba60*/  LOP3.LUT R51, R56, R73, RZ, 0x3c, !PT ;  /* 0x0000004938337212 */ /* 0x000fc400078e3cff */
[----:B------:R-:W-:Y:S01]  /*ba70*/  LOP3.LUT R67, R82, R76, R67, 0x96, !PT ;  /* 0x0000004c52437212 */ /* 0x000fe200078e9643 */
[----:B------:R-:W-:Y:S01]  /*ba80*/  IMAD.X R76, R81, 0x1, R76, P0 ;  /* 0x00000001514c7824 */ /* 0x000fe200000e064c */
[----:B------:R-:W-:Y:S02]  /*ba90*/  IADD3.X R89, PT, PT, R13, R71, R78, P3, P4 ;  /* 0x000000470d597210 */ /* 0x000fe40001fe844e */
[----:B------:R-:W-:Y:S01]  /*baa0*/  LOP3.LUT R75, R62, R80, R75, 0x96, !PT ;  /* 0x000000503e4b7212 */ /* 0x000fe200078e964b */
[----:B------:R-:W-:Y:S01]  /*bab0*/  IMAD.X R80, R79, 0x1, R80, P2 ;  /* 0x000000014f507824 */ /* 0x000fe200010e0650 */
[----:B------:R-:W-:Y:S02]  /*bac0*/  IADD3 R68, P1, PT, R51, R68, RZ ;  /* 0x0000004433447210 */ /* 0x000fe40007f3e0ff */
[----:B------:R-:W-:Y:S02]  /*bad0*/  LOP3.LUT R51, R66, R65, RZ, 0x3c, !PT ;  /* 0x0000004142337212 */ /* 0x000fe400078e3cff */
[----:B------:R-:W-:-:S02]  /*bae0*/  LOP3.LUT R64, R76, R77, R64, 0x96, !PT ;  /* 0x0000004d4c407212 */ /* 0x000fc400078e9640 */
[----:B------:R-:W-:Y:S02]  /*baf0*/  LOP3.LUT R84, R87, R78, R59, 0x96, !PT ;  /* 0x0000004e57547212 */ /* 0x000fe400078e963b */
[----:B------:R-:W-:Y:S02]  /*bb00*/  LOP3.LUT R57, R89, R74, R57, 0x96, !PT ;  /* 0x0000004a59397212 */ /* 0x000fe400078e9639 */
[----:B------:R-:W-:Y:S01]  /*bb10*/  LOP3.LUT R72, R80, R72, R69, 0x96, !PT ;  /* 0x0000004850487212 */ /* 0x000fe200078e9645 */
[----:B------:R-:W-:Y:S01]  /*bb20*/  IMAD.X R69, R51, 0x1, R58, P1 ;  /* 0x0000000133457824 */ /* 0x000fe200008e063a */
[C-C-:B------:R-:W-:Y:S02]  /*bb30*/  PRMT R59, R67.reuse, 0x1076, R64.reuse ;  /* 0x00001076433b7816 */ /* 0x140fe40000000040 */
[----:B------:R-:W-:Y:S02]  /*bb40*/  PRMT R51, R84, 0x1076, R57 ;  /* 0x0000107654337816 */ /* 0x000fe40000000039 */
[----:B------:R-:W-:-:S02]  /*bb50*/  PRMT R64, R67, 0x5432, R64 ;  /* 0x0000543243407816 */ /* 0x000fc40000000040 */
[----:B------:R-:W-:Y:S02]  /*bb60*/  IADD3 R67, P0, PT, R59, R54, RZ ;  /* 0x000000363b437210 */ /* 0x000fe40007f1e0ff */
[----:B------:R-:W-:Y:S02]  /*bb70*/  PRMT R57, R84, 0x5432, R57 ;  /* 0x0000543254397816 */ /* 0x000fe40000000039 */
[----:B------:R-:W-:Y:S01]  /*bb80*/  IADD3 R54, P1, PT, R51, R50, RZ ;  /* 0x0000003233367210 */ /* 0x000fe20007f3e0ff */
[----:B------:R-:W-:Y:S01]  /*bb90*/  IMAD.X R50, R64, 0x1, R53, P0 ;  /* 0x0000000140327824 */ /* 0x000fe200000e0635 */
[----:B------:R-:W-:Y:S02]  /*bba0*/  PRMT R58, R75, 0x1076, R72 ;  /* 0x000010764b3a7816 */ /* 0x000fe40000000048 */
[----:B------:R-:W-:Y:S02]  /*bbb0*/  LOP3.LUT R74, R69, R52, RZ, 0x3c, !PT ;  /* 0x00000034454a7212 */ /* 0x000fe400078e3cff */
[----:B------:R-:W-:-:S02]  /*bbc0*/  LOP3.LUT R61, R68, R61, RZ, 0x3c, !PT ;  /* 0x0000003d443d7212 */ /* 0x000fc400078e3cff */
[----:B------:R-:W-:Y:S01]  /*bbd0*/  LOP3.LUT R52, R67, R70, RZ, 0x3c, !PT ;  /* 0x0000004643347212 */ /* 0x000fe200078e3cff */
[----:B------:R-:W-:Y:S01]  /*bbe0*/  IMAD.X R70, R57, 0x1, R60, P1 ;  /* 0x0000000139467824 */ /* 0x000fe200008e063c */
[----:B------:R-:W-:Y:S02]  /*bbf0*/  PRMT R72, R75, 0x5432, R72 ;  /* 0x000054324b487816 */ /* 0x000fe40000000048 */
[----:B------:R-:W-:Y:S02]  /*bc00*/  IADD3 R88, P2, PT, R58, R55, RZ ;  /* 0x000000373a587210 */ /* 0x000fe40007f5e0ff */
[C-C-:B------:R-:W-:Y:S02]  /*bc10*/  PRMT R77, R61.reuse, 0x2107, R74.reuse ;  /* 0x000021073d4d7816 */ /* 0x140fe4000000004a */
[----:B------:R-:W-:Y:S01]  /*bc20*/  PRMT R75, R61, 0x6543, R74 ;  /* 0x000065433d4b7816 */ /* 0x000fe2000000004a */
[----:B------:R-:W-:Y:S01]  /*bc30*/  IMAD.X R86, R72, 0x1, R85, P2 ;  /* 0x0000000148567824 */ /* 0x000fe200010e0655 */
[----:B------:R-:W-:-:S02]  /*bc40*/  LOP3.LUT R61, R54, R63, RZ, 0x3c, !PT ;  /* 0x0000003f363d7212 */ /* 0x000fc400078e3cff */
[----:B------:R-:W-:Y:S02]  /*bc50*/  LOP3.LUT R78, R70, R71, RZ, 0x3c, !PT ;  /* 0x00000047464e7212 */ /* 0x000fe400078e3cff */
[----:B------:R-:W-:Y:S02]  /*bc60*/  LOP3.LUT R81, R50, R81, RZ, 0x3c, !PT ;  /* 0x0000005132517212 */ /* 0x000fe400078e3cff */
[----:B------:R-:W-:Y:S02]  /*bc70*/  IADD3 R53, P0, P1, R6, R77, R66 ;  /* 0x0000004d06357210 */ /* 0x000fe4000791e042 */
[----:B------:R-:W-:Y:S02]  /*bc80*/  SHF.R.W.U32 R74, R78, 0x1f, R61 ;  /* 0x0000001f4e4a7819 */ /* 0x000fe40000001e3d */
[----:B------:R-:W-:Y:S02]  /*bc90*/  SHF.R.W.U32 R60, R81, 0x1f, R52 ;  /* 0x0000001f513c7819 */ /* 0x000fe40000001e34 */
[----:B------:R-:W-:-:S02]  /*bca0*/  SHF.R.W.U32 R63, R52, 0x1f, R81 ;  /* 0x0000001f343f7819 */ /* 0x000fc40000001e51 */
[----:B------:R-:W-:Y:S02]  /*bcb0*/  LOP3.LUT R55, R53, R56, R73, 0x96, !PT ;  /* 0x0000003835377212 */ /* 0x000fe400078e9649 */
[----:B------:R-:W-:Y:S02]  /*bcc0*/  LOP3.LUT R83, R88, R83, RZ, 0x3c, !PT ;  /* 0x0000005358537212 */ /* 0x000fe400078e3cff */
[----:B------:R-:W-:Y:S02]  /*bcd0*/  IADD3.X R56, PT, PT, R7, R75, R56, P0, P1 ;  /* 0x0000004b07387210 */ /* 0x000fe400007e2438 */
[----:B------:R-:W-:Y:S02]  /*bce0*/  LOP3.LUT R52, R86, R79, RZ, 0x3c, !PT ;  /* 0x0000004f56347212 */ /* 0x000fe400078e3cff */
[----:B------:R-:W-:Y:S02]  /*bcf0*/  SHF.R.W.U32 R71, R61, 0x1f, R78 ;  /* 0x0000001f3d477819 */ /* 0x000fe40000001e4e */
[----:B------:R-:W-:-:S02]  /*bd00*/  IADD3 R82, P0, PT, R74, R82, RZ ;  /* 0x000000524a527210 */ /* 0x000fc40007f1e0ff */
[----:B------:R-:W-:Y:S02]  /*bd10*/  IADD3 R53, P1, P2, R26, R53, R60 ;  /* 0x000000351a357210 */ /* 0x000fe40007a3e03c */
[----:B------:R-:W-:Y:S01]  /*bd20*/  SHF.R.W.U32 R84, R52, 0x1f, R83 ;  /* 0x0000001f34547819 */ /* 0x000fe20000001e53 */
[----:B------:R-:W-:Y:S01]  /*bd30*/  IMAD.X R93, R71, 0x1, R76, P0 ;  /* 0x00000001475d7824 */ /* 0x000fe200000e064c */
[----:B------:R-:W-:Y:S02]  /*bd40*/  LOP3.LUT R66, R56, R66, R65, 0x96, !PT ;  /* 0x0000004238427212 */ /* 0x000fe400078e9641 */
[----:B------:R-:W-:Y:S02]  /*bd50*/  IADD3.X R73, PT, PT, R27, R56, R63, P1, P2 ;  /* 0x000000381b497210 */ /* 0x000fe40000fe443f */
[----:B------:R-:W-:Y:S02]  /*bd60*/  SHF.R.W.U32 R76, R83, 0x1f, R52 ;  /* 0x0000001f534c7819 */ /* 0x000fe40000001e34 */
[----:B------:R-:W-:-:S02]  /*bd70*/  IADD3 R52, P0, P1, R34, R87, R84 ;  /* 0x0000005722347210 */ /* 0x000fc4000791e054 */
[C---:B------:R-:W-:Y:S02]  /*bd80*/  PRMT R79, R55.reuse, 0x1076, R66 ;  /* 0x00001076374f7816 */ /* 0x040fe40000000042 */
[----:B------:R-:W-:Y:S02]  /*bd90*/  IADD3.X R87, PT, PT, R0, R89, R76, P0, P1 ;  /* 0x0000005900577210 */ /* 0x000fe400007e244c */
[----:B------:R-:W-:Y:S02]  /*bda0*/  PRMT R78, R55, 0x5432, R66 ;  /* 0x00005432374e7816 */ /* 0x000fe40000000042 */
[----:B------:R-:W-:Y:S02]  /*bdb0*/  LOP3.LUT R85, R73, R72, RZ, 0x3c, !PT ;  /* 0x0000004849557212 */ /* 0x000fe400078e3cff */
[----:B------:R-:W-:Y:S02]  /*bdc0*/  IADD3 R68, P0, PT, R79, R68, RZ ;  /* 0x000000444f447210 */ /* 0x000fe40007f1e0ff */
[----:B------:R-:W-:-:S02]  /*bdd0*/  IADD3 R85, P2, PT, R85, R54, RZ ;  /* 0x0000003655557210 */ /* 0x000fc40007f5e0ff */
[----:B------:R-:W-:Y:S01]  /*bde0*/  LOP3.LUT R55, R87, R64, RZ, 0x3c, !PT ;  /* 0x0000004057377212 */ /* 0x000fe200078e3cff */
[----:B------:R-:W-:Y:S01]  /*bdf0*/  IMAD.X R54, R78, 0x1, R69, P0 ;  /* 0x000000014e367824 */ /* 0x000fe200000e0645 */
[----:B------:R-:W-:Y:S02]  /*be00*/  LOP3.LUT R61, R93, R78, RZ, 0x3c, !PT ;  /* 0x0000004e5d3d7212 */ /* 0x000fe400078e3cff */
[----:B------:R-:W-:Y:S02]  /*be10*/  IADD3 R55, P3, PT, R55, R68, RZ ;  /* 0x0000004437377210 */ /* 0x000fe40007f7e0ff */
[----:B------:R-:W-:Y:S02]  /*be20*/  LOP3.LUT R69, R52, R59, RZ, 0x3c, !PT ;  /* 0x0000003b34457212 */ /* 0x000fe400078e3cff */
[----:B------:R-:W-:Y:S02]  /*be30*/  LOP3.LUT R65, R53, R58, RZ, 0x3c, !PT ;  /* 0x0000003a35417212 */ /* 0x000fe400078e3cff */
[----:B------:R-:W-:Y:S01]  /*be40*/  LOP3.LUT R66, R68, R77, RZ, 0x3c, !PT ;  /* 0x0000004d44427212 */ /* 0x000fe200078e3cff */
[----:B------:R-:W-:Y:S01]  /*be50*/  IMAD.X R69, R69, 0x1, R54, P3 ;  /* 0x0000000145457824 */ /* 0x000fe200018e0636 */
[----:B------:R-:W-:Y:S01]  /*be60*/  LOP3.LUT R75, R54, R75, RZ, 0x3c, !PT ;  /* 0x0000004b364b7212 */ /* 0x000fe200078e3cff */
[----:B------:R-:W-:Y:S01]  /*be70*/  IMAD.X R70, R65, 0x1, R70, P2 ;  /* 0x0000000141467824 */ /* 0x000fe200010e0646 */
[----:B------:R-:W-:-:S02]  /*be80*/  IADD3 R61, P1, PT, R61, R88, RZ ;  /* 0x000000583d3d7210 */ /* 0x000fc40007f3e0ff */
[----:B------:R-:W-:Y:S02]  /*be90*/  LOP3.LUT R83, R82, R79, RZ, 0x3c, !PT ;  /* 0x0000004f52537212 */ /* 0x000fe400078e3cff */
[----:B------:R-:W-:Y:S02]  /*bea0*/  SHF.R.W.U32 R54, R75, 0x1f, R66 ;  /* 0x0000001f4b367819 */ /* 0x000fe40000001e42 */
[----:B------:R-:W-:Y:S01]  /*beb0*/  LOP3.LUT R81, R85, R60, RZ, 0x3c, !PT ;  /* 0x0000003c55517212 */ /* 0x000fe200078e3cff */
[----:B------:R-:W-:Y:S01]  /*bec0*/  IMAD.X R83, R83, 0x1, R86, P1 ;  /* 0x0000000153537824 */ /* 0x000fe200008e0656 */
[----:B------:R-:W-:Y:S02]  /*bed0*/  IADD3 R60, P0, PT, R54, R62, RZ ;  /* 0x0000003e363c7210 */ /* 0x000fe40007f1e0ff */
[----:B------:R-:W-:Y:S02]  /*bee0*/  LOP3.LUT R62, R70, R63, RZ, 0x3c, !PT ;  /* 0x0000003f463e7212 */ /* 0x000fe400078e3cff */
[----:B------:R-:W-:-:S02]  /*bef0*/  LOP3.LUT R56, R61, R74, RZ, 0x3c, !PT ;  /* 0x0000004a3d387212 */ /* 0x000fc400078e3cff */
[----:B------:R-:W-:Y:S02]  /*bf00*/  LOP3.LUT R71, R83, R71, RZ, 0x3c, !PT ;  /* 0x0000004753477212 */ /* 0x000fe400078e3cff */
[----:B------:R-:W-:Y:S02]  /*bf10*/  LOP3.LUT R63, R69, R76, RZ, 0x3c, !PT ;  /* 0x0000004c453f7212 */ /* 0x000fe400078e3cff */
[----:B------:R-:W-:Y:S02]  /*bf20*/  PRMT R76, R81, 0x2107, R62 ;  /* 0x00002107514c7816 */ /* 0x000fe4000000003e */
[----:B------:R-:W-:Y:S02]  /*bf30*/  SHF.R.W.U32 R66, R66, 0x1f, R75 ;  /* 0x0000001f42427819 */ /* 0x000fe40000001e4b */
[--C-:B------:R-:W-:Y:S02]  /*bf40*/  PRMT R65, R56, 0x2107, R71.reuse ;  /* 0x0000210738417816 */ /* 0x100fe40000000047 */
[----:B------:R-:W-:Y:S01]  /*bf50*/  LOP3.LUT R74, R55, R84, RZ, 0x3c, !PT ;  /* 0x00000054374a7212 */ /* 0x000fe200078e3cff */
[----:B------:R-:W-:Y:S01]  /*bf60*/  IMAD.X R80, R66, 0x1, R80, P0 ;  /* 0x0000000142507824 */ /* 0x000fe200000e0650 */
[----:B------:R-:W-:-:S02]  /*bf70*/  PRMT R56, R56, 0x6543, R71 ;  /* 0x0000654338387816 */ /* 0x000fc40000000047 */
[----:B------:R-:W-:Y:S02]  /*bf80*/  PRMT R81, R81, 0x6543, R62 ;  /* 0x0000654351517816 */ /* 0x000fe4000000003e */
[----:B------:R-:W-:Y:S02]  /*bf90*/  IADD3 R71, P2, PT, R76, R53, RZ ;  /* 0x000000354c477210 */ /* 0x000fe40007f5e0ff */
[C---:B------:R-:W-:Y:S02]  /*bfa0*/  PRMT R75, R74.reuse, 0x2107, R63 ;  /* 0x000021074a4b7816 */ /* 0x040fe4000000003f */
[----:B------:R-:W-:Y:S01]  /*bfb0*/  LOP3.LUT R72, R71, R73, R72, 0x96, !PT ;  /* 0x0000004947487212 */ /* 0x000fe200078e9648 */
[----:B------:R-:W-:Y:S01]  /*bfc0*/  IMAD.X R73, R81, 0x1, R73, P2 ;  /* 0x0000000151497824 */ /* 0x000fe200010e0649 */
[----:B------:R-:W-:Y:S02]  /*bfd0*/  PRMT R74, R74, 0x6543, R63 ;  /* 0x000065434a4a7816 */ /* 0x000fe4000000003f */
[----:B------:R-:W-:-:S02]  /*bfe0*/  IADD3 R91, P4, PT, R75, R52, RZ ;  /* 0x000000344b5b7210 */ /* 0x000fc40007f9e0ff */
[----:B------:R-:W-:Y:S02]  /*bff0*/  LOP3.LUT R62, R57, R80, RZ, 0x3c, !PT ;  /* 0x00000050393e7212 */ /* 0x000fe400078e3cff */
[----:B------:R-:W-:Y:S02]  /*c000*/  IADD3 R77, P0, P1, R6, R65, R82 ;  /* 0x00000041064d7210 */ /* 0x000fe4000791e052 */
[----:B------:R-:W-:Y:S01]  /*c010*/  LOP3.LUT R64, R91, R87, R64, 0x96, !PT ;  /* 0x000000575b407212 */ /* 0x000fe200078e9640 */
[----:B------:R-:W-:Y:S01]  /*c020*/  IMAD.X R87, R74, 0x1, R87, P4 ;  /* 0x000000014a577824 */ /* 0x000fe200020e0657 */
[----:B------:R-:W-:Y:S02]  /*c030*/  LOP3.LUT R53, R73, R53, R58, 0x96, !PT ;  /* 0x0000003549357212 */ /* 0x000fe400078e963a */
[----:B------:R-:W-:Y:S02]  /*c040*/  IADD3 R63, P3, PT, R62, R67, RZ ;  /* 0x000000433e3f7210 */ /* 0x000fe40007f7e0ff */
[----:B------:R-:W-:-:S02]  /*c050*/  LOP3.LUT R67, R77, R93, R78, 0x96, !PT ;  /* 0x0000005d4d437212 */ /* 0x000fc400078e964e */
[----:B------:R-:W-:Y:S02]  /*c060*/  IADD3.X R89, PT, PT, R7, R56, R93, P0, P1 ;  /* 0x0000003807597210 */ /* 0x000fe400007e245d */
[----:B------:R-:W-:Y:S02]  /*c070*/  LOP3.LUT R93, R51, R60, RZ, 0x3c, !PT ;  /* 0x0000003c335d7212 */ /* 0x000fe400078e3cff */
[C---:B------:R-:W-:Y:S02]  /*c080*/  PRMT R58, R72.reuse, 0x1076, R53 ;  /* 0x00001076483a7816 */ /* 0x040fe40000000035 */
[----:B------:R-:W-:Y:S02]  /*c090*/  LOP3.LUT R59, R87, R52, R59, 0x96, !PT ;  /* 0x00000034573b7212 */ /* 0x000fe400078e963b */
[----:B------:R-:W-:Y:S01]  /*c0a0*/  LOP3.LUT R82, R89, R82, R79, 0x96, !PT ;  /* 0x0000005259527212 */ /* 0x000fe200078e964f */
[----:B------:R-:W-:Y:S01]  /*c0b0*/  IMAD.X R79, R93, 0x1, R50, P3 ;  /* 0x000000015d4f7824 */ /* 0x000fe200018e0632 */
[----:B------:R-:W-:-:S02]  /*c0c0*/  PRMT R53, R72, 0x5432, R53 ;  /* 0x0000543248357816 */ /* 0x000fc40000000035 */
[----:B------:R-:W-:Y:S02]  /*c0d0*/  IADD3 R72, P0, PT, R58, R85, RZ ;  /* 0x000000553a487210 */ /* 0x000fe40007f1e0ff */
[C-C-:B------:R-:W-:Y:S02]  /*c0e0*/  PRMT R52, R64.reuse, 0x1076, R59.reuse ;  /* 0x0000107640347816 */ /* 0x140fe4000000003b */
[----:B------:R-:W-:Y:S01]  /*c0f0*/  LOP3.LUT R78, R63, R54, RZ, 0x3c, !PT ;  /* 0x000000363f4e7212 */ /* 0x000fe200078e3cff */
[----:B------:R-:W-:Y:S01]  /*c100*/  IMAD.X R62, R53, 0x1, R70, P0 ;  /* 0x00000001353e7824 */ /* 0x000fe200000e0646 */
[----:B------:R-:W-:Y:S02]  /*c110*/  LOP3.LUT R85, R79, R66, RZ, 0x3c, !PT ;  /* 0x000000424f557212 */ /* 0x000fe400078e3cff */
[----:B------:R-:W-:Y:S02]  /*c120*/  PRMT R68, R64, 0x5432, R59 ;  /* 0x0000543240447816 */ /* 0x000fe4000000003b */
[----:B------:R-:W-:-:S02]  /*c130*/  PRMT R54, R67, 0x1076, R82 ;  /* 0x0000107643367816 */ /* 0x000fc40000000052 */
[----:B------:R-:W-:Y:S02]  /*c140*/  IADD3 R70, P1, PT, R52, R55, RZ ;  /* 0x0000003734467210 */ /* 0x000fe40007f3e0ff */
[----:B------:R-:W-:Y:S02]  /*c150*/  PRMT R50, R67, 0x5432, R82 ;  /* 0x0000543243327816 */ /* 0x000fe40000000052 */
[C-C-:B------:R-:W-:Y:S02]  /*c160*/  PRMT R66, R78.reuse, 0x2107, R85.reuse ;  /* 0x000021074e427816 */ /* 0x140fe40000000055 */
[----:B------:R-:W-:Y:S02]  /*c170*/  PRMT R67, R78, 0x6543, R85 ;  /* 0x000065434e437816 */ /* 0x000fe40000000055 */
[----:B------:R-:W-:Y:S02]  /*c180*/  LOP3.LUT R59, R72, R76, RZ, 0x3c, !PT ;  /* 0x0000004c483b7212 */ /* 0x000fe400078e3cff */
[----:B------:R-:W-:-:S02]  /*c190*/  LOP3.LUT R64, R62, R81, RZ, 0x3c, !PT ;  /* 0x000000513e407212 */ /* 0x000fc400078e3cff */
[----:B------:R-:W-:Y:S01]  /*c1a0*/  IADD3 R78, P0, PT, R54, R61, RZ ;  /* 0x0000003d364e7210 */ /* 0x000fe20007f1e0ff */
[----:B------:R-:W-:Y:S01]  /*c1b0*/  IMAD.X R61, R68, 0x1, R69, P1 ;  /* 0x00000001443d7824 */ /* 0x000fe200008e0645 */
[----:B------:R-:W-:Y:S02]  /*c1c0*/  IADD3 R85, P1, PT, R66, R60, RZ ;  /* 0x0000003c42557210 */ /* 0x000fe40007f3e0ff */
[----:B------:R-:W-:Y:S01]  /*c1d0*/  SHF.R.W.U32 R55, R64, 0x1f, R59 ;  /* 0x0000001f40377819 */ /* 0x000fe20000001e3b */
[----:B------:R-:W-:Y:S01]  /*c1e0*/  IMAD.X R83, R50, 0x1, R83, P0 ;  /* 0x0000000132537824 */ /* 0x000fe200000e0653 */
[----:B------:R-:W-:Y:S02]  /*c1f0*/  SHF.R.W.U32 R59, R59, 0x1f, R64 ;  /* 0x0000001f3b3b7819 */ /* 0x000fe40000001e40 */
[----:B------:R-:W-:Y:S02]  /*c200*/  LOP3.LUT R64, R70, R75, RZ, 0x3c, !PT ;  /* 0x0000004b46407212 */ /* 0x000fe400078e3cff */
[----:B------:R-:W-:-:S02]  /*c210*/  LOP3.LUT R81, R61, R74, RZ, 0x3c, !PT ;  /* 0x0000004a3d517212 */ /* 0x000fc400078e3cff */
[--C-:B------:R-:W-:Y:S01]  /*c220*/  LOP3.LUT R69, R85, R57, R80.reuse, 0x96, !PT ;  /* 0x0000003955457212 */ /* 0x100fe200078e9650 */
[----:B------:R-:W-:Y:S01]  /*c230*/  IMAD.X R57, R67, 0x1, R80, P1 ;  /* 0x0000000143397824 */ /* 0x000fe200008e0650 */
[----:B------:R-:W-:Y:S02]  /*c240*/  LOP3.LUT R75, R78, R65, RZ, 0x3c, !PT ;  /* 0x000000414e4b7212 */ /* 0x000fe400078e3cff */
[----:B------:R-:W-:Y:S02]  /*c250*/  SHF.R.W.U32 R65, R81, 0x1f, R64 ;  /* 0x0000001f51417819 */ /* 0x000fe40000001e40 */
[----:B------:R-:W-:Y:S02]  /*c260*/  LOP3.LUT R74, R83, R56, RZ, 0x3c, !PT ;  /* 0x00000038534a7212 */ /* 0x000fe400078e3cff */
[----:B------:R-:W-:Y:S02]  /*c270*/  LOP3.LUT R76, R57, R51, R60, 0x96, !PT ;  /* 0x00000033394c7212 */ /* 0x000fe400078e963c */
[----:B------:R-:W-:-:S02]  /*c280*/  SHF.R.W.U32 R56, R64, 0x1f, R81 ;  /* 0x0000001f40387819 */ /* 0x000fc40000001e51 */
[----:B------:R-:W-:Y:S02]  /*c290*/  IADD3 R77, P0, P1, R28, R55, R77 ;  /* 0x000000371c4d7210 */ /* 0x000fe4000791e04d */
[----:B------:R-:W-:Y:S02]  /*c2a0*/  IADD3 R85, P2, P3, R12, R65, R85 ;  /* 0x000000410c557210 */ /* 0x000fe40007b5e055 */
[----:B------:R-:W-:Y:S02]  /*c2b0*/  SHF.R.W.U32 R64, R74, 0x1f, R75 ;  /* 0x0000001f4a407819 */ /* 0x000fe40000001e4b */
[----:B------:R-:W-:Y:S02]  /*c2c0*/  SHF.R.W.U32 R75, R75, 0x1f, R74 ;  /* 0x0000001f4b4b7819 */ /* 0x000fe40000001e4a */
[C-C-:B------:R-:W-:Y:S02]  /*c2d0*/  PRMT R60, R69.reuse, 0x1076, R76.reuse ;  /* 0x00001076453c7816 */ /* 0x140fe4000000004c */
[----:B------:R-:W-:-:S02]  /*c2e0*/  PRMT R74, R69, 0x5432, R76 ;  /* 0x00005432454a7816 */ /* 0x000fc4000000004c */
[----:B------:R-:W-:Y:S02]  /*c2f0*/  IADD3.X R89, PT, PT, R29, R59, R89, P0, P1 ;  /* 0x0000003b1d597210 */ /* 0x000fe400007e2459 */
[----:B------:R-:W-:Y:S02]  /*c300*/  IADD3.X R76, PT, PT, R13, R56, R57, P2, P3 ;  /* 0x000000380d4c7210 */ /* 0x000fe400017e6439 */
[----:B------:R-:W-:Y:S02]  /*c310*/  IADD3 R91, P1, P4, R4, R91, R64 ;  /* 0x0000005b045b7210 */ /* 0x000fe40007c3e040 */
        /* <DEDUP_REMOVED lines=8> */
[----:B------:R-:W-:Y:S02]  /*c3a0*/  IADD3 R69, P1, PT, R80, R63, RZ ;  /* 0x0000003f50457210 */ /* 0x000fe40007f3e0ff */
[----:B------:R-:W-:-:S02]  /*c3b0*/  IADD3 R57, P0, PT, R81, R72, RZ ;  /* 0x0000004851397210 */ /* 0x000fc40007f1e0ff */
[----:B------:R-:W-:Y:S02]  /*c3c0*/  LOP3.LUT R63, R77, R52, RZ, 0x3c, !PT ;  /* 0x000000344d3f7212 */ /* 0x000fe400078e3cff */
[----:B------:R-:W-:Y:S02]  /*c3d0*/  LOP3.LUT R72, R78, R67, RZ, 0x3c, !PT ;  /* 0x000000434e487212 */ /* 0x000fe400078e3cff */
[----:B------:R-:W-:Y:S01]  /*c3e0*/  LOP3.LUT R67, R91, R60, RZ, 0x3c, !PT ;  /* 0x0000003c5b437212 */ /* 0x000fe200078e3cff */
[----:B------:R-:W-:Y:S01]  /*c3f0*/  IMAD.X R63, R63, 0x1, R78, P1 ;  /* 0x000000013f3f7824 */ /* 0x000fe200008e064e */
[----:B------:R-:W-:Y:S02]  /*c400*/  LOP3.LUT R80, R85, R58, RZ, 0x3c, !PT ;  /* 0x0000003a55507212 */ /* 0x000fe400078e3cff */
[----:B------:R-:W-:Y:S01]  /*c410*/  LOP3.LUT R78, R69, R55, RZ, 0x3c, !PT ;  /* 0x00000037454e7212 */ /* 0x000fe200078e3cff */
[----:B------:R-:W-:Y:S01]  /*c420*/  IMAD.X R62, R67, 0x1, R62, P0 ;  /* 0x00000001433e7824 */ /* 0x000fe200000e063e */
[----:B------:R-:W-:Y:S01]  /*c430*/  SHF.R.W.U32 R67, R72, 0x1f, R51 ;  /* 0x0000001f48437819 */ /* 0x000fe20000001e33 */
[----:B------:R-:W-:Y:S01]  /*c440*/  IMAD.X R83, R80, 0x1, R83, P2 ;  /* 0x0000000150537824 */ /* 0x000fe200010e0653 */
[----:B------:R-:W-:-:S02]  /*c450*/  LOP3.LUT R79, R63, R59, RZ, 0x3c, !PT ;  /* 0x0000003b3f4f7212 */ /* 0x000fc400078e3cff */
[----:B------:R-:W-:Y:S02]  /*c460*/  SHF.R.W.U32 R59, R51, 0x1f, R72 ;  /* 0x0000001f333b7819 */ /* 0x000fe40000001e48 */
[----:B------:R-:W-:Y:S02]  /*c470*/  IADD3 R71, P0, P1, R2, R67, R71 ;  /* 0x0000004302477210 */ /* 0x000fe4000791e047 */
[----:B------:R-:W-:Y:S02]  /*c480*/  LOP3.LUT R65, R66, R65, RZ, 0x3c, !PT ;  /* 0x0000004142417212 */ /* 0x000fe400078e3cff */
[----:B------:R-:W-:Y:S02]  /*c490*/  LOP3.LUT R56, R83, R56, RZ, 0x3c, !PT ;  /* 0x0000003853387212 */ /* 0x000fe400078e3cff */
[----:B------:R-:W-:Y:S02]  /*c4a0*/  IADD3.X R73, PT, PT, R3, R59, R73, P0, P1 ;  /* 0x0000003b03497210 */ /* 0x000fe400007e2449 */
[----:B------:R-:W-:-:S02]  /*c4b0*/  PRMT R55, R78, 0x2107, R79 ;  /* 0x000021074e377816 */ /* 0x000fc4000000004f */
[----:B------:R-:W-:Y:S02]  /*c4c0*/  LOP3.LUT R81, R57, R64, RZ, 0x3c, !PT ;  /* 0x0000004039517212 */ /* 0x000fe400078e3cff */
[----:B------:R-:W-:Y:S02]  /*c4d0*/  LOP3.LUT R72, R62, R75, RZ, 0x3c, !PT ;  /* 0x0000004b3e487212 */ /* 0x000fe400078e3cff */
[----:B------:R-:W-:Y:S02]  /*c4e0*/  PRMT R51, R78, 0x6543, R79 ;  /* 0x000065434e337816 */ /* 0x000fe4000000004f */
[C-C-:B------:R-:W-:Y:S02]  /*c4f0*/  PRMT R64, R65.reuse, 0x2107, R56.reuse ;  /* 0x0000210741407816 */ /* 0x140fe40000000038 */
[----:B------:R-:W-:Y:S02]  /*c500*/  PRMT R75, R65, 0x6543, R56 ;  /* 0x00006543414b7816 */ /* 0x000fe40000000038 */
[----:B------:R-:W-:-:S02]  /*c510*/  LOP3.LUT R79, R73, R50, RZ, 0x3c, !PT ;  /* 0x00000032494f7212 */ /* 0x000fc400078e3cff */
[--C-:B------:R-:W-:Y:S02]  /*c520*/  PRMT R56, R81, 0x2107, R72.reuse ;  /* 0x0000210751387816 */ /* 0x100fe40000000048 */
[----:B------:R-:W-:Y:S02]  /*c530*/  IADD3 R65, P0, P1, R8, R55, R77 ;  /* 0x0000003708417210 */ /* 0x000fe4000791e04d */
[----:B------:R-:W-:Y:S02]  /*c540*/  IADD3 R70, P2, PT, R79, R70, RZ ;  /* 0x000000464f467210 */ /* 0x000fe40007f5e0ff */
[----:B------:R-:W-:Y:S02]  /*c550*/  PRMT R81, R81, 0x6543, R72 ;  /* 0x0000654351517816 */ /* 0x000fe40000000048 */
[----:B------:R-:W-:Y:S02]  /*c560*/  IADD3 R79, P5, PT, R56, R91, RZ ;  /* 0x0000005b384f7210 */ /* 0x000fe40007fbe0ff */
[----:B------:R-:W-:-:S02]  /*c570*/  LOP3.LUT R68, R65, R89, R68, 0x96, !PT ;  /* 0x0000005941447212 */ /* 0x000fc400078e9644 */
[----:B------:R-:W-:Y:S02]  /*c580*/  IADD3.X R89, PT, PT, R9, R51, R89, P0, P1 ;  /* 0x0000003309597210 */ /* 0x000fe400007e2459 */
[----:B------:R-:W-:Y:S02]  /*c590*/  IADD3 R72, P3, P4, R32, R64, R85 ;  /* 0x0000004020487210 */ /* 0x000fe40007c7e055 */
[----:B------:R-:W-:Y:S01]  /*c5a0*/  LOP3.LUT R74, R79, R87, R74, 0x96, !PT ;  /* 0x000000574f4a7212 */ /* 0x000fe200078e964a */
[----:B------:R-:W-:Y:S01]  /*c5b0*/  IMAD.X R87, R81, 0x1, R87, P5 ;  /* 0x0000000151577824 */ /* 0x000fe200028e0657 */
[----:B------:R-:W-:Y:S02]  /*c5c0*/  LOP3.LUT R77, R89, R77, R52, 0x96, !PT ;  /* 0x0000004d594d7212 */ /* 0x000fe400078e9634 */
[----:B------:R-:W-:Y:S02]  /*c5d0*/  LOP3.LUT R78, R72, R76, R53, 0x96, !PT ;  /* 0x0000004c484e7212 */ /* 0x000fe400078e9635 */
[----:B------:R-:W-:-:S02]  /*c5e0*/  IADD3.X R53, PT, PT, R33, R75, R76, P3, P4 ;  /* 0x0000004b21357210 */ /* 0x000fc40001fe844c */
[----:B------:R-:W-:Y:S02]  /*c5f0*/  PRMT R52, R68, 0x1076, R77 ;  /* 0x0000107644347816 */ /* 0x000fe4000000004d */
[----:B------:R-:W-:Y:S02]  /*c600*/  LOP3.LUT R76, R71, R54, RZ, 0x3c, !PT ;  /* 0x00000036474c7212 */ /* 0x000fe400078e3cff */
[----:B------:R-:W-:Y:S02]  /*c610*/  LOP3.LUT R91, R87, R91, R60, 0x96, !PT ;  /* 0x0000005b575b7212 */ /* 0x000fe400078e963c */
[----:B------:R-:W-:Y:S01]  /*c620*/  LOP3.LUT R85, R53, R85, R58, 0x96, !PT ;  /* 0x0000005535557212 */ /* 0x000fe200078e963a */
[----:B------:R-:W-:Y:S01]  /*c630*/  IMAD.X R61, R76, 0x1, R61, P2 ;  /* 0x000000014c3d7824 */ /* 0x000fe200010e063d */
[----:B------:R-:W-:Y:S02]  /*c640*/  PRMT R68, R68, 0x5432, R77 ;  /* 0x0000543244447816 */ /* 0x000fe4000000004d */
[----:B------:R-:W-:-:S02]  /*c650*/  IADD3 R58, P0, PT, R52, R69, RZ ;  /* 0x00000045343a7210 */ /* 0x000fc40007f1e0ff */
[----:B------:R-:W-:Y:S02]  /*c660*/  PRMT R60, R74, 0x1076, R91 ;  /* 0x000010764a3c7816 */ /* 0x000fe4000000005b */
[----:B------:R-:W-:Y:S01]  /*c670*/  PRMT R77, R78, 0x1076, R85 ;  /* 0x000010764e4d7816 */ /* 0x000fe20000000055 */
[----:B------:R-:W-:Y:S01]  /*c680*/  IMAD.X R63, R68, 0x1, R63, P0 ;  /* 0x00000001443f7824 */ /* 0x000fe200000e063f */
[----:B------:R-:W-:Y:S02]  /*c690*/  PRMT R78, R78, 0x5432, R85 ;  /* 0x000054324e4e7816 */ /* 0x000fe40000000055 */
[----:B------:R-:W-:Y:S02]  /*c6a0*/  IADD3 R85, P1, PT, R60, R57, RZ ;  /* 0x000000393c557210 */ /* 0x000fe40007f3e0ff */
[----:B------:R-:W-:Y:S02]  /*c6b0*/  IADD3 R57, P0, PT, R77, R66, RZ ;  /* 0x000000424d397210 */ /* 0x000fe40007f1e0ff */
[----:B------:R-:W-:-:S02]  /*c6c0*/  LOP3.LUT R76, R70, R67, RZ, 0x3c, !PT ;  /* 0x00000043464c7212 */ /* 0x000fc400078e3cff */
[----:B------:R-:W-:Y:S02]  /*c6d0*/  LOP3.LUT R59, R61, R59, RZ, 0x3c, !PT ;  /* 0x0000003b3d3b7212 */ /* 0x000fe400078e3cff */
[----:B------:R-:W-:Y:S02]  /*c6e0*/  PRMT R67, R74, 0x5432, R91 ;  /* 0x000054324a437816 */ /* 0x000fe4000000005b */
[----:B------:R-:W-:Y:S02]  /*c6f0*/  LOP3.LUT R69, R58, R55, RZ, 0x3c, !PT ;  /* 0x000000373a457212 */ /* 0x000fe400078e3cff */
[----:B------:R-:W-:Y:S01]  /*c700*/  LOP3.LUT R84, R85, R56, RZ, 0x3c, !PT ;  /* 0x0000003855547212 */ /* 0x000fe200078e3cff */
[----:B------:R-:W-:Y:S01]  /*c710*/  IMAD.X R56, R78, 0x1, R83, P0 ;  /* 0x000000014e387824 */ /* 0x000fe200000e0653 */
[----:B------:R-:W-:Y:S01]  /*c720*/  PRMT R55, R76, 0x2107, R59 ;  /* 0x000021074c377816 */ /* 0x000fe2000000003b */
[----:B------:R-:W-:Y:S01]  /*c730*/  IMAD.X R62, R67, 0x1, R62, P1 ;  /* 0x00000001433e7824 */ /* 0x000fe200008e063e */
[----:B------:R-:W-:-:S02]  /*c740*/  LOP3.LUT R74, R63, R51, RZ, 0x3c, !PT ;  /* 0x000000333f4a7212 */ /* 0x000fc400078e3cff */
[----:B------:R-:W-:Y:S02]  /*c750*/  IADD3 R66, P0, P1, R30, R55, R71 ;  /* 0x000000371e427210 */ /* 0x000fe4000791e047 */
[----:B------:R-:W-:Y:S02]  /*c760*/  PRMT R51, R76, 0x6543, R59 ;  /* 0x000065434c337816 */ /* 0x000fe4000000003b */
[----:B------:R-:W-:Y:S02]  /*c770*/  LOP3.LUT R82, R57, R64, RZ, 0x3c, !PT ;  /* 0x0000004039527212 */ /* 0x000fe400078e3cff */
[----:B------:R-:W-:Y:S02]  /*c780*/  LOP3.LUT R75, R56, R75, RZ, 0x3c, !PT ;  /* 0x0000004b384b7212 */ /* 0x000fe400078e3cff */
[----:B------:R-:W-:Y:S02]  /*c790*/  SHF.R.W.U32 R59, R74, 0x1f, R69 ;  /* 0x0000001f4a3b7819 */ /* 0x000fe40000001e45 */
[----:B------:R-:W-:-:S02]  /*c7a0*/  LOP3.LUT R81, R62, R81, RZ, 0x3c, !PT ;  /* 0x000000513e517212 */ /* 0x000fc400078e3cff */
[----:B------:R-:W-:Y:S02]  /*c7b0*/  LOP3.LUT R64, R66, R73, R50, 0x96, !PT ;  /* 0x0000004942407212 */ /* 0x000fe400078e9632 */
[----:B------:R-:W-:Y:S02]  /*c7c0*/  IADD3.X R73, PT, PT, R31, R51, R73, P0, P1 ;  /* 0x000000331f497210 */ /* 0x000fe400007e2449 */
[----:B------:R-:W-:Y:S02]  /*c7d0*/  SHF.R.W.U32 R76, R75, 0x1f, R82 ;  /* 0x0000001f4b4c7819 */ /* 0x000fe40000001e52 */
[----:B------:R-:W-:Y:S02]  /*c7e0*/  SHF.R.W.U32 R69, R69, 0x1f, R74 ;  /* 0x0000001f45457819 */ /* 0x000fe40000001e4a */
[----:B------:R-:W-:Y:S02]  /*c7f0*/  IADD3 R50, P0, P1, R8, R66, R59 ;  /* 0x0000004208327210 */ /* 0x000fe4000791e03b */
[----:B------:R-:W-:-:S02]  /*c800*/  SHF.R.W.U32 R74, R81, 0x1f, R84 ;  /* 0x0000001f514a7819 */ /* 0x000fc40000001e54 */
[----:B------:R-:W-:Y:S02]  /*c810*/  SHF.R.W.U32 R82, R82, 0x1f, R75 ;  /* 0x0000001f52527819 */ /* 0x000fe40000001e4b */
[----:B------:R-:W-:Y:S02]  /*c820*/  LOP3.LUT R71, R73, R71, R54, 0x96, !PT ;  /* 0x0000004749477212 */ /* 0x000fe400078e9636 */
[----:B------:R-:W-:Y:S02]  /*c830*/  IADD3 R79, P2, P3, R30, R79, R76 ;  /* 0x0000004f1e4f7210 */ /* 0x000fe40007b5e04c */
[----:B------:R-:W-:Y:S02]  /*c840*/  IADD3.X R80, PT, PT, R9, R73, R69, P0, P1 ;  /* 0x0000004909507210 */ /* 0x000fe400007e2445 */
[----:B------:R-:W-:Y:S02]  /*c850*/  SHF.R.W.U32 R66, R84, 0x1f, R81 ;  /* 0x0000001f54427819 */ /* 0x000fe40000001e51 */
[----:B------:R-:W-:-:S02]  /*c860*/  IADD3 R54, P0, PT, R74, R65, RZ ;  /* 0x000000414a367210 */ /* 0x000fc40007f1e0ff */
[----:B------:R-:W-:Y:S02]  /*c870*/  PRMT R81, R64, 0x1076, R71 ;  /* 0x0000107640517816 */ /* 0x000fe40000000047 */
[----:B------:R-:W-:Y:S01]  /*c880*/  IADD3.X R87, PT, PT, R31, R87, R82, P2, P3 ;  /* 0x000000571f577210 */ /* 0x000fe200017e6452 */
[----:B------:R-:W-:Y:S01]  /*c890*/  IMAD.X R89, R66, 0x1, R89, P0 ;  /* 0x0000000142597824 */ /* 0x000fe200000e0659 */
[----:B------:R-:W-:Y:S02]  /*c8a0*/  LOP3.LUT R84, R80, R78, RZ, 0x3c, !PT ;  /* 0x0000004e50547212 */ /* 0x000fe400078e3cff */
[----:B------:R-:W-:Y:S02]  /*c8b0*/  PRMT R64, R64, 0x5432, R71 ;  /* 0x0000543240407816 */ /* 0x000fe40000000047 */
[----:B------:R-:W-:Y:S02]  /*c8c0*/  IADD3 R70, P0, PT, R81, R70, RZ ;  /* 0x0000004651467210 */ /* 0x000fe40007f1e0ff */
[----:B------:R-:W-:-:S02]  /*c8d0*/  LOP3.LUT R83, R87, R68, RZ, 0x3c, !PT ;  /* 0x0000004457537212 */ /* 0x000fc400078e3cff */
[----:B------:R-:W-:Y:S01]  /*c8e0*/  IADD3 R75, P1, PT, R84, R85, RZ ;  /* 0x00000055544b7210 */ /* 0x000fe20007f3e0ff */
[----:B------:R-:W-:Y:S01]  /*c8f0*/  IMAD.X R84, R64, 0x1, R61, P0 ;  /* 0x0000000140547824 */ /* 0x000fe200000e063d */
[----:B------:R-:W-:Y:S02]  /*c900*/  LOP3.LUT R65, R50, R77, RZ, 0x3c, !PT ;  /* 0x0000004d32417212 */ /* 0x000fe400078e3cff */
[----:B------:R-:W-:Y:S02]  /*c910*/  LOP3.LUT R71, R79, R52, RZ, 0x3c, !PT ;  /* 0x000000344f477212 */ /* 0x000fe400078e3cff */
[----:B------:R-:W-:Y:S01]  /*c920*/  LOP3.LUT R86, R89, R64, RZ, 0x3c, !PT ;  /* 0x0000004059567212 */ /* 0x000fe200078e3cff */
[----:B------:R-:W-:Y:S01]  /*c930*/  IMAD.X R62, R65, 0x1, R62, P1 ;  /* 0x00000001413e7824 */ /* 0x000fe200008e063e */
        /* <DEDUP_REMOVED lines=8> */
[----:B------:R-:W-:Y:S02]  /*c9c0*/  LOP3.LUT R71, R55, R82, RZ, 0x3c, !PT ;  /* 0x0000005237477212 */ /* 0x000fe400078e3cff */
[----:B------:R-:W-:-:S02]  /*c9d0*/  SHF.R.W.U32 R61, R65, 0x1f, R70 ;  /* 0x0000001f413d7819 */ /* 0x000fc40000001e46 */
[----:B------:R-:W-:Y:S02]  /*c9e0*/  SHF.R.W.U32 R56, R70, 0x1f, R65 ;  /* 0x0000001f46387819 */ /* 0x000fe40000001e41 */
[C-C-:B------:R-:W-:Y:S02]  /*c9f0*/  PRMT R73, R76.reuse, 0x2107, R71.reuse ;  /* 0x000021074c497816 */ /* 0x140fe40000000047 */
[----:B------:R-:W-:Y:S02]  /*ca00*/  PRMT R70, R76, 0x6543, R71 ;  /* 0x000065434c467816 */ /* 0x000fe40000000047 */
[----:B------:R-:W-:Y:S02]  /*ca10*/  IADD3 R65, P0, PT, R61, R72, RZ ;  /* 0x000000483d417210 */ /* 0x000fe40007f1e0ff */
[----:B------:R-:W-:Y:S02]  /*ca20*/  LOP3.LUT R71, R51, R66, RZ, 0x3c, !PT ;  /* 0x0000004233477212 */ /* 0x000fe400078e3cff */
[----:B------:R-:W-:Y:S01]  /*ca30*/  LOP3.LUT R59, R75, R59, RZ, 0x3c, !PT ;  /* 0x0000003b4b3b7212 */ /* 0x000fe200078e3cff */
[----:B------:R-:W-:Y:S01]  /*ca40*/  IMAD.X R72, R56, 0x1, R53, P0 ;  /* 0x0000000138487824 */ /* 0x000fe200000e0635 */
[----:B------:R-:W-:-:S02]  /*ca50*/  LOP3.LUT R66, R62, R69, RZ, 0x3c, !PT ;  /* 0x000000453e427212 */ /* 0x000fc400078e3cff */
[----:B------:R-:W-:Y:S02]  /*ca60*/  LOP3.LUT R76, R57, R74, RZ, 0x3c, !PT ;  /* 0x0000004a394c7212 */ /* 0x000fe400078e3cff */
[C-C-:B------:R-:W-:Y:S02]  /*ca70*/  PRMT R53, R59.reuse, 0x2107, R66.reuse ;  /* 0x000021073b357816 */ /* 0x140fe40000000042 */
[C-C-:B------:R-:W-:Y:S02]  /*ca80*/  PRMT R74, R76.reuse, 0x2107, R71.reuse ;  /* 0x000021074c4a7816 */ /* 0x140fe40000000047 */
[----:B------:R-:W-:Y:S02]  /*ca90*/  PRMT R76, R76, 0x6543, R71 ;  /* 0x000065434c4c7816 */ /* 0x000fe40000000047 */
[----:B------:R-:W-:Y:S02]  /*caa0*/  PRMT R59, R59, 0x6543, R66 ;  /* 0x000065433b3b7816 */ /* 0x000fe40000000042 */
[----:B------:R-:W-:-:S02]  /*cab0*/  IADD3 R66, P3, P4, R12, R73, R79 ;  /* 0x000000490c427210 */ /* 0x000fc40007c7e04f */
[----:B------:R-:W-:Y:S02]  /*cac0*/  IADD3 R71, P1, PT, R53, R50, RZ ;  /* 0x0000003235477210 */ /* 0x000fe40007f3e0ff */
[----:B------:R-:W-:Y:S02]  /*cad0*/  LOP3.LUT R69, R67, R72, RZ, 0x3c, !PT ;  /* 0x0000004843457212 */ /* 0x000fe400078e3cff */
[----:B------:R-:W-:Y:S01]  /*cae0*/  LOP3.LUT R82, R66, R87, R68, 0x96, !PT ;  /* 0x0000005742527212 */ /* 0x000fe200078e9644 */
[----:B------:R-:W-:Y:S01]  /*caf0*/  IMAD.X R68, R59, 0x1, R80, P1 ;  /* 0x000000013b447824 */ /* 0x000fe200008e0650 */
[----:B------:R-:W-:Y:S02]  /*cb00*/  IADD3 R58, P2, PT, R69, R58, RZ ;  /* 0x0000003a453a7210 */ /* 0x000fe40007f5e0ff */
[----:B------:R-:W-:Y:S02]  /*cb10*/  IADD3 R69, P0, PT, R74, R54, RZ ;  /* 0x000000364a457210 */ /* 0x000fe40007f1e0ff */
[----:B------:R-:W-:-:S02]  /*cb20*/  LOP3.LUT R78, R71, R80, R78, 0x96, !PT ;  /* 0x00000050474e7212 */ /* 0x000fc400078e964e */
[----:B------:R-:W-:Y:S01]  /*cb30*/  LOP3.LUT R80, R69, R89, R64, 0x96, !PT ;  /* 0x0000005945507212 */ /* 0x000fe200078e9640 */
[----:B------:R-:W-:Y:S01]  /*cb40*/  IMAD.X R89, R76, 0x1, R89, P0 ;  /* 0x000000014c597824 */ /* 0x000fe200000e0659 */
[----:B------:R-:W-:Y:S02]  /*cb50*/  LOP3.LUT R77, R68, R50, R77, 0x96, !PT ;  /* 0x00000032444d7212 */ /* 0x000fe400078e964d */
[----:B------:R-:W-:Y:S02]  /*cb60*/  IADD3.X R87, PT, PT, R13, R70, R87, P3, P4 ;  /* 0x000000460d577210 */ /* 0x000fe40001fe8457 */
[----:B------:R-:W-:Y:S02]  /*cb70*/  LOP3.LUT R50, R60, R65, RZ, 0x3c, !PT ;  /* 0x000000413c327212 */ /* 0x000fe400078e3cff */
[----:B------:R-:W-:Y:S02]  /*cb80*/  PRMT R64, R78, 0x1076, R77 ;  /* 0x000010764e407816 */ /* 0x000fe4000000004d */
[----:B------:R-:W-:Y:S01]  /*cb90*/  LOP3.LUT R79, R87, R79, R52, 0x96, !PT ;  /* 0x0000004f574f7212 */ /* 0x000fe200078e9634 */
[----:B------:R-:W-:Y:S01]  /*cba0*/  IMAD.X R63, R50, 0x1, R63, P2 ;  /* 0x00000001323f7824 */ /* 0x000fe200010e063f */
[----:B------:R-:W-:-:S02]  /*cbb0*/  LOP3.LUT R81, R89, R54, R81, 0x96, !PT ;  /* 0x0000003659517212 */ /* 0x000fc400078e9651 */
[----:B------:R-:W-:Y:S02]  /*cbc0*/  PRMT R85, R78, 0x5432, R77 ;  /* 0x000054324e557816 */ /* 0x000fe4000000004d */
[----:B------:R-:W-:Y:S02]  /*cbd0*/  IADD3 R50, P0, PT, R64, R75, RZ ;  /* 0x0000004b40327210 */ /* 0x000fe40007f1e0ff */
[C-C-:B------:R-:W-:Y:S02]  /*cbe0*/  PRMT R52, R82.reuse, 0x1076, R79.reuse ;  /* 0x0000107652347816 */ /* 0x140fe4000000004f */
[----:B------:R-:W-:Y:S01]  /*cbf0*/  PRMT R78, R82, 0x5432, R79 ;  /* 0x00005432524e7816 */ /* 0x000fe2000000004f */
[----:B------:R-:W-:Y:S01]  /*cc00*/  IMAD.X R62, R85, 0x1, R62, P0 ;  /* 0x00000001553e7824 */ /* 0x000fe200000e063e */
[----:B------:R-:W-:Y:S02]  /*cc10*/  PRMT R54, R80, 0x1076, R81 ;  /* 0x0000107650367816 */ /* 0x000fe40000000051 */
[----:B------:R-:W-:-:S02]  /*cc20*/  LOP3.LUT R61, R58, R61, RZ, 0x3c, !PT ;  /* 0x0000003d3a3d7212 */ /* 0x000fc400078e3cff */
[----:B------:R-:W-:Y:S02]  /*cc30*/  LOP3.LUT R82, R63, R56, RZ, 0x3c, !PT ;  /* 0x000000383f527212 */ /* 0x000fe400078e3cff */
[----:B------:R-:W-:Y:S02]  /*cc40*/  IADD3 R83, P1, PT, R52, R83, RZ ;  /* 0x0000005334537210 */ /* 0x000fe40007f3e0ff */
[----:B------:R-:W-:Y:S02]  /*cc50*/  PRMT R56, R80, 0x5432, R81 ;  /* 0x0000543250387816 */ /* 0x000fe40000000051 */
[----:B------:R-:W-:Y:S01]  /*cc60*/  IADD3 R57, P0, PT, R54, R57, RZ ;  /* 0x0000003936397210 */ /* 0x000fe20007f1e0ff */
[----:B------:R-:W-:Y:S01]  /*cc70*/  IMAD.X R55, R78, 0x1, R55, P1 ;  /* 0x000000014e377824 */ /* 0x000fe200008e0637 */
[----:B------:R-:W-:Y:S02]  /*cc80*/  PRMT R77, R61, 0x2107, R82 ;  /* 0x000021073d4d7816 */ /* 0x000fe40000000052 */
[----:B------:R-:W-:Y:S01]  /*cc90*/  LOP3.LUT R75, R50, R53, RZ, 0x3c, !PT ;  /* 0x00000035324b7212 */ /* 0x000fe200078e3cff */
[----:B------:R-:W-:Y:S01]  /*cca0*/  IMAD.X R51, R56, 0x1, R51, P0 ;  /* 0x0000000138337824 */ /* 0x000fe200000e0633 */
[----:B------:R-:W-:-:S02]  /*ccb0*/  LOP3.LUT R80, R62, R59, RZ, 0x3c, !PT ;  /* 0x0000003b3e507212 */ /* 0x000fc400078e3cff */
[----:B------:R-:W-:Y:S02]  /*ccc0*/  PRMT R61, R61, 0x6543, R82 ;  /* 0x000065433d3d7816 */ /* 0x000fe40000000052 */
[----:B------:R-:W-:Y:S02]  /*ccd0*/  IADD3 R79, P1, P2, R26, R77, R65 ;  /* 0x0000004d1a4f7210 */ /* 0x000fe40007a3e041 */
[----:B------:R-:W-:Y:S02]  /*cce0*/  SHF.R.W.U32 R53, R80, 0x1f, R75 ;  /* 0x0000001f50357819 */ /* 0x000fe40000001e4b */
[----:B------:R-:W-:Y:S02]  /*ccf0*/  SHF.R.W.U32 R59, R75, 0x1f, R80 ;  /* 0x0000001f4b3b7819 */ /* 0x000fe40000001e50 */
[----:B------:R-:W-:Y:S02]  /*cd00*/  LOP3.LUT R73, R83, R73, RZ, 0x3c, !PT ;  /* 0x0000004953497212 */ /* 0x000fe400078e3cff */
[----:B------:R-:W-:-:S02]  /*cd10*/  LOP3.LUT R82, R55, R70, RZ, 0x3c, !PT ;  /* 0x0000004637527212 */ /* 0x000fc400078e3cff */
[--C-:B------:R-:W-:Y:S02]  /*cd20*/  IADD3.X R81, PT, PT, R27, R61, R72.reuse, P1, P2 ;  /* 0x0000003d1b517210 */ /* 0x100fe40000fe4448 */
[----:B------:R-:W-:Y:S02]  /*cd30*/  LOP3.LUT R74, R57, R74, RZ, 0x3c, !PT ;  /* 0x0000004a394a7212 */ /* 0x000fe400078e3cff */
[----:B------:R-:W-:Y:S02]  /*cd40*/  LOP3.LUT R75, R51, R76, RZ, 0x3c, !PT ;  /* 0x0000004c334b7212 */ /* 0x000fe400078e3cff */
[----:B------:R-:W-:Y:S02]  /*cd50*/  LOP3.LUT R80, R79, R67, R72, 0x96, !PT ;  /* 0x000000434f507212 */ /* 0x000fe400078e9648 */
[----:B------:R-:W-:Y:S02]  /*cd60*/  SHF.R.W.U32 R70, R82, 0x1f, R73 ;  /* 0x0000001f52467819 */ /* 0x000fe40000001e49 */
[----:B------:R-:W-:-:S02]  /*cd70*/  SHF.R.W.U32 R72, R73, 0x1f, R82 ;  /* 0x0000001f49487819 */ /* 0x000fc40000001e52 */
[----:B------:R-:W-:Y:S02]  /*cd80*/  LOP3.LUT R91, R81, R60, R65, 0x96, !PT ;  /* 0x0000003c515b7212 */ /* 0x000fe400078e9641 */
[----:B------:R-:W-:Y:S02]  /*cd90*/  IADD3 R69, P0, P1, R6, R53, R69 ;  /* 0x0000003506457210 */ /* 0x000fe4000791e045 */
[----:B------:R-:W-:Y:S02]  /*cda0*/  SHF.R.W.U32 R73, R75, 0x1f, R74 ;  /* 0x0000001f4b497819 */ /* 0x000fe40000001e4a */
[----:B------:R-:W-:Y:S02]  /*cdb0*/  PRMT R65, R80, 0x1076, R91 ;  /* 0x0000107650417816 */ /* 0x000fe4000000005b */
[----:B------:R-:W-:Y:S02]  /*cdc0*/  IADD3.X R89, PT, PT, R7, R59, R89, P0, P1 ;  /* 0x0000003b07597210 */ /* 0x000fe400007e2459 */
[----:B------:R-:W-:-:S02]  /*cdd0*/  SHF.R.W.U32 R75, R74, 0x1f, R75 ;  /* 0x0000001f4a4b7819 */ /* 0x000fc40000001e4b */
[----:B------:R-:W-:Y:S02]  /*cde0*/  IADD3 R66, P1, P4, R32, R66, R73 ;  /* 0x0000004220427210 */ /* 0x000fe40007c3e049 */
[----:B------:R-:W-:Y:S02]  /*cdf0*/  IADD3 R67, P2, P3, R4, R70, R79 ;  /* 0x0000004604437210 */ /* 0x000fe40007b5e04f */
[----:B------:R-:W-:Y:S02]  /*ce00*/  IADD3 R58, P0, PT, R65, R58, RZ ;  /* 0x0000003a413a7210 */ /* 0x000fe40007f1e0ff */
[----:B------:R-:W-:Y:S02]  /*ce10*/  LOP3.LUT R79, R89, R78, RZ, 0x3c, !PT ;  /* 0x0000004e594f7212 */ /* 0x000fe400078e3cff */
[----:B------:R-:W-:Y:S02]  /*ce20*/  PRMT R76, R80, 0x5432, R91 ;  /* 0x00005432504c7816 */ /* 0x000fe4000000005b */
[----:B------:R-:W-:-:S02]  /*ce30*/  IADD3.X R87, PT, PT, R33, R87, R75, P1, P4 ;  /* 0x0000005721577210 */ /* 0x000fc40000fe844b */
[----:B------:R-:W-:Y:S02]  /*ce40*/  IADD3.X R74, PT, PT, R5, R72, R81, P2, P3 ;  /* 0x00000048054a7210 */ /* 0x000fe400017e6451 */
[----:B------:R-:W-:Y:S02]  /*ce50*/  IADD3 R60, P1, PT, R79, R58, RZ ;  /* 0x0000003a4f3c7210 */ /* 0x000fe40007f3e0ff */
[----:B------:R-:W-:Y:S01]  /*ce60*/  LOP3.LUT R77, R58, R77, RZ, 0x3c, !PT ;  /* 0x0000004d3a4d7212 */ /* 0x000fe200078e3cff */
[----:B------:R-:W-:Y:S01]  /*ce70*/  IMAD.X R58, R76, 0x1, R63, P0 ;  /* 0x000000014c3a7824 */ /* 0x000fe200000e063f */
[----:B------:R-:W-:Y:S02]  /*ce80*/  LOP3.LUT R81, R87, R76, RZ, 0x3c, !PT ;  /* 0x0000004c57517212 */ /* 0x000fe400078e3cff */
[----:B------:R-:W-:Y:S02]  /*ce90*/  LOP3.LUT R79, R69, R52, RZ, 0x3c, !PT ;  /* 0x00000034454f7212 */ /* 0x000fe400078e3cff */
[----:B------:R-:W-:-:S02]  /*cea0*/  LOP3.LUT R80, R74, R85, RZ, 0x3c, !PT ;  /* 0x000000554a507212 */ /* 0x000fc400078e3cff */
[----:B------:R-:W-:Y:S01]  /*ceb0*/  IADD3 R63, P0, PT, R81, R50, RZ ;  /* 0x00000032513f7210 */ /* 0x000fe20007f1e0ff */
[----:B------:R-:W-:Y:S01]  /*cec0*/  IMAD.X R50, R79, 0x1, R58, P1 ;  /* 0x000000014f327824 */ /* 0x000fe200008e063a */
        /* <DEDUP_REMOVED lines=8> */
[----:B------:R-:W-:-:S02]  /*cf50*/  LOP3.LUT R82, R50, R59, RZ, 0x3c, !PT ;  /* 0x0000003b32527212 */ /* 0x000fc400078e3cff */
[----:B------:R-:W-:Y:S02]  /*cf60*/  SHF.R.W.U32 R59, R77, 0x1f, R80 ;  /* 0x0000001f4d3b7819 */ /* 0x000fe40000001e50 */
[----:B------:R-:W-:Y:S02]  /*cf70*/  IADD3 R71, P0, PT, R58, R71, RZ ;  /* 0x000000473a477210 */ /* 0x000fe40007f1e0ff */
[----:B------:R-:W-:Y:S02]  /*cf80*/  LOP3.LUT R80, R63, R73, RZ, 0x3c, !PT ;  /* 0x000000493f507212 */ /* 0x000fe400078e3cff */
[----:B------:R-:W-:Y:S01]  /*cf90*/  LOP3.LUT R81, R62, R75, RZ, 0x3c, !PT ;  /* 0x0000004b3e517212 */ /* 0x000fe200078e3cff */
[----:B------:R-:W-:Y:S01]  /*cfa0*/  IMAD.X R73, R59, 0x1, R68, P0 ;  /* 0x000000013b497824 */ /* 0x000fe200000e0644 */
[----:B------:R-:W-:Y:S02]  /*cfb0*/  LOP3.LUT R77, R57, R70, RZ, 0x3c, !PT ;  /* 0x00000046394d7212 */ /* 0x000fe400078e3cff */
[----:B------:R-:W-:-:S02]  /*cfc0*/  LOP3.LUT R72, R51, R72, RZ, 0x3c, !PT ;  /* 0x0000004833487212 */ /* 0x000fc400078e3cff */
[C-C-:B------:R-:W-:Y:S02]  /*cfd0*/  PRMT R79, R80.reuse, 0x2107, R81.reuse ;  /* 0x00002107504f7816 */ /* 0x140fe40000000051 */
[----:B------:R-:W-:Y:S02]  /*cfe0*/  PRMT R53, R61, 0x2107, R82 ;  /* 0x000021073d357816 */ /* 0x000fe40000000052 */
[C-C-:B------:R-:W-:Y:S02]  /*cff0*/  PRMT R70, R77.reuse, 0x2107, R72.reuse ;  /* 0x000021074d467816 */ /* 0x140fe40000000048 */
[----:B------:R-:W-:Y:S02]  /*d000*/  PRMT R75, R77, 0x6543, R72 ;  /* 0x000065434d4b7816 */ /* 0x000fe40000000048 */
[----:B------:R-:W-:Y:S02]  /*d010*/  PRMT R68, R80, 0x6543, R81 ;  /* 0x0000654350447816 */ /* 0x000fe40000000051 */
[----:B------:R-:W-:-:S02]  /*d020*/  LOP3.LUT R72, R73, R56, RZ, 0x3c, !PT ;  /* 0x0000003849487212 */ /* 0x000fc400078e3cff */
[----:B------:R-:W-:Y:S02]  /*d030*/  IADD3 R81, P5, PT, R79, R66, RZ ;  /* 0x000000424f517210 */ /* 0x000fe40007fbe0ff */
[----:B------:R-:W-:Y:S02]  /*d040*/  IADD3 R77, P0, P1, R28, R53, R69 ;  /* 0x000000351c4d7210 */ /* 0x000fe4000791e045 */
[----:B------:R-:W-:Y:S02]  /*d050*/  PRMT R61, R61, 0x6543, R82 ;  /* 0x000065433d3d7816 */ /* 0x000fe40000000052 */
[----:B------:R-:W-:Y:S02]  /*d060*/  IADD3 R83, P2, PT, R72, R83, RZ ;  /* 0x0000005348537210 */ /* 0x000fe40007f5e0ff */
[----:B------:R-:W-:Y:S01]  /*d070*/  LOP3.LUT R82, R81, R87, R76, 0x96, !PT ;  /* 0x0000005751527212 */ /* 0x000fe200078e964c */
[----:B------:R-:W-:Y:S01]  /*d080*/  IMAD.X R87, R68, 0x1, R87, P5 ;  /* 0x0000000144577824 */ /* 0x000fe200028e0657 */
[----:B------:R-:W-:-:S02]  /*d090*/  IADD3 R72, P3, P4, R2, R70, R67 ;  /* 0x0000004602487210 */ /* 0x000fc40007c7e043 */
[----:B------:R-:W-:Y:S02]  /*d0a0*/  LOP3.LUT R78, R77, R89, R78, 0x96, !PT ;  /* 0x000000594d4e7212 */ /* 0x000fe400078e964e */
[----:B------:R-:W-:Y:S02]  /*d0b0*/  IADD3.X R89, PT, PT, R29, R61, R89, P0, P1 ;  /* 0x0000003d1d597210 */ /* 0x000fe400007e2459 */
[----:B------:R-:W-:Y:S02]  /*d0c0*/  LOP3.LUT R85, R72, R74, R85, 0x96, !PT ;  /* 0x0000004a48557212 */ /* 0x000fe400078e9655 */
[----:B------:R-:W-:Y:S02]  /*d0d0*/  IADD3.X R74, PT, PT, R3, R75, R74, P3, P4 ;  /* 0x0000004b034a7210 */ /* 0x000fe40001fe844a */
[----:B------:R-:W-:Y:S02]  /*d0e0*/  LOP3.LUT R91, R87, R66, R65, 0x96, !PT ;  /* 0x00000042575b7212 */ /* 0x000fe400078e9641 */
[----:B------:R-:W-:-:S02]  /*d0f0*/  LOP3.LUT R65, R89, R69, R52, 0x96, !PT ;  /* 0x0000004559417212 */ /* 0x000fc400078e9634 */
[----:B------:R-:W-:Y:S02]  /*d100*/  LOP3.LUT R76, R71, R54, RZ, 0x3c, !PT ;  /* 0x00000036474c7212 */ /* 0x000fe400078e3cff */
[----:B------:R-:W-:Y:S02]  /*d110*/  LOP3.LUT R80, R74, R67, R64, 0x96, !PT ;  /* 0x000000434a507212 */ /* 0x000fe400078e9640 */
        /* <DEDUP_REMOVED lines=11> */
[----:B------:R-:W-:Y:S02]  /*d1d0*/  PRMT R66, R85, 0x1076, R80 ;  /* 0x0000107655427816 */ /* 0x000fe40000000050 */
[----:B------:R-:W-:-:S02]  /*d1e0*/  LOP3.LUT R79, R78, R79, RZ, 0x3c, !PT ;  /* 0x0000004f4e4f7212 */ /* 0x000fc400078e3cff */
[----:B------:R-:W-:Y:S02]  /*d1f0*/  LOP3.LUT R68, R59, R68, RZ, 0x3c, !PT ;  /* 0x000000443b447212 */ /* 0x000fe400078e3cff */
[--C-:B------:R-:W-:Y:S02]  /*d200*/  PRMT R63, R58, 0x2107, R69.reuse ;  /* 0x000021073a3f7816 */ /* 0x100fe40000000045 */
[----:B------:R-:W-:Y:S02]  /*d210*/  LOP3.LUT R62, R50, R61, RZ, 0x3c, !PT ;  /* 0x0000003d323e7212 */ /* 0x000fe400078e3cff */
[----:B------:R-:W-:Y:S02]  /*d220*/  PRMT R76, R85, 0x5432, R80 ;  /* 0x00005432554c7816 */ /* 0x000fe40000000050 */
[----:B------:R-:W-:Y:S02]  /*d230*/  IADD3 R61, P2, PT, R66, R57, RZ ;  /* 0x00000039423d7210 */ /* 0x000fe40007f5e0ff */
[----:B------:R-:W-:-:S02]  /*d240*/  PRMT R69, R58, 0x6543, R69 ;  /* 0x000065433a457816 */ /* 0x000fc40000000045 */
[----:B------:R-:W-:Y:S01]  /*d250*/  LOP3.LUT R85, R60, R53, RZ, 0x3c, !PT ;  /* 0x000000353c557212 */ /* 0x000fe200078e3cff */
[----:B------:R-:W-:Y:S01]  /*d260*/  IMAD.X R82, R76, 0x1, R51, P2 ;  /* 0x000000014c527824 */ /* 0x000fe200010e0633 */
[----:B------:R-:W-:Y:S02]  /*d270*/  SHF.R.W.U32 R58, R68, 0x1f, R79 ;  /* 0x0000001f443a7819 */ /* 0x000fe40000001e4f */
[----:B------:R-:W-:Y:S02]  /*d280*/  SHF.R.W.U32 R53, R79, 0x1f, R68 ;  /* 0x0000001f4f357819 */ /* 0x000fe40000001e44 */
[----:B------:R-:W-:Y:S02]  /*d290*/  IADD3 R68, P0, P1, R34, R63, R71 ;  /* 0x0000003f22447210 */ /* 0x000fe4000791e047 */
[----:B------:R-:W-:Y:S02]  /*d2a0*/  SHF.R.W.U32 R79, R62, 0x1f, R85 ;  /* 0x0000001f3e4f7819 */ /* 0x000fe40000001e55 */
[----:B------:R-:W-:-:S02]  /*d2b0*/  SHF.R.W.U32 R85, R85, 0x1f, R62 ;  /* 0x0000001f55557819 */ /* 0x000fc40000001e3e */
[----:B------:R-:W-:Y:S02]  /*d2c0*/  LOP3.LUT R62, R68, R73, R56, 0x96, !PT ;  /* 0x00000049443e7212 */ /* 0x000fe400078e9638 */
[----:B------:R-:W-:Y:S02]  /*d2d0*/  IADD3.X R56, PT, PT, R0, R69, R73, P0, P1 ;  /* 0x0000004500387210 */ /* 0x000fe400007e2449 */
[----:B------:R-:W-:Y:S02]  /*d2e0*/  LOP3.LUT R70, R61, R70, RZ, 0x3c, !PT ;  /* 0x000000463d467212 */ /* 0x000fe400078e3cff */
[----:B------:R-:W-:Y:S02]  /*d2f0*/  LOP3.LUT R75, R82, R75, RZ, 0x3c, !PT ;  /* 0x0000004b524b7212 */ /* 0x000fe400078e3cff */
[----:B------:R-:W-:Y:S02]  /*d300*/  IADD3 R77, P0, P1, R2, R58, R77 ;  /* 0x0000003a024d7210 */ /* 0x000fe4000791e04d */
[----:B------:R-:W-:-:S02]  /*d310*/  LOP3.LUT R71, R56, R71, R54, 0x96, !PT ;  /* 0x0000004738477212 */ /* 0x000fc400078e9636 */
[----:B------:R-:W-:Y:S02]  /*d320*/  IADD3 R51, P2, PT, R79, R68, RZ ;  /* 0x000000444f337210 */ /* 0x000fe40007f5e0ff */
[----:B------:R-:W-:Y:S02]  /*d330*/  SHF.R.W.U32 R80, R75, 0x1f, R70 ;  /* 0x0000001f4b507819 */ /* 0x000fe40000001e46 */
[----:B------:R-:W-:Y:S01]  /*d340*/  IADD3.X R89, PT, PT, R3, R53, R89, P0, P1 ;  /* 0x0000003503597210 */ /* 0x000fe200007e2459 */
[----:B------:R-:W-:Y:S01]  /*d350*/  IMAD.X R57, R85, 0x1, R56, P2 ;  /* 0x0000000155397824 */ /* 0x000fe200010e0638 */
[----:B------:R-:W-:Y:S02]  /*d360*/  PRMT R54, R62, 0x5432, R71 ;  /* 0x000054323e367816 */ /* 0x000fe40000000047 */
[----:B------:R-:W-:Y:S02]  /*d370*/  SHF.R.W.U32 R84, R70, 0x1f, R75 ;  /* 0x0000001f46547819 */ /* 0x000fe40000001e4b */
[----:B------:R-:W-:-:S02]  /*d380*/  IADD3 R56, P0, P1, R28, R81, R80 ;  /* 0x000000511c387210 */ /* 0x000fc4000791e050 */
[----:B------:R-:W-:Y:S02]  /*d390*/  LOP3.LUT R70, R89, R54, RZ, 0x3c, !PT ;  /* 0x0000003659467212 */ /* 0x000fe400078e3cff */
[----:B------:R-:W-:Y:S02]  /*d3a0*/  PRMT R62, R62, 0x1076, R71 ;  /* 0x000010763e3e7816 */ /* 0x000fe40000000047 */
[----:B------:R-:W-:Y:S02]  /*d3b0*/  LOP3.LUT R73, R76, R57, RZ, 0x3c, !PT ;  /* 0x000000394c497212 */ /* 0x000fe400078e3cff */
[----:B------:R-:W-:Y:S02]  /*d3c0*/  IADD3.X R68, PT, PT, R29, R87, R84, P0, P1 ;  /* 0x000000571d447210 */ /* 0x000fe400007e2454 */
[----:B------:R-:W-:Y:S02]  /*d3d0*/  IADD3 R61, P1, PT, R70, R61, RZ ;  /* 0x0000003d463d7210 */ /* 0x000fe40007f3e0ff */
[----:B------:R-:W-:-:S02]  /*d3e0*/  IADD3 R70, P0, PT, R62, R83, RZ ;  /* 0x000000533e467210 */ /* 0x000fc40007f1e0ff */
[----:B------:R-:W-:Y:S02]  /*d3f0*/  IADD3 R78, P2, PT, R73, R78, RZ ;  /* 0x0000004e494e7210 */ /* 0x000fe40007f5e0ff */
[----:B------:R-:W-:Y:S01]  /*d400*/  LOP3.LUT R75, R68, R65, RZ, 0x3c, !PT ;  /* 0x00000041444b7212 */ /* 0x000fe200078e3cff */
        /* <DEDUP_REMOVED lines=11> */
[----:B------:R-:W-:Y:S02]  /*d4c0*/  LOP3.LUT R75, R78, R79, RZ, 0x3c, !PT ;  /* 0x0000004f4e4b7212 */ /* 0x000fe400078e3cff */
[----:B------:R-:W-:Y:S02]  /*d4d0*/  SHF.R.W.U32 R69, R82, 0x1f, R71 ;  /* 0x0000001f52457819 */ /* 0x000fe40000001e47 */
[----:B------:R-:W-:-:S02]  /*d4e0*/  LOP3.LUT R83, R59, R84, RZ, 0x3c, !PT ;  /* 0x000000543b537212 */ /* 0x000fc400078e3cff */
[----:B------:R-:W-:Y:S02]  /*d4f0*/  SHF.R.W.U32 R71, R71, 0x1f, R82 ;  /* 0x0000001f47477819 */ /* 0x000fe40000001e52 */
[----:B------:R-:W-:Y:S02]  /*d500*/  IADD3 R79, P0, PT, R69, R72, RZ ;  /* 0x00000048454f7210 */ /* 0x000fe40007f1e0ff */
[----:B------:R-:W-:Y:S02]  /*d510*/  PRMT R81, R80, 0x2107, R83 ;  /* 0x0000210750517816 */ /* 0x000fe40000000053 */
[----:B------:R-:W-:Y:S01]  /*d520*/  LOP3.LUT R88, R70, R85, RZ, 0x3c, !PT ;  /* 0x0000005546587212 */ /* 0x000fe200078e3cff */
[----:B------:R-:W-:Y:S01]  /*d530*/  IMAD.X R74, R71, 0x1, R74, P0 ;  /* 0x00000001474a7824 */ /* 0x000fe200000e064a */
[----:B------:R-:W-:Y:S02]  /*d540*/  LOP3.LUT R58, R61, R58, RZ, 0x3c, !PT ;  /* 0x0000003a3d3a7212 */ /* 0x000fe400078e3cff */
[----:B------:R-:W-:-:S02]  /*d550*/  LOP3.LUT R53, R64, R53, RZ, 0x3c, !PT ;  /* 0x0000003540357212 */ /* 0x000fc400078e3cff */
[----:B------:R-:W-:Y:S02]  /*d560*/  PRMT R83, R80, 0x6543, R83 ;  /* 0x0000654350537816 */ /* 0x000fe40000000053 */
[----:B------:R-:W-:Y:S02]  /*d570*/  IADD3 R80, P4, P5, R4, R81, R56 ;  /* 0x0000005104507210 */ /* 0x000fe40007d9e038 */
[----:B------:R-:W-:Y:S02]  /*d580*/  PRMT R73, R75, 0x2107, R88 ;  /* 0x000021074b497816 */ /* 0x000fe40000000058 */
[C-C-:B------:R-:W-:Y:S02]  /*d590*/  PRMT R72, R58.reuse, 0x2107, R53.reuse ;  /* 0x000021073a487816 */ /* 0x140fe40000000035 */
[----:B------:R-:W-:Y:S02]  /*d5a0*/  PRMT R58, R58, 0x6543, R53 ;  /* 0x000065433a3a7816 */ /* 0x000fe40000000035 */
[----:B------:R-:W-:-:S02]  /*d5b0*/  LOP3.LUT R86, R80, R68, R65, 0x96, !PT ;  /* 0x0000004450567212 */ /* 0x000fc400078e9641 */
[----:B------:R-:W-:Y:S02]  /*d5c0*/  IADD3 R53, P1, P2, R12, R73, R51 ;  /* 0x000000490c357210 */ /* 0x000fe40007a3e033 */
[----:B------:R-:W-:Y:S02]  /*d5d0*/  IADD3 R82, P0, PT, R72, R77, RZ ;  /* 0x0000004d48527210 */ /* 0x000fe40007f1e0ff */
[----:B------:R-:W-:Y:S02]  /*d5e0*/  IADD3.X R68, PT, PT, R5, R83, R68, P4, P5 ;  /* 0x0000005305447210 */ /* 0x000fe400027ea444 */
[----:B------:R-:W-:Y:S02]  /*d5f0*/  PRMT R75, R75, 0x6543, R88 ;  /* 0x000065434b4b7816 */ /* 0x000fe40000000058 */
[----:B------:R-:W-:Y:S02]  /*d600*/  LOP3.LUT R85, R55, R74, RZ, 0x3c, !PT ;  /* 0x0000004a37557212 */ /* 0x000fe400078e3cff */
[----:B------:R-:W-:-:S02]  /*d610*/  LOP3.LUT R76, R53, R76, R57, 0x96, !PT ;  /* 0x0000004c354c7212 */ /* 0x000fc400078e9639 */
[----:B------:R-:W-:Y:S01]  /*d620*/  LOP3.LUT R84, R82, R89, R54, 0x96, !PT ;  /* 0x0000005952547212 */ /* 0x000fe200078e9636 */
[----:B------:R-:W-:Y:S01]  /*d630*/  IMAD.X R89, R58, 0x1, R89, P0 ;  /* 0x000000013a597824 */ /* 0x000fe200000e0659 */
[----:B------:R-:W-:Y:S02]  /*d640*/  LOP3.LUT R67, R68, R56, R67, 0x96, !PT ;  /* 0x0000003844437212 */ /* 0x000fe400078e9643 */
[----:B------:R-:W-:Y:S02]  /*d650*/  IADD3 R60, P3, PT, R85, R60, RZ ;  /* 0x0000003c553c7210 */ /* 0x000fe40007f7e0ff */
[----:B------:R-:W-:Y:S02]  /*d660*/  IADD3.X R57, PT, PT, R13, R75, R57, P1, P2 ;  /* 0x0000004b0d397210 */ /* 0x000fe40000fe4439 */
[----:B------:R-:W-:Y:S02]  /*d670*/  LOP3.LUT R85, R52, R79, RZ, 0x3c, !PT ;  /* 0x0000004f34557212 */ /* 0x000fe400078e3cff */
[----:B------:R-:W-:-:S02]  /*d680*/  PRMT R56, R86, 0x1076, R67 ;  /* 0x0000107656387816 */ /* 0x000fc40000000043 */
[----:B------:R-:W-:Y:S02]  /*d690*/  LOP3.LUT R65, R57, R66, R51, 0x96, !PT ;  /* 0x0000004239417212 */ /* 0x000fe400078e9633 */
[----:B------:R-:W-:Y:S01]  /*d6a0*/  LOP3.LUT R51, R89, R77, R62, 0x96, !PT ;  /* 0x0000004d59337212 */ /* 0x000fe200078e963e */
[----:B------:R-:W-:Y:S01]  /*d6b0*/  IMAD.X R62, R85, 0x1, R50, P3 ;  /* 0x00000001553e7824 */ /* 0x000fe200018e0632 */
[----:B------:R-:W-:Y:S02]  /*d6c0*/  PRMT R50, R86, 0x5432, R67 ;  /* 0x0000543256327816 */ /* 0x000fe40000000043 */
[----:B------:R-:W-:Y:S02]  /*d6d0*/  IADD3 R66, P0, PT, R56, R63, RZ ;  /* 0x0000003f38427210 */ /* 0x000fe40007f1e0ff */
[C-C-:B------:R-:W-:Y:S02]  /*d6e0*/  PRMT R54, R84.reuse, 0x1076, R51.reuse ;  /* 0x0000107654367816 */ /* 0x140fe40000000033 */
[----:B------:R-:W-:Y:S01]  /*d6f0*/  PRMT R51, R84, 0x5432, R51 ;  /* 0x0000543254337816 */ /* 0x000fe20000000033 */
[----:B------:R-:W-:Y:S01]  /*d700*/  IMAD.X R84, R50, 0x1, R59, P0 ;  /* 0x0000000132547824 */ /* 0x000fe200000e063b */
[----:B------:R-:W-:-:S02]  /*d710*/  PRMT R63, R76, 0x1076, R65 ;  /* 0x000010764c3f7816 */ /* 0x000fc40000000041 */
[----:B------:R-:W-:Y:S02]  /*d720*/  LOP3.LUT R67, R60, R69, RZ, 0x3c, !PT ;  /* 0x000000453c437212 */ /* 0x000fe400078e3cff */
[----:B------:R-:W-:Y:S02]  /*d730*/  LOP3.LUT R86, R62, R71, RZ, 0x3c, !PT ;  /* 0x000000473e567212 */ /* 0x000fe400078e3cff */
[----:B------:R-:W-:Y:S02]  /*d740*/  PRMT R59, R76, 0x5432, R65 ;  /* 0x000054324c3b7816 */ /* 0x000fe40000000041 */
[----:B------:R-:W-:Y:S02]  /*d750*/  IADD3 R78, P1, PT, R63, R78, RZ ;  /* 0x0000004e3f4e7210 */ /* 0x000fe40007f3e0ff */
[----:B------:R-:W-:Y:S02]  /*d760*/  LOP3.LUT R69, R66, R81, RZ, 0x3c, !PT ;  /* 0x0000005142457212 */ /* 0x000fe400078e3cff */
[----:B------:R-:W-:Y:S01]  /*d770*/  LOP3.LUT R76, R84, R83, RZ, 0x3c, !PT ;  /* 0x00000053544c7212 */ /* 0x000fe200078e3cff */
[----:B------:R-:W-:Y:S01]  /*d780*/  IMAD.X R70, R59, 0x1, R70, P1 ;  /* 0x000000013b467824 */ /* 0x000fe200008e0646 */
[----:B------:R-:W-:-:S02]  /*d790*/  IADD3 R81, P0, PT, R54, R61, RZ ;  /* 0x0000003d36517210 */ /* 0x000fc40007f1e0ff */
[----:B------:R-:W-:Y:S02]  /*d7a0*/  PRMT R65, R67, 0x2107, R86 ;  /* 0x0000210743417816 */ /* 0x000fe40000000056 */
[----:B------:R-:W-:Y:S01]  /*d7b0*/  SHF.R.W.U32 R61, R76, 0x1f, R69 ;  /* 0x0000001f4c3d7819 */ /* 0x000fe20000001e45 */
[----:B------:R-:W-:Y:S01]  /*d7c0*/  IMAD.X R71, R51, 0x1, R64, P0 ;  /* 0x0000000133477824 */ /* 0x000fe200000e0640 */
[----:B------:R-:W-:Y:S02]  /*d7d0*/  SHF.R.W.U32 R69, R69, 0x1f, R76 ;  /* 0x0000001f45457819 */ /* 0x000fe40000001e4c */
[----:B------:R-:W-:Y:S02]  /*d7e0*/  PRMT R67, R67, 0x6543, R86 ;  /* 0x0000654343437816 */ /* 0x000fe40000000056 */
[----:B------:R-:W-:Y:S02]  /*d7f0*/  IADD3 R76, P0, P1, R30, R65, R79 ;  /* 0x000000411e4c7210 */ /* 0x000fe4000791e04f */
[----:B------:R-:W-:-:S02]  /*d800*/  LOP3.LUT R64, R78, R73, RZ, 0x3c, !PT ;  /* 0x000000494e407212 */ /* 0x000fc400078e3cff */
[----:B------:R-:W-:Y:S02]  /*d810*/  LOP3.LUT R75, R70, R75, RZ, 0x3c, !PT ;  /* 0x0000004b464b7212 */ /* 0x000fe400078e3cff */
[----:B------:R-:W-:Y:S02]  /*d820*/  LOP3.LUT R73, R71, R58, RZ, 0x3c, !PT ;  /* 0x0000003a47497212 */ /* 0x000fe400078e3cff */
[----:B------:R-:W-:Y:S02]  /*d830*/  IADD3.X R85, PT, PT, R31, R67, R74, P0, P1 ;  /* 0x000000431f557210 */ /* 0x000fe400007e244a */
[----:B------:R-:W-:Y:S02]  /*d840*/  IADD3 R58, P0, P1, R26, R61, R76 ;  /* 0x0000003d1a3a7210 */ /* 0x000fe4000791e04c */
[----:B------:R-:W-:Y:S02]  /*d850*/  SHF.R.W.U32 R83, R75, 0x1f, R64 ;  /* 0x0000001f4b537819 */ /* 0x000fe40000001e40 */
[----:B------:R-:W-:-:S02]  /*d860*/  LOP3.LUT R77, R76, R55, R74, 0x96, !PT ;  /* 0x000000374c4d7212 */ /* 0x000fc400078e964a */
[----:B------:R-:W-:Y:S02]  /*d870*/  LOP3.LUT R72, R81, R72, RZ, 0x3c, !PT ;  /* 0x0000004851487212 */ /* 0x000fe400078e3cff */
[----:B------:R-:W-:Y:S02]  /*d880*/  SHF.R.W.U32 R74, R64, 0x1f, R75 ;  /* 0x0000001f404a7819 */ /* 0x000fe40000001e4b */
[----:B------:R-:W-:Y:S02]  /*d890*/  IADD3.X R64, PT, PT, R27, R69, R85, P0, P1 ;  /* 0x000000451b407210 */ /* 0x000fe400007e2455 */
[----:B------:R-:W-:Y:S02]  /*d8a0*/  LOP3.LUT R52, R85, R52, R79, 0x96, !PT ;  /* 0x0000003455347212 */ /* 0x000fe400078e964f */
[----:B------:R-:W-:Y:S02]  /*d8b0*/  IADD3 R75, P0, PT, R83, R82, RZ ;  /* 0x00000052534b7210 */ /* 0x000fe40007f1e0ff */
[----:B------:R-:W-:-:S02]  /*d8c0*/  SHF.R.W.U32 R55, R73, 0x1f, R72 ;  /* 0x0000001f49377819 */ /* 0x000fc40000001e48 */
[----:B------:R-:W-:Y:S01]  /*d8d0*/  SHF.R.W.U32 R73, R72, 0x1f, R73 ;  /* 0x0000001f48497819 */ /* 0x000fe20000001e49 */
[----:B------:R-:W-:Y:S01]  /*d8e0*/  IMAD.X R89, R74, 0x1, R89, P0 ;  /* 0x000000014a597824 */ /* 0x000fe200000e0659 */
[----:B------:R-:W-:Y:S02]  /*d8f0*/  LOP3.LUT R76, R64, R59, RZ, 0x3c, !PT ;  /* 0x0000003b404c7212 */ /* 0x000fe400078e3cff */
[--C-:B------:R-:W-:Y:S02]  /*d900*/  PRMT R72, R77, 0x1076, R52.reuse ;  /* 0x000010764d487816 */ /* 0x100fe40000000034 */
[----:B------:R-:W-:Y:S02]  /*d910*/  IADD3 R79, P2, PT, R55, R80, RZ ;  /* 0x00000050374f7210 */ /* 0x000fe40007f5e0ff */
[----:B------:R-:W-:Y:S02]  /*d920*/  PRMT R77, R77, 0x5432, R52 ;  /* 0x000054324d4d7816 */ /* 0x000fe40000000034 */
[----:B------:R-:W-:Y:S01]  /*d930*/  IADD3 R52, P1, PT, R76, R81, RZ ;  /* 0x000000514c347210 */ /* 0x000fe20007f3e0ff */
[----:B------:R-:W-:Y:S01]  /*d940*/  IMAD.X R68, R73, 0x1, R68, P2 ;  /* 0x0000000149447824 */ /* 0x000fe200010e0644 */
[----:B------:R-:W-:-:S02]  /*d950*/  IADD3 R76, P0, PT, R72, R60, RZ ;  /* 0x0000003c484c7210 */ /* 0x000fc40007f1e0ff */
[----:B------:R-:W-:Y:S02]  /*d960*/  LOP3.LUT R81, R50, R89, RZ, 0x3c, !PT ;  /* 0x0000005932517212 */ /* 0x000fe400078e3cff */
[----:B------:R-:W-:Y:S01]  /*d970*/  LOP3.LUT R85, R56, R75, RZ, 0x3c, !PT ;  /* 0x0000004b38557212 */ /* 0x000fe200078e3cff */
[----:B------:R-:W-:Y:S01]  /*d980*/  IMAD.X R80, R77, 0x1, R62, P0 ;  /* 0x000000014d507824 */ /* 0x000fe200000e063e */
[----:B------:R-:W-:Y:S02]  /*d990*/  IADD3 R60, P0, PT, R81, R76, RZ ;  /* 0x0000004c513c7210 */ /* 0x000fe40007f1e0ff */
[----:B------:R-:W-:Y:S02]  /*d9a0*/  LOP3.LUT R87, R68, R77, RZ, 0x3c, !PT ;  /* 0x0000004d44577212 */ /* 0x000fe400078e3cff */
        /* <DEDUP_REMOVED lines=11> */
[----:B------:R-:W-:Y:S02]  /*da60*/  SHF.R.W.U32 R74, R81, 0x1f, R80 ;  /* 0x0000001f514a7819 */ /* 0x000fe40000001e50 */
[C-C-:B------:R-:W-:Y:S02]  /*da70*/  PRMT R67, R71.reuse, 0x2107, R82.reuse ;  /* 0x0000210747437816 */ /* 0x140fe40000000052 */
[----:B------:R-:W-:Y:S02]  /*da80*/  IADD3 R53, P0, PT, R70, R53, RZ ;  /* 0x0000003546357210 */ /* 0x000fe40007f1e0ff */
[----:B------:R-:W-:Y:S02]  /*da90*/  PRMT R71, R71, 0x6543, R82 ;  /* 0x0000654347477816 */ /* 0x000fe40000000052 */
[----:B------:R-:W-:Y:S01]  /*daa0*/  LOP3.LUT R61, R52, R61, RZ, 0x3c, !PT ;  /* 0x0000003d343d7212 */ /* 0x000fe200078e3cff */
[----:B------:R-:W-:Y:S01]  /*dab0*/  IMAD.X R80, R74, 0x1, R57, P0 ;  /* 0x000000014a507824 */ /* 0x000fe200000e0639 */
[----:B------:R-:W-:-:S02]  /*dac0*/  LOP3.LUT R82, R62, R69, RZ, 0x3c, !PT ;  /* 0x000000453e527212 */ /* 0x000fc400078e3cff */
[----:B------:R-:W-:Y:S02]  /*dad0*/  LOP3.LUT R55, R78, R55, RZ, 0x3c, !PT ;  /* 0x000000374e377212 */ /* 0x000fe400078e3cff */
[----:B------:R-:W-:Y:S02]  /*dae0*/  LOP3.LUT R86, R76, R73, RZ, 0x3c, !PT ;  /* 0x000000494c567212 */ /* 0x000fe400078e3cff */
[----:B------:R-:W-:Y:S02]  /*daf0*/  PRMT R57, R61, 0x2107, R82 ;  /* 0x000021073d397816 */ /* 0x000fe40000000052 */
[C-C-:B------:R-:W-:Y:S02]  /*db00*/  PRMT R69, R55.reuse, 0x2107, R86.reuse ;  /* 0x0000210737457816 */ /* 0x140fe40000000056 */
[----:B------:R-:W-:Y:S02]  /*db10*/  PRMT R73, R55, 0x6543, R86 ;  /* 0x0000654337497816 */ /* 0x000fe40000000056 */
[----:B------:R-:W-:-:S02]  /*db20*/  IADD3 R55, P0, P1, R32, R67, R75 ;  /* 0x0000004320377210 */ /* 0x000fc4000791e04b */
[----:B------:R-:W-:Y:S02]  /*db30*/  IADD3 R81, P3, P4, R34, R57, R58 ;  /* 0x0000003922517210 */ /* 0x000fe40007c7e03a */
[----:B------:R-:W-:Y:S02]  /*db40*/  PRMT R61, R61, 0x6543, R82 ;  /* 0x000065433d3d7816 */ /* 0x000fe40000000052 */
[----:B------:R-:W-:Y:S02]  /*db50*/  IADD3 R83, P5, P6, R6, R69, R79 ;  /* 0x0000004506537210 */ /* 0x000fe40007ebe04f */
[----:B------:R-:W-:Y:S02]  /*db60*/  LOP3.LUT R50, R55, R50, R89, 0x96, !PT ;  /* 0x0000003237327212 */ /* 0x000fe400078e9659 */
[----:B------:R-:W-:Y:S02]  /*db70*/  LOP3.LUT R93, R81, R64, R59, 0x96, !PT ;  /* 0x00000040515d7212 */ /* 0x000fe400078e963b */
[----:B------:R-:W-:-:S02]  /*db80*/  IADD3.X R89, PT, PT, R33, R71, R89, P0, P1 ;  /* 0x0000004721597210 */ /* 0x000fc400007e2459 */
[----:B------:R-:W-:Y:S02]  /*db90*/  IADD3.X R59, PT, PT, R0, R61, R64, P3, P4 ;  /* 0x0000003d003b7210 */ /* 0x000fe40001fe8440 */
[----:B------:R-:W-:Y:S02]  /*dba0*/  LOP3.LUT R64, R83, R68, R77, 0x96, !PT ;  /* 0x0000004453407212 */ /* 0x000fe400078e964d */
[----:B------:R-:W-:Y:S02]  /*dbb0*/  LOP3.LUT R85, R80, R51, RZ, 0x3c, !PT ;  /* 0x0000003350557212 */ /* 0x000fe400078e3cff */
[----:B------:R-:W-:Y:S02]  /*dbc0*/  IADD3.X R77, PT, PT, R7, R73, R68, P5, P6 ;  /* 0x00000049074d7210 */ /* 0x000fe40002fec444 */
[----:B------:R-:W-:Y:S02]  /*dbd0*/  LOP3.LUT R75, R89, R56, R75, 0x96, !PT ;  /* 0x00000038594b7212 */ /* 0x000fe400078e964b */
[----:B------:R-:W-:-:S02]  /*dbe0*/  IADD3 R85, P2, PT, R85, R66, RZ ;  /* 0x0000004255557210 */ /* 0x000fc40007f5e0ff */
[----:B------:R-:W-:Y:S02]  /*dbf0*/  LOP3.LUT R87, R53, R54, RZ, 0x3c, !PT ;  /* 0x0000003635577212 */ /* 0x000fe400078e3cff */
        /* <DEDUP_REMOVED lines=13> */
[----:B------:R-:W-:-:S02]  /*dcd0*/  PRMT R91, R93, 0x1076, R58 ;  /* 0x000010765d5b7816 */ /* 0x000fc4000000003a */
[----:B------:R-:W-:Y:S02]  /*dce0*/  PRMT R93, R93, 0x5432, R58 ;  /* 0x000054325d5d7816 */ /* 0x000fe4000000003a */
        /* <DEDUP_REMOVED lines=8> */
[----:B------:R-:W-:Y:S02]  /*dd70*/  IADD3 R66, P0, P1, R8, R58, R53 ;  /* 0x0000003a08427210 */ /* 0x000fe4000791e035 */
[----:B------:R-:W-:Y:S02]  /*dd80*/  SHF.R.W.U32 R69, R64, 0x1f, R67 ;  /* 0x0000001f40457819 */ /* 0x000fe40000001e43 */
[----:B------:R-:W-:Y:S02]  /*dd90*/  SHF.R.W.U32 R67, R67, 0x1f, R64 ;  /* 0x0000001f43437819 */ /* 0x000fe40000001e40 */
[----:B------:R-:W-:Y:S02]  /*dda0*/  SHF.R.W.U32 R64, R73, 0x1f, R68 ;  /* 0x0000001f49407819 */ /* 0x000fe40000001e44 */
[----:B------:R-:W-:-:S02]  /*ddb0*/  LOP3.LUT R72, R66, R80, R51, 0x96, !PT ;  /* 0x0000005042487212 */ /* 0x000fc400078e9633 */
[----:B------:R-:W-:Y:S02]  /*ddc0*/  IADD3.X R80, PT, PT, R9, R65, R80, P0, P1 ;  /* 0x0000004109507210 */ /* 0x000fe400007e2450 */
[----:B------:R-:W-:Y:S02]  /*ddd0*/  LOP3.LUT R70, R74, R57, RZ, 0x3c, !PT ;  /* 0x000000394a467212 */ /* 0x000fe400078e3cff */
[----:B------:R-:W-:Y:S02]  /*dde0*/  LOP3.LUT R61, R62, R61, RZ, 0x3c, !PT ;  /* 0x0000003d3e3d7212 */ /* 0x000fe400078e3cff */
[----:B------:R-:W-:Y:S02]  /*ddf0*/  SHF.R.W.U32 R52, R68, 0x1f, R73 ;  /* 0x0000001f44347819 */ /* 0x000fe40000001e49 */
[----:B------:R-:W-:Y:S02]  /*de00*/  IADD3 R55, P0, PT, R64, R55, RZ ;  /* 0x0000003740377210 */ /* 0x000fe40007f1e0ff */
[----:B------:R-:W-:-:S02]  /*de10*/  IADD3 R66, P1, P2, R4, R66, R69 ;  /* 0x0000004204427210 */ /* 0x000fc40007a3e045 */
[----:B------:R-:W-:Y:S01]  /*de20*/  LOP3.LUT R57, R80, R53, R54, 0x96, !PT ;  /* 0x0000003550397212 */ /* 0x000fe200078e9636 */
[----:B------:R-:W-:Y:S01]  /*de30*/  IMAD.X R89, R52, 0x1, R89, P0 ;  /* 0x0000000134597824 */ /* 0x000fe200000e0659 */
[----:B------:R-:W-:Y:S02]  /*de40*/  SHF.R.W.U32 R51, R61, 0x1f, R70 ;  /* 0x0000001f3d337819 */ /* 0x000fe40000001e46 */
[----:B------:R-:W-:Y:S02]  /*de50*/  IADD3.X R54, PT, PT, R5, R80, R67, P1, P2 ;  /* 0x0000005005367210 */ /* 0x000fe40000fe4443 */
[----:B------:R-:W-:Y:S02]  /*de60*/  PRMT R68, R72, 0x5432, R57 ;  /* 0x0000543248447816 */ /* 0x000fe40000000039 */
[----:B------:R-:W-:Y:S02]  /*de70*/  SHF.R.W.U32 R53, R70, 0x1f, R61 ;  /* 0x0000001f46357819 */ /* 0x000fe40000001e3d */
[----:B------:R-:W-:-:S02]  /*de80*/  IADD3 R70, P0, P1, R26, R83, R51 ;  /* 0x000000531a467210 */ /* 0x000fc4000791e033 */
[----:B------:R-:W-:Y:S02]  /*de90*/  LOP3.LUT R61, R89, R68, RZ, 0x3c, !PT ;  /* 0x00000044593d7212 */ /* 0x000fe400078e3cff */
[----:B------:R-:W-:Y:S02]  /*dea0*/  PRMT R72, R72, 0x1076, R57 ;  /* 0x0000107648487816 */ /* 0x000fe40000000039 */
[----:B------:R-:W-:Y:S02]  /*deb0*/  IADD3.X R77, PT, PT, R27, R77, R53, P0, P1 ;  /* 0x0000004d1b4d7210 */ /* 0x000fe400007e2435 */
[----:B------:R-:W-:Y:S02]  /*dec0*/  LOP3.LUT R71, R54, R93, RZ, 0x3c, !PT ;  /* 0x0000005d36477212 */ /* 0x000fe400078e3cff */
[----:B------:R-:W-:Y:S02]  /*ded0*/  IADD3 R57, P1, PT, R61, R74, RZ ;  /* 0x0000004a3d397210 */ /* 0x000fe40007f3e0ff */
[----:B------:R-:W-:-:S02]  /*dee0*/  IADD3 R85, P0, PT, R72, R85, RZ ;  /* 0x0000005548557210 */ /* 0x000fc40007f1e0ff */
        /* <DEDUP_REMOVED lines=17> */
[----:B------:R-:W-:Y:S02]  /*e000*/  LOP3.LUT R69, R78, R69, RZ, 0x3c, !PT ;  /* 0x000000454e457212 */ /* 0x000fe400078e3cff */
[----:B------:R-:W-:Y:S02]  /*e010*/  LOP3.LUT R84, R76, R67, RZ, 0x3c, !PT ;  /* 0x000000434c547212 */ /* 0x000fe400078e3cff */
[----:B------:R-:W-:Y:S02]  /*e020*/  LOP3.LUT R51, R58, R51, RZ, 0x3c, !PT ;  /* 0x000000333a337212 */ /* 0x000fe400078e3cff */
[----:B------:R-:W-:Y:S02]  /*e030*/  LOP3.LUT R86, R74, R53, RZ, 0x3c, !PT ;  /* 0x000000354a567212 */ /* 0x000fe400078e3cff */
[----:B------:R-:W-:Y:S02]  /*e040*/  PRMT R62, R73, 0x2107, R52 ;  /* 0x00002107493e7816 */ /* 0x000fe40000000034 */
[----:B------:R-:W-:-:S02]  /*e050*/  IADD3.X R82, PT, PT, R9, R59, R64, P0, P1 ;  /* 0x0000003b09527210 */ /* 0x000fc400007e2440 */
[C-C-:B------:R-:W-:Y:S02]  /*e060*/  PRMT R59, R69.reuse, 0x2107, R84.reuse ;  /* 0x00002107453b7816 */ /* 0x140fe40000000054 */
[----:B------:R-:W-:Y:S02]  /*e070*/  PRMT R67, R69, 0x6543, R84 ;  /* 0x0000654345437816 */ /* 0x000fe40000000054 */
[C-C-:B------:R-:W-:Y:S02]  /*e080*/  PRMT R69, R51.reuse, 0x2107, R86.reuse ;  /* 0x0000210733457816 */ /* 0x140fe40000000056 */
[----:B------:R-:W-:Y:S02]  /*e090*/  PRMT R53, R51, 0x6543, R86 ;  /* 0x0000654333357816 */ /* 0x000fe40000000056 */
[----:B------:R-:W-:Y:S02]  /*e0a0*/  IADD3 R51, P0, P1, R32, R62, R55 ;  /* 0x0000003e20337210 */ /* 0x000fe4000791e037 */
[----:B------:R-:W-:-:S02]  /*e0b0*/  PRMT R52, R73, 0x6543, R52 ;  /* 0x0000654349347816 */ /* 0x000fc40000000034 */
[----:B------:R-:W-:Y:S02]  /*e0c0*/  LOP3.LUT R71, R82, R79, RZ, 0x3c, !PT ;  /* 0x0000004f52477212 */ /* 0x000fe400078e3cff */
[----:B------:R-:W-:Y:S02]  /*e0d0*/  IADD3 R73, P5, P6, R6, R69, R70 ;  /* 0x0000004506497210 */ /* 0x000fe40007ebe046 */
[----:B------:R-:W-:Y:S02]  /*e0e0*/  LOP3.LUT R83, R51, R89, R68, 0x96, !PT ;  /* 0x0000005933537212 */ /* 0x000fe400078e9644 */
[----:B------:R-:W-:Y:S02]  /*e0f0*/  IADD3.X R89, PT, PT, R33, R52, R89, P0, P1 ;  /* 0x0000003421597210 */ /* 0x000fe400007e2459 */
[----:B------:R-:W-:Y:S02]  /*e100*/  IADD3 R60, P4, PT, R71, R60, RZ ;  /* 0x0000003c473c7210 */ /* 0x000fe40007f9e0ff */
[----:B------:R-:W-:-:S02]  /*e110*/  IADD3.X R68, PT, PT, R7, R53, R77, P5, P6 ;  /* 0x0000003507447210 */ /* 0x000fc40002fec44d */
[----:B------:R-:W-:Y:S02]  /*e120*/  IADD3 R71, P2, P3, R34, R59, R66 ;  /* 0x0000003b22477210 */ /* 0x000fe40007b5e042 */
[----:B------:R-:W-:Y:S02]  /*e130*/  LOP3.LUT R84, R73, R77, R50, 0x96, !PT ;  /* 0x0000004d49547212 */ /* 0x000fe400078e9632 */
[----:B------:R-:W-:Y:S02]  /*e140*/  LOP3.LUT R50, R89, R55, R72, 0x96, !PT ;  /* 0x0000003759327212 */ /* 0x000fe400078e9648 */
[----:B------:R-:W-:Y:S02]  /*e150*/  LOP3.LUT R85, R80, R75, RZ, 0x3c, !PT ;  /* 0x0000004b50557212 */ /* 0x000fe400078e3cff */
[----:B------:R-:W-:Y:S02]  /*e160*/  LOP3.LUT R63, R68, R70, R63, 0x96, !PT ;  /* 0x00000046443f7212 */ /* 0x000fe400078e963f */
[----:B------:R-:W-:Y:S01]  /*e170*/  IADD3.X R81, PT, PT, R0, R67, R54, P2, P3 ;  /* 0x0000004300517210 */ /* 0x000fe200017e6436 */
[----:B------:R-:W-:Y:S01]  /*e180*/  IMAD.X R85, R85, 0x1, R56, P4 ;  /* 0x0000000155557824 */ /* 0x000fe200020e0638 */
[----:B------:R-:W-:-:S02]  /*e190*/  LOP3.LUT R93, R71, R54, R93, 0x96, !PT ;  /* 0x00000036475d7212 */ /* 0x000fc400078e965d */
[--C-:B------:R-:W-:Y:S02]  /*e1a0*/  PRMT R54, R83, 0x1076, R50.reuse ;  /* 0x0000107653367816 */ /* 0x100fe40000000032 */
[----:B------:R-:W-:Y:S02]  /*e1b0*/  PRMT R55, R84, 0x1076, R63 ;  /* 0x0000107654377816 */ /* 0x000fe4000000003f */
[----:B------:R-:W-:Y:S02]  /*e1c0*/  LOP3.LUT R66, R81, R66, R91, 0x96, !PT ;  /* 0x0000004251427212 */ /* 0x000fe400078e965b */
[----:B------:R-:W-:Y:S02]  /*e1d0*/  LOP3.LUT R56, R60, R65, RZ, 0x3c, !PT ;  /* 0x000000413c387212 */ /* 0x000fe400078e3cff */
[----:B------:R-:W-:Y:S02]  /*e1e0*/  PRMT R50, R83, 0x5432, R50 ;  /* 0x0000543253327816 */ /* 0x000fe40000000032 */
[----:B------:R-:W-:-:S02]  /*e1f0*/  IADD3 R65, P0, PT, R54, R57, RZ ;  /* 0x0000003936417210 */ /* 0x000fc40007f1e0ff */
[----:B------:R-:W-:Y:S02]  /*e200*/  PRMT R83, R84, 0x5432, R63 ;  /* 0x0000543254537816 */ /* 0x000fe4000000003f */
[----:B------:R-:W-:Y:S01]  /*e210*/  IADD3 R58, P1, PT, R55, R58, RZ ;  /* 0x0000003a373a7210 */ /* 0x000fe20007f3e0ff */
[----:B------:R-:W-:Y:S01]  /*e220*/  IMAD.X R87, R50, 0x1, R61, P0 ;  /* 0x0000000132577824 */ /* 0x000fe200000e063d */
[C-C-:B------:R-:W-:Y:S02]  /*e230*/  PRMT R63, R93.reuse, 0x1076, R66.reuse ;  /* 0x000010765d3f7816 */ /* 0x140fe40000000042 */
[----:B------:R-:W-:Y:S01]  /*e240*/  PRMT R77, R93, 0x5432, R66 ;  /* 0x000054325d4d7816 */ /* 0x000fe20000000042 */
[----:B------:R-:W-:Y:S01]  /*e250*/  IMAD.X R74, R83, 0x1, R74, P1 ;  /* 0x00000001534a7824 */ /* 0x000fe200008e064a */
[----:B------:R-:W-:Y:S02]  /*e260*/  LOP3.LUT R93, R65, R62, RZ, 0x3c, !PT ;  /* 0x0000003e415d7212 */ /* 0x000fe400078e3cff */
[----:B------:R-:W-:-:S02]  /*e270*/  LOP3.LUT R57, R85, R64, RZ, 0x3c, !PT ;  /* 0x0000004055397212 */ /* 0x000fc400078e3cff */
[----:B------:R-:W-:Y:S02]  /*e280*/  IADD3 R62, P0, PT, R63, R78, RZ ;  /* 0x0000004e3f3e7210 */ /* 0x000fe40007f1e0ff */
[--C-:B------:R-:W-:Y:S02]  /*e290*/  PRMT R91, R56, 0x2107, R57.reuse ;  /* 0x00002107385b7816 */ /* 0x100fe40000000039 */
[----:B------:R-:W-:Y:S01]  /*e2a0*/  LOP3.LUT R64, R58, R69, RZ, 0x3c, !PT ;  /* 0x000000453a407212 */ /* 0x000fe200078e3cff */
[----:B------:R-:W-:Y:S01]  /*e2b0*/  IMAD.X R76, R77, 0x1, R76, P0 ;  /* 0x000000014d4c7824 */ /* 0x000fe200000e064c */
[----:B------:R-:W-:Y:S02]  /*e2c0*/  LOP3.LUT R53, R74, R53, RZ, 0x3c, !PT ;  /* 0x000000354a357212 */ /* 0x000fe400078e3cff */
[----:B------:R-:W-:Y:S02]  /*e2d0*/  PRMT R69, R56, 0x6543, R57 ;  /* 0x0000654338457816 */ /* 0x000fe40000000039 */
[----:B------:R-:W-:-:S02]  /*e2e0*/  LOP3.LUT R52, R87, R52, RZ, 0x3c, !PT ;  /* 0x0000003457347212 */ /* 0x000fc400078e3cff */
[----:B------:R-:W-:Y:S02]  /*e2f0*/  IADD3 R56, P1, P2, R2, R91, R80 ;  /* 0x0000005b02387210 */ /* 0x000fe40007a3e050 */
[----:B------:R-:W-:Y:S02]  /*e300*/  SHF.R.W.U32 R61, R53, 0x1f, R64 ;  /* 0x0000001f353d7819 */ /* 0x000fe40000001e40 */
[----:B------:R-:W-:Y:S02]  /*e310*/  LOP3.LUT R59, R62, R59, RZ, 0x3c, !PT ;  /* 0x0000003b3e3b7212 */ /* 0x000fe400078e3cff */
[----:B------:R-:W-:Y:S02]  /*e320*/  LOP3.LUT R72, R76, R67, RZ, 0x3c, !PT ;  /* 0x000000434c487212 */ /* 0x000fe400078e3cff */
[----:B------:R-:W-:Y:S02]  /*e330*/  SHF.R.W.U32 R66, R52, 0x1f, R93 ;  /* 0x0000001f34427819 */ /* 0x000fe40000001e5d */
[----:B------:R-:W-:-:S02]  /*e340*/  SHF.R.W.U32 R93, R93, 0x1f, R52 ;  /* 0x0000001f5d5d7819 */ /* 0x000fc40000001e34 */
[----:B------:R-:W-:Y:S02]  /*e350*/  IADD3.X R78, PT, PT, R3, R69, R82, P1, P2 ;  /* 0x00000045034e7210 */ /* 0x000fe40000fe4452 */
[----:B------:R-:W-:Y:S02]  /*e360*/  SHF.R.W.U32 R53, R64, 0x1f, R53 ;  /* 0x0000001f40357819 */ /* 0x000fe40000001e35 */
[----:B------:R-:W-:Y:S02]  /*e370*/  IADD3 R52, P0, P1, R30, R61, R56 ;  /* 0x0000003d1e347210 */ /* 0x000fe4000791e038 */
[----:B------:R-:W-:Y:S02]  /*e380*/  SHF.R.W.U32 R70, R72, 0x1f, R59 ;  /* 0x0000001f48467819 */ /* 0x000fe40000001e3b */
[----:B------:R-:W-:Y:S02]  /*e390*/  LOP3.LUT R57, R56, R82, R79, 0x96, !PT ;  /* 0x0000005238397212 */ /* 0x000fe400078e964f */
[----:B------:R-:W-:-:S02]  /*e3a0*/  IADD3 R56, P2, PT, R66, R73, RZ ;  /* 0x0000004942387210 */ /* 0x000fc40007f5e0ff */
[----:B------:R-:W-:Y:S02]  /*e3b0*/  LOP3.LUT R80, R78, R80, R75, 0x96, !PT ;  /* 0x000000504e507212 */ /* 0x000fe400078e964b */
[----:B------:R-:W-:Y:S01]  /*e3c0*/  IADD3.X R78, PT, PT, R31, R53, R78, P0, P1 ;  /* 0x000000351f4e7210 */ /* 0x000fe200007e244e */
[----:B------:R-:W-:Y:S01]  /*e3d0*/  IMAD.X R82, R93, 0x1, R68, P2 ;  /* 0x000000015d527824 */ /* 0x000fe200010e0644 */
[----:B------:R-:W-:Y:S02]  /*e3e0*/  SHF.R.W.U32 R72, R59, 0x1f, R72 ;  /* 0x0000001f3b487819 */ /* 0x000fe40000001e48 */
[----:B------:R-:W-:Y:S02]  /*e3f0*/  IADD3 R51, P0, PT, R70, R51, RZ ;  /* 0x0000003346337210 */ /* 0x000fe40007f1e0ff */
[C-C-:B------:R-:W-:Y:S02]  /*e400*/  PRMT R73, R57.reuse, 0x5432, R80.reuse ;  /* 0x0000543239497816 */ /* 0x140fe40000000050 */
[----:B------:R-:W-:Y:S01]  /*e410*/  PRMT R57, R57, 0x1076, R80 ;  /* 0x0000107639397816 */ /* 0x000fe20000000050 */
[----:B------:R-:W-:Y:S01]  /*e420*/  IMAD.X R84, R72, 0x1, R89, P0 ;  /* 0x0000000148547824 */ /* 0x000fe200000e0659 */
[----:B------:R-:W-:-:S02]  /*e430*/  LOP3.LUT R64, R78, R77, RZ, 0x3c, !PT ;  /* 0x0000004d4e407212 */ /* 0x000fc400078e3cff */
[----:B------:R-:W-:Y:S02]  /*e440*/  LOP3.LUT R67, R82, R73, RZ, 0x3c, !PT ;  /* 0x0000004952437212 */ /* 0x000fe400078e3cff */
[----:B------:R-:W-:Y:S02]  /*e450*/  IADD3 R60, P0, PT, R57, R60, RZ ;  /* 0x0000003c393c7210 */ /* 0x000fe40007f1e0ff */
[----:B------:R-:W-:Y:S02]  /*e460*/  IADD3 R59, P2, PT, R64, R65, RZ ;  /* 0x00000041403b7210 */ /* 0x000fe40007f5e0ff */
[----:B------:R-:W-:Y:S01]  /*e470*/  LOP3.LUT R65, R83, R84, RZ, 0x3c, !PT ;  /* 0x0000005453417212 */ /* 0x000fe200078e3cff */
[----:B------:R-:W-:Y:S01]  /*e480*/  IMAD.X R80, R73, 0x1, R85, P0 ;  /* 0x0000000149507824 */ /* 0x000fe200000e0655 */
[----:B------:R-:W-:Y:S02]  /*e490*/  IADD3 R62, P3, PT, R67, R62, RZ ;  /* 0x0000003e433e7210 */ /* 0x000fe40007f7e0ff */
        /* <DEDUP_REMOVED lines=8> */
[----:B------:R-:W-:Y:S01]  /*e520*/  LOP3.LUT R75, R62, R66, RZ, 0x3c, !PT ;  /* 0x000000423e4b7212 */ /* 0x000fe200078e3cff */
[----:B------:R-:W-:Y:S01]  /*e530*/  IMAD.X R65, R86, 0x1, R87, P2 ;  /* 0x0000000156417824 */ /* 0x000fe200010e0657 */
[----:B------:R-:W-:-:S02]  /*e540*/  SHF.R.W.U32 R66, R69, 0x1f, R68 ;  /* 0x0000001f45427819 */ /* 0x000fc40000001e44 */
[----:B------:R-:W-:Y:S02]  /*e550*/  LOP3.LUT R76, R60, R93, RZ, 0x3c, !PT ;  /* 0x0000005d3c4c7212 */ /* 0x000fe400078e3cff */
[----:B------:R-:W-:Y:S02]  /*e560*/  LOP3.LUT R87, R64, R70, RZ, 0x3c, !PT ;  /* 0x0000004640577212 */ /* 0x000fe400078e3cff */
[----:B------:R-:W-:Y:S02]  /*e570*/  LOP3.LUT R72, R85, R72, RZ, 0x3c, !PT ;  /* 0x0000004855487212 */ /* 0x000fe400078e3cff */
[----:B------:R-:W-:Y:S02]  /*e580*/  SHF.R.W.U32 R68, R68, 0x1f, R69 ;  /* 0x0000001f44447819 */ /* 0x000fe40000001e45 */
[----:B------:R-:W-:Y:S02]  /*e590*/  IADD3 R71, P0, P1, R12, R66, R71 ;  /* 0x000000420c477210 */ /* 0x000fe4000791e047 */
[----:B------:R-:W-:-:S02]  /*e5a0*/  PRMT R67, R75, 0x2107, R76 ;  /* 0x000021074b437816 */ /* 0x000fc4000000004c */
[----:B------:R-:W-:Y:S02]  /*e5b0*/  PRMT R69, R75, 0x6543, R76 ;  /* 0x000065434b457816 */ /* 0x000fe4000000004c */
[----:B------:R-:W-:Y:S02]  /*e5c0*/  LOP3.LUT R61, R59, R61, RZ, 0x3c, !PT ;  /* 0x0000003d3b3d7212 */ /* 0x000fe400078e3cff */
[----:B------:R-:W-:Y:S02]  /*e5d0*/  LOP3.LUT R76, R65, R53, RZ, 0x3c, !PT ;  /* 0x00000035414c7212 */ /* 0x000fe400078e3cff */
[--C-:B------:R-:W-:Y:S02]  /*e5e0*/  PRMT R70, R87, 0x2107, R72.reuse ;  /* 0x0000210757467816 */ /* 0x100fe40000000048 */
[----:B------:R-:W-:Y:S02]  /*e5f0*/  IADD3.X R81, PT, PT, R13, R68, R81, P0, P1 ;  /* 0x000000440d517210 */ /* 0x000fe400007e2451 */
[----:B------:R-:W-:-:S02]  /*e600*/  PRMT R87, R87, 0x6543, R72 ;  /* 0x0000654357577816 */ /* 0x000fc40000000048 */
[----:B------:R-:W-:Y:S02]  /*e610*/  PRMT R89, R61, 0x2107, R76 ;  /* 0x000021073d597816 */ /* 0x000fe4000000004c */
[----:B------:R-:W-:Y:S02]  /*e620*/  IADD3 R79, P3, P4, R28, R67, R56 ;  /* 0x000000431c4f7210 */ /* 0x000fe40007c7e038 */
[----:B------:R-:W-:Y:S02]  /*e630*/  IADD3 R80, P0, PT, R70, R51, RZ ;  /* 0x0000003346507210 */ /* 0x000fe40007f1e0ff */
[----:B------:R-:W-:Y:S02]  /*e640*/  LOP3.LUT R53, R81, R50, RZ, 0x3c, !PT ;  /* 0x0000003251357212 */ /* 0x000fe400078e3cff */
[----:B------:R-:W-:Y:S02]  /*e650*/  PRMT R72, R61, 0x6543, R76 ;  /* 0x000065433d487816 */ /* 0x000fe4000000004c */
[----:B------:R-:W-:-:S02]  /*e660*/  IADD3 R76, P2, PT, R89, R52, RZ ;  /* 0x00000034594c7210 */ /* 0x000fc40007f5e0ff */
[----:B------:R-:W-:Y:S02]  /*e670*/  LOP3.LUT R75, R79, R82, R73, 0x96, !PT ;  /* 0x000000524f4b7212 */ /* 0x000fe400078e9649 */
[----:B------:R-:W-:Y:S01]  /*e680*/  IADD3.X R61, PT, PT, R29, R69, R82, P3, P4 ;  /* 0x000000451d3d7210 */ /* 0x000fe20001fe8452 */
[----:B------:R-:W-:Y:S01]  /*e690*/  IMAD.X R82, R87, 0x1, R84, P0 ;  /* 0x0000000157527824 */ /* 0x000fe200000e0654 */
[----:B------:R-:W-:Y:S02]  /*e6a0*/  IADD3 R53, P1, PT, R53, R58, RZ ;  /* 0x0000003a35357210 */ /* 0x000fe40007f3e0ff */
[----:B------:R-:W-:Y:S02]  /*e6b0*/  LOP3.LUT R73, R71, R54, RZ, 0x3c, !PT ;  /* 0x0000003647497212 */ /* 0x000fe400078e3cff */
[----:B------:R-:W-:Y:S01]  /*e6c0*/  LOP3.LUT R77, R76, R78, R77, 0x96, !PT ;  /* 0x0000004e4c4d7212 */ /* 0x000fe200078e964d */
[----:B------:R-:W-:Y:S01]  /*e6d0*/  IMAD.X R78, R72, 0x1, R78, P2 ;  /* 0x00000001484e7824 */ /* 0x000fe200010e064e */
[----:B------:R-:W-:-:S02]  /*e6e0*/  LOP3.LUT R86, R61, R56, R57, 0x96, !PT ;  /* 0x000000383d567212 */ /* 0x000fc400078e9639 */
[----:B------:R-:W-:Y:S02]  /*e6f0*/  LOP3.LUT R83, R80, R83, R84, 0x96, !PT ;  /* 0x0000005350537212 */ /* 0x000fe400078e9654 */
[----:B------:R-:W-:Y:S01]  /*e700*/  LOP3.LUT R58, R82, R55, R51, 0x96, !PT ;  /* 0x00000037523a7212 */ /* 0x000fe200078e9633 */
[----:B------:R-:W-:Y:S01]  /*e710*/  IMAD.X R55, R73, 0x1, R74, P1 ;  /* 0x0000000149377824 */ /* 0x000fe200008e064a */
[----:B------:R-:W-:Y:S02]  /*e720*/  PRMT R73, R75, 0x1076, R86 ;  /* 0x000010764b497816 */ /* 0x000fe40000000056 */
[----:B------:R-:W-:Y:S02]  /*e730*/  LOP3.LUT R84, R78, R52, R63, 0x96, !PT ;  /* 0x000000344e547212 */ /* 0x000fe400078e963f */
[----:B------:R-:W-:Y:S02]  /*e740*/  PRMT R51, R83, 0x1076, R58 ;  /* 0x0000107653337816 */ /* 0x000fe4000000003a */
[----:B------:R-:W-:-:S02]  /*e750*/  LOP3.LUT R63, R53, R66, RZ, 0x3c, !PT ;  /* 0x00000042353f7212 */ /* 0x000fc400078e3cff */
[----:B------:R-:W-:Y:S02]  /*e760*/  PRMT R75, R75, 0x5432, R86 ;  /* 0x000054324b4b7816 */ /* 0x000fe40000000056 */
[----:B------:R-:W-:Y:S02]  /*e770*/  IADD3 R66, P1, PT, R73, R62, RZ ;  /* 0x0000003e49427210 */ /* 0x000fe40007f3e0ff */
[----:B------:R-:W-:Y:S02]  /*e780*/  LOP3.LUT R68, R55, R68, RZ, 0x3c, !PT ;  /* 0x0000004437447212 */ /* 0x000fe400078e3cff */
[----:B------:R-:W-:Y:S01]  /*e790*/  PRMT R56, R83, 0x5432, R58 ;  /* 0x0000543253387816 */ /* 0x000fe2000000003a */
[----:B------:R-:W-:Y:S01]  /*e7a0*/  IMAD.X R74, R75, 0x1, R60, P1 ;  /* 0x000000014b4a7824 */ /* 0x000fe200008e063c */
[----:B------:R-:W-:Y:S02]  /*e7b0*/  PRMT R52, R77, 0x1076, R84 ;  /* 0x000010764d347816 */ /* 0x000fe40000000054 */
[----:B------:R-:W-:-:S02]  /*e7c0*/  IADD3 R57, P0, PT, R51, R64, RZ ;  /* 0x0000004033397210 */ /* 0x000fc40007f1e0ff */
[----:B------:R-:W-:Y:S02]  /*e7d0*/  PRMT R58, R77, 0x5432, R84 ;  /* 0x000054324d3a7816 */ /* 0x000fe40000000054 */
[C-C-:B------:R-:W-:Y:S01]  /*e7e0*/  PRMT R84, R63.reuse, 0x2107, R68.reuse ;  /* 0x000021073f547816 */ /* 0x140fe20000000044 */
[----:B------:R-:W-:Y:S01]  /*e7f0*/  IMAD.X R64, R56, 0x1, R85, P0 ;  /* 0x0000000138407824 */ /* 0x000fe200000e0655 */
[----:B------:R-:W-:Y:S02]  /*e800*/  IADD3 R86, P1, PT, R52, R59, RZ ;  /* 0x0000003b34567210 */ /* 0x000fe40007f3e0ff */
[----:B------:R-:W-:Y:S02]  /*e810*/  PRMT R68, R63, 0x6543, R68 ;  /* 0x000065433f447816 */ /* 0x000fe40000000044 */
[----:B------:R-:W-:Y:S01]  /*e820*/  IADD3 R59, P0, PT, R84, R71, RZ ;  /* 0x00000047543b7210 */ /* 0x000fe20007f1e0ff */
[----:B------:R-:W-:Y:S01]  /*e830*/  IMAD.X R85, R58, 0x1, R65, P1 ;  /* 0x000000013a557824 */ /* 0x000fe200008e0641 */
[----:B------:R-:W-:-:S02]  /*e840*/  LOP3.LUT R67, R66, R67, RZ, 0x3c, !PT ;  /* 0x0000004342437212 */ /* 0x000fc400078e3cff */
[----:B------:R-:W-:Y:S02]  /*e850*/  LOP3.LUT R62, R74, R69, RZ, 0x3c, !PT ;  /* 0x000000454a3e7212 */ /* 0x000fe400078e3cff */
[----:B------:R-:W-:Y:S01]  /*e860*/  LOP3.LUT R50, R59, R81, R50, 0x96, !PT ;  /* 0x000000513b327212 */ /* 0x000fe200078e9632 */
[----:B------:R-:W-:Y:S01]  /*e870*/  IMAD.X R81, R68, 0x1, R81, P0 ;  /* 0x0000000144517824 */ /* 0x000fe200000e0651 */
[----:B------:R-:W-:Y:S02]  /*e880*/  LOP3.LUT R70, R57, R70, RZ, 0x3c, !PT ;  /* 0x0000004639467212 */ /* 0x000fe400078e3cff */
[----:B------:R-:W-:Y:S02]  /*e890*/  LOP3.LUT R87, R64, R87, RZ, 0x3c, !PT ;  /* 0x0000005740577212 */ /* 0x000fe400078e3cff */
[----:B------:R-:W-:Y:S02]  /*e8a0*/  SHF.R.W.U32 R69, R62, 0x1f, R67 ;  /* 0x0000001f3e457819 */ /* 0x000fe40000001e43 */
[----:B------:R-:W-:-:S02]  /*e8b0*/  SHF.R.W.U32 R77, R67, 0x1f, R62 ;  /* 0x0000001f434d7819 */ /* 0x000fc40000001e3e */
[----:B------:R-:W-:Y:S02]  /*e8c0*/  LOP3.LUT R89, R86, R89, RZ, 0x3c, !PT ;  /* 0x0000005956597212 */ /* 0x000fe400078e3cff */
[----:B------:R-:W-:Y:S02]  /*e8d0*/  LOP3.LUT R62, R85, R72, RZ, 0x3c, !PT ;  /* 0x00000048553e7212 */ /* 0x000fe400078e3cff */
[----:B------:R-:W-:Y:S02]  /*e8e0*/  SHF.R.W.U32 R63, R87, 0x1f, R70 ;  /* 0x0000001f573f7819 */ /* 0x000fe40000001e46 */
[----:B------:R-:W-:Y:S02]  /*e8f0*/  IADD3 R65, P0, P1, R28, R69, R80 ;  /* 0x000000451c417210 */ /* 0x000fe4000791e050 */
[----:B------:R-:W-:Y:S02]  /*e900*/  LOP3.LUT R67, R81, R71, R54, 0x96, !PT ;  /* 0x0000004751437212 */ /* 0x000fe400078e9636 */
[----:B------:R-:W-:-:S02]  /*e910*/  SHF.R.W.U32 R72, R62, 0x1f, R89 ;  /* 0x0000001f3e487819 */ /* 0x000fc40000001e59 */
[----:B------:R-:W-:Y:S02]  /*e920*/  SHF.R.W.U32 R60, R70, 0x1f, R87 ;  /* 0x0000001f463c7819 */ /* 0x000fe40000001e57 */
[----:B------:R-:W-:Y:S02]  /*e930*/  IADD3 R59, P2, P3, R32, R59, R63 ;  /* 0x0000003b203b7210 */ /* 0x000fe40007b5e03f */
[----:B------:R-:W-:Y:S02]  /*e940*/  IADD3.X R93, PT, PT, R29, R77, R82, P0, P1 ;  /* 0x0000004d1d5d7210 */ /* 0x000fe400007e2452 */
[----:B------:R-:W-:Y:S02]  /*e950*/  PRMT R70, R50, 0x5432, R67 ;  /* 0x0000543232467816 */ /* 0x000fe40000000043 */
[----:B------:R-:W-:Y:S02]  /*e960*/  SHF.R.W.U32 R71, R89, 0x1f, R62 ;  /* 0x0000001f59477819 */ /* 0x000fe40000001e3e */
[----:B------:R-:W-:-:S02]  /*e970*/  IADD3 R54, P0, P1, R2, R79, R72 ;  /* 0x0000004f02367210 */ /* 0x000fc4000791e048 */
[----:B------:R-:W-:Y:S02]  /*e980*/  PRMT R62, R50, 0x1076, R67 ;  /* 0x00001076323e7816 */ /* 0x000fe40000000043 */
[----:B------:R-:W-:Y:S02]  /*e990*/  IADD3.X R91, PT, PT, R33, R81, R60, P2, P3 ;  /* 0x00000051215b7210 */ /* 0x000fe400017e643c */
[----:B------:R-:W-:Y:S02]  /*e9a0*/  LOP3.LUT R83, R93, R70, RZ, 0x3c, !PT ;  /* 0x000000465d537212 */ /* 0x000fe400078e3cff */
[----:B------:R-:W-:Y:S02]  /*e9b0*/  IADD3.X R50, PT, PT, R3, R61, R71, P0, P1 ;  /* 0x0000003d03327210 */ /* 0x000fe400007e2447 */
[----:B------:R-:W-:Y:S02]  /*e9c0*/  IADD3 R53, P0, PT, R62, R53, RZ ;  /* 0x000000353e357210 */ /* 0x000fe40007f1e0ff */
[----:B------:R-:W-:-:S02]  /*e9d0*/  LOP3.LUT R79, R91, R58, RZ, 0x3c, !PT ;  /* 0x0000003a5b4f7212 */ /* 0x000fc400078e3cff */
[----:B------:R-:W-:Y:S01]  /*e9e0*/  IADD3 R83, P1, PT, R83, R86, RZ ;  /* 0x0000005653537210 */ /* 0x000fe20007f3e0ff */
[----:B------:R-:W-:Y:S01]  /*e9f0*/  IMAD.X R55, R70, 0x1, R55, P0 ;  /* 0x0000000146377824 */ /* 0x000fe200000e0637 */
[----:B------:R-:W-:Y:S02]  /*ea00*/  LOP3.LUT R80, R65, R62, RZ, 0x3c, !PT ;  /* 0x0000003e41507212 */ /* 0x000fe400078e3cff */
[----:B------:R-:W-:Y:S02]  /*ea10*/  IADD3 R66, P2, PT, R79, R66, RZ ;  /* 0x000000424f427210 */ /* 0x000fe40007f5e0ff */
[----:B------:R-:W-:Y:S01]  /*ea20*/  LOP3.LUT R82, R50, R56, RZ, 0x3c, !PT ;  /* 0x0000003832527212 */ /* 0x000fe200078e3cff */
[----:B------:R-:W-:Y:S01]  /*ea30*/  IMAD.X R81, R80, 0x1, R85, P1 ;  /* 0x0000000150517824 */ /* 0x000fe200008e0655 */
[----:B------:R-:W-:Y:S02]  /*ea40*/  LOP3.LUT R67, R59, R52, RZ, 0x3c, !PT ;  /* 0x000000343b437212 */ /* 0x000fe400078e3cff */
[----:B------:R-:W-:-:S02]  /*ea50*/  LOP3.LUT R84, R53, R84, RZ, 0x3c, !PT ;  /* 0x0000005435547212 */ /* 0x000fc400078e3cff */
[----:B------:R-:W-:Y:S01]  /*ea60*/  IADD3 R61, P3, PT, R82, R53, RZ ;  /* 0x00000035523d7210 */ /* 0x000fe20007f7e0ff */
[----:B------:R-:W-:Y:S01]  /*ea70*/  IMAD.X R67, R67, 0x1, R74, P2 ;  /* 0x0000000143437824 */ /* 0x000fe200010e064a */
[----:B------:R-:W-:Y:S02]  /*ea80*/  LOP3.LUT R53, R55, R68, RZ, 0x3c, !PT ;  /* 0x0000004437357212 */ /* 0x000fe400078e3cff */
[----:B------:R-:W-:Y:S02]  /*ea90*/  LOP3.LUT R69, R83, R69, RZ, 0x3c, !PT ;  /* 0x0000004553457212 */ /* 0x000fe400078e3cff */
[----:B------:R-:W-:Y:S02]  /*eaa0*/  LOP3.LUT R74, R81, R77, RZ, 0x3c, !PT ;  /* 0x0000004d514a7212 */ /* 0x000fe400078e3cff */
[----:B------:R-:W-:Y:S02]  /*eab0*/  LOP3.LUT R80, R54, R51, RZ, 0x3c, !PT ;  /* 0x0000003336507212 */ /* 0x000fe400078e3cff */
[----:B------:R-:W-:-:S02]  /*eac0*/  SHF.R.W.U32 R89, R53, 0x1f, R84 ;  /* 0x0000001f35597819 */ /* 0x000fc40000001e54 */
[C-C-:B------:R-:W-:Y:S01]  /*ead0*/  PRMT R77, R69.reuse, 0x2107, R74.reuse ;  /* 0x00002107454d7816 */ /* 0x140fe2000000004a */
[----:B------:R-:W-:Y:S01]  /*eae0*/  IMAD.X R68, R80, 0x1, R55, P3 ;  /* 0x0000000150447824 */ /* 0x000fe200018e0637 */
[----:B------:R-:W-:Y:S02]  /*eaf0*/  PRMT R79, R69, 0x6543, R74 ;  /* 0x00006543454f7816 */ /* 0x000fe4000000004a */
[----:B------:R-:W-:Y:S02]  /*eb00*/  LOP3.LUT R63, R66, R63, RZ, 0x3c, !PT ;  /* 0x0000003f423f7212 */ /* 0x000fe400078e3cff */
[----:B------:R-:W-:Y:S02]  /*eb10*/  LOP3.LUT R74, R67, R60, RZ, 0x3c, !PT ;  /* 0x0000003c434a7212 */ /* 0x000fe400078e3cff */
[----:B------:R-:W-:Y:S02]  /*eb20*/  SHF.R.W.U32 R55, R84, 0x1f, R53 ;  /* 0x0000001f54377819 */ /* 0x000fe40000001e35 */
[----:B------:R-:W-:-:S02]  /*eb30*/  IADD3 R76, P0, P1, R34, R76, R89 ;  /* 0x0000004c224c7210 */ /* 0x000fc4000791e059 */
[--C-:B------:R-:W-:Y:S02]  /*eb40*/  PRMT R60, R63, 0x2107, R74.reuse ;  /* 0x000021073f3c7816 */ /* 0x100fe4000000004a */
[----:B------:R-:W-:Y:S02]  /*eb50*/  LOP3.LUT R85, R61, R72, RZ, 0x3c, !PT ;  /* 0x000000483d557212 */ /* 0x000fe400078e3cff */
[----:B------:R-:W-:Y:S02]  /*eb60*/  LOP3.LUT R80, R68, R71, RZ, 0x3c, !PT ;  /* 0x0000004744507212 */ /* 0x000fe400078e3cff */
[----:B------:R-:W-:Y:S02]  /*eb70*/  IADD3.X R78, PT, PT, R0, R78, R55, P0, P1 ;  /* 0x0000004e004e7210 */ /* 0x000fe400007e2437 */
[----:B------:R-:W-:Y:S02]  /*eb80*/  PRMT R69, R63, 0x6543, R74 ;  /* 0x000065433f457816 */ /* 0x000fe4000000004a */
[----:B------:R-:W-:-:S02]  /*eb90*/  IADD3 R63, P2, P3, R30, R60, R59 ;  /* 0x0000003c1e3f7210 */ /* 0x000fc40007b5e03b */
[----:B------:R-:W-:Y:S02]  /*eba0*/  PRMT R87, R85, 0x2107, R80 ;  /* 0x0000210755577816 */ /* 0x000fe40000000050 */
[----:B------:R-:W-:Y:S02]  /*ebb0*/  LOP3.LUT R72, R78, R75, RZ, 0x3c, !PT ;  /* 0x0000004b4e487212 */ /* 0x000fe400078e3cff */
[----:B------:R-:W-:Y:S02]  /*ebc0*/  IADD3 R74, P0, P1, R26, R77, R65 ;  /* 0x0000004d1a4a7210 */ /* 0x000fe4000791e041 */
[----:B------:R-:W-:Y:S02]  /*ebd0*/  IADD3.X R53, PT, PT, R31, R69, R91, P2, P3 ;  /* 0x000000451f357210 */ /* 0x000fe400017e645b */
[----:B------:R-:W-:Y:S02]  /*ebe0*/  IADD3 R57, P4, PT, R72, R57, RZ ;  /* 0x0000003948397210 */ /* 0x000fe40007f9e0ff */
[----:B------:R-:W-:-:S02]  /*ebf0*/  IADD3 R71, P5, P6, R8, R87, R54 ;  /* 0x0000005708477210 */ /* 0x000fc40007ebe036 */
[----:B------:R-:W-:Y:S02]  /*ec00*/  PRMT R85, R85, 0x6543, R80 ;  /* 0x0000654355557816 */ /* 0x000fe40000000050 */
[----:B------:R-:W-:Y:S02]  /*ec10*/  LOP3.LUT R70, R74, R93, R70, 0x96, !PT ;  /* 0x0000005d4a467212 */ /* 0x000fe400078e9646 */
[----:B------:R-:W-:Y:S02]  /*ec20*/  IADD3.X R72, PT, PT, R27, R79, R93, P0, P1 ;  /* 0x0000004f1b487210 */ /* 0x000fe400007e245d */
[----:B------:R-:W-:Y:S02]  /*ec30*/  LOP3.LUT R58, R63, R91, R58, 0x96, !PT ;  /* 0x0000005b3f3a7212 */ /* 0x000fe400078e963a */
[----:B------:R-:W-:Y:S02]  /*ec40*/  LOP3.LUT R93, R53, R59, R52, 0x96, !PT ;  /* 0x0000003b355d7212 */ /* 0x000fe400078e9634 */
[----:B------:R-:W-:-:S02]  /*ec50*/  LOP3.LUT R56, R71, R50, R56, 0x96, !PT ;  /* 0x0000003247387212 */ /* 0x000fc400078e9638 */
[----:B------:R-:W-:Y:S02]  /*ec60*/  IADD3.X R50, PT, PT, R9, R85, R50, P5, P6 ;  /* 0x0000005509327210 */ /* 0x000fe40002fec432 */
[----:B------:R-:W-:Y:S02]  /*ec70*/  PRMT R59, R58, 0x1076, R93 ;  /* 0x000010763a3b7816 */ /* 0x000fe4000000005d */
[----:B------:R-:W-:Y:S02]  /*ec80*/  LOP3.LUT R91, R72, R65, R62, 0x96, !PT ;  /* 0x00000041485b7212 */ /* 0x000fe400078e963e */
[----:B------:R-:W-:Y:S02]  /*ec90*/  LOP3.LUT R51, R50, R54, R51, 0x96, !PT ;  /* 0x0000003632337212 */ /* 0x000fe400078e9633 */
[----:B------:R-:W-:Y:S02]  /*eca0*/  PRMT R54, R58, 0x5432, R93 ;  /* 0x000054323a367816 */ /* 0x000fe4000000005d */
[----:B------:R-:W-:-:S02]  /*ecb0*/  IADD3 R65, P0, PT, R59, R66, RZ ;  /* 0x000000423b417210 */ /* 0x000fc40007f1e0ff */
[----:B------:R-:W-:Y:S02]  /*ecc0*/  LOP3.LUT R52, R76, R73, RZ, 0x3c, !PT ;  /* 0x000000494c347212 */ /* 0x000fe400078e3cff */
[C-C-:B------:R-:W-:Y:S02]  /*ecd0*/  PRMT R62, R56.reuse, 0x1076, R51.reuse ;  /* 0x00001076383e7816 */ /* 0x140fe40000000033 */
[----:B------:R-:W-:Y:S01]  /*ece0*/  PRMT R51, R56, 0x5432, R51 ;  /* 0x0000543238337816 */ /* 0x000fe20000000033 */
[----:B------:R-:W-:Y:S01]  /*ecf0*/  IMAD.X R56, R54, 0x1, R67, P0 ;  /* 0x0000000136387824 */ /* 0x000fe200000e0643 */
[----:B------:R-:W-:Y:S01]  /*ed00*/  LOP3.LUT R67, R65, R60, RZ, 0x3c, !PT ;  /* 0x0000003c41437212 */ /* 0x000fe200078e3cff */
[----:B------:R-:W-:Y:S01]  /*ed10*/  IMAD.X R64, R52, 0x1, R64, P4 ;  /* 0x0000000134407824 */ /* 0x000fe200020e0640 */
[----:B------:R-:W-:Y:S02]  /*ed20*/  PRMT R52, R70, 0x1076, R91 ;  /* 0x0000107646347816 */ /* 0x000fe4000000005b */
[----:B------:R-:W-:-:S02]  /*ed30*/  LOP3.LUT R66, R56, R69, RZ, 0x3c, !PT ;  /* 0x0000004538427212 */ /* 0x000fc400078e3cff */
[----:B------:R-:W-:Y:S02]  /*ed40*/  LOP3.LUT R89, R57, R89, RZ, 0x3c, !PT ;  /* 0x0000005939597212 */ /* 0x000fe400078e3cff */
[----:B------:R-:W-:Y:S02]  /*ed50*/  LOP3.LUT R80, R64, R55, RZ, 0x3c, !PT ;  /* 0x0000003740507212 */ /* 0x000fe400078e3cff */
[----:B------:R-:W-:Y:S02]  /*ed60*/  IADD3 R60, P1, PT, R62, R61, RZ ;  /* 0x0000003d3e3c7210 */ /* 0x000fe40007f3e0ff */
[----:B------:R-:W-:Y:S02]  /*ed70*/  SHF.R.W.U32 R61, R66, 0x1f, R67 ;  /* 0x0000001f423d7819 */ /* 0x000fe40000001e43 */
[----:B------:R-:W-:Y:S01]  /*ed80*/  SHF.R.W.U32 R67, R67, 0x1f, R66 ;  /* 0x0000001f43437819 */ /* 0x000fe20000001e42 */
[----:B------:R-:W-:Y:S01]  /*ed90*/  IMAD.X R68, R51, 0x1, R68, P1 ;  /* 0x0000000133447824 */ /* 0x000fe200008e0644 */
[----:B------:R-:W-:-:S02]  /*eda0*/  PRMT R58, R70, 0x5432, R91 ;  /* 0x00005432463a7816 */ /* 0x000fc4000000005b */
[----:B------:R-:W-:Y:S02]  /*edb0*/  IADD3 R66, P0, PT, R52, R83, RZ ;  /* 0x0000005334427210 */ /* 0x000fe40007f1e0ff */
[C-C-:B------:R-:W-:Y:S02]  /*edc0*/  PRMT R69, R89.reuse, 0x2107, R80.reuse ;  /* 0x0000210759457816 */ /* 0x140fe40000000050 */
[----:B------:R-:W-:Y:S01]  /*edd0*/  PRMT R55, R89, 0x6543, R80 ;  /* 0x0000654359377816 */ /* 0x000fe20000000050 */
[----:B------:R-:W-:Y:S01]  /*ede0*/  IMAD.X R70, R58, 0x1, R81, P0 ;  /* 0x000000013a467824 */ /* 0x000fe200000e0651 */
[----:B------:R-:W-:Y:S02]  /*edf0*/  IADD3 R80, P1, P2, R6, R69, R76 ;  /* 0x0000004506507210 */ /* 0x000fe40007a3e04c */
[----:B------:R-:W-:Y:S02]  /*ee00*/  LOP3.LUT R87, R60, R87, RZ, 0x3c, !PT ;  /* 0x000000573c577212 */ /* 0x000fe400078e3cff */
[----:B------:R-:W-:-:S02]  /*ee10*/  LOP3.LUT R84, R68, R85, RZ, 0x3c, !PT ;  /* 0x0000005544547212 */ /* 0x000fc400078e3cff */
[----:B------:R-:W-:Y:S02]  /*ee20*/  LOP3.LUT R83, R80, R78, R75, 0x96, !PT ;  /* 0x0000004e50537212 */ /* 0x000fe400078e964b */
[----:B------:R-:W-:Y:S02]  /*ee30*/  IADD3.X R82, PT, PT, R7, R55, R78, P1, P2 ;  /* 0x0000003707527210 */ /* 0x000fe40000fe444e */
        /* <DEDUP_REMOVED lines=11> */
[----:B------:R-:W-:Y:S02]  /*eef0*/  IADD3 R74, P2, PT, R77, R80, RZ ;  /* 0x000000504d4a7210 */ /* 0x000fe40007f5e0ff */
[----:B------:R-:W-:Y:S01]  /*ef00*/  PRMT R81, R83, 0x5432, R84 ;  /* 0x0000543253517816 */ /* 0x000fe20000000054 */
[----:B------:R-:W-:Y:S01]  /*ef10*/  IMAD.X R50, R73, 0x1, R50, P1 ;  /* 0x0000000149327824 */ /* 0x000fe200008e0632 */
[----:B------:R-:W-:Y:S01]  /*ef20*/  IADD3 R80, P0, PT, R78, R57, RZ ;  /* 0x000000394e507210 */ /* 0x000fe20007f1e0ff */
[----:B------:R-:W-:Y:S01]  /*ef30*/  IMAD.X R83, R75, 0x1, R82, P2 ;  /* 0x000000014b537824 */ /* 0x000fe200010e0652 */
[----:B------:R-:W-:Y:S02]  /*ef40*/  LOP3.LUT R57, R72, R51, RZ, 0x3c, !PT ;  /* 0x0000003348397212 */ /* 0x000fe400078e3cff */
        /* <DEDUP_REMOVED lines=9> */
[----:B------:R-:W-:-:S02]  /*efe0*/  LOP3.LUT R55, R71, R78, RZ, 0x3c, !PT ;  /* 0x0000004e47377212 */ /* 0x000fc400078e3cff */
[----:B------:R-:W-:Y:S02]  /*eff0*/  IADD3 R66, P2, PT, R85, R66, RZ ;  /* 0x0000004255427210 */ /* 0x000fe40007f5e0ff */
[----:B------:R-:W-:Y:S01]  /*f000*/  LOP3.LUT R85, R74, R59, RZ, 0x3c, !PT ;  /* 0x0000003b4a557212 */ /* 0x000fe200078e3cff */
[----:B------:R-:W-:Y:S01]  /*f010*/  IMAD.X R82, R55, 0x1, R56, P0 ;  /* 0x0000000137527824 */ /* 0x000fe200000e0638 */
[----:B------:R-:W-:Y:S02]  /*f020*/  SHF.R.W.U32 R56, R84, 0x1f, R69 ;  /* 0x0000001f54387819 */ /* 0x000fe40000001e45 */
[----:B------:R-:W-:Y:S01]  /*f030*/  LOP3.LUT R57, R80, R61, RZ, 0x3c, !PT ;  /* 0x0000003d50397212 */ /* 0x000fe200078e3cff */
[----:B------:R-:W-:Y:S01]  /*f040*/  IMAD.X R70, R85, 0x1, R70, P2 ;  /* 0x0000000155467824 */ /* 0x000fe200010e0646 */
[----:B------:R-:W-:Y:S02]  /*f050*/  LOP3.LUT R86, R64, R67, RZ, 0x3c, !PT ;  /* 0x0000004340567212 */ /* 0x000fe400078e3cff */
[----:B------:R-:W-:-:S02]  /*f060*/  SHF.R.W.U32 R84, R69, 0x1f, R84 ;  /* 0x0000001f45547819 */ /* 0x000fc40000001e54 */
[----:B------:R-:W-:Y:S02]  /*f070*/  IADD3 R63, P0, PT, R56, R63, RZ ;  /* 0x0000003f383f7210 */ /* 0x000fe40007f1e0ff */
[C-C-:B------:R-:W-:Y:S02]  /*f080*/  PRMT R55, R57.reuse, 0x2107, R86.reuse ;  /* 0x0000210739377816 */ /* 0x140fe40000000056 */
[----:B------:R-:W-:Y:S01]  /*f090*/  PRMT R57, R57, 0x6543, R86 ;  /* 0x0000654339397816 */ /* 0x000fe20000000056 */
[----:B------:R-:W-:Y:S01]  /*f0a0*/  IMAD.X R53, R84, 0x1, R53, P0 ;  /* 0x0000000154357824 */ /* 0x000fe200000e0635 */
[----:B------:R-:W-:Y:S02]  /*f0b0*/  LOP3.LUT R77, R66, R77, RZ, 0x3c, !PT ;  /* 0x0000004d424d7212 */ /* 0x000fe400078e3cff */
[----:B------:R-:W-:Y:S02]  /*f0c0*/  LOP3.LUT R86, R70, R75, RZ, 0x3c, !PT ;  /* 0x0000004b46567212 */ /* 0x000fe400078e3cff */
[----:B------:R-:W-:-:S02]  /*f0d0*/  LOP3.LUT R61, R65, R76, RZ, 0x3c, !PT ;  /* 0x0000004c413d7212 */ /* 0x000fc400078e3cff */
[----:B------:R-:W-:Y:S02]  /*f0e0*/  LOP3.LUT R88, R82, R73, RZ, 0x3c, !PT ;  /* 0x0000004952587212 */ /* 0x000fe400078e3cff */
[----:B------:R-:W-:Y:S02]  /*f0f0*/  PRMT R69, R77, 0x2107, R86 ;  /* 0x000021074d457816 */ /* 0x000fe40000000056 */
[----:B------:R-:W-:Y:S02]  /*f100*/  LOP3.LUT R75, R53, R58, RZ, 0x3c, !PT ;  /* 0x0000003a354b7212 */ /* 0x000fe400078e3cff */
[----:B------:R-:W-:Y:S02]  /*f110*/  PRMT R76, R61, 0x2107, R88 ;  /* 0x000021073d4c7816 */ /* 0x000fe40000000058 */
[----:B------:R-:W-:Y:S02]  /*f120*/  IADD3 R67, P0, P1, R12, R55, R79 ;  /* 0x000000370c437210 */ /* 0x000fe4000791e04f */
[----:B------:R-:W-:-:S02]  /*f130*/  PRMT R86, R77, 0x6543, R86 ;  /* 0x000065434d567816 */ /* 0x000fc40000000056 */
[----:B------:R-:W-:Y:S02]  /*f140*/  IADD3 R73, P3, PT, R69, R74, RZ ;  /* 0x0000004a45497210 */ /* 0x000fe40007f7e0ff */
[----:B------:R-:W-:Y:S02]  /*f150*/  IADD3 R75, P2, PT, R75, R60, RZ ;  /* 0x0000003c4b4b7210 */ /* 0x000fe40007f5e0ff */
[----:B------:R-:W-:Y:S02]  /*f160*/  PRMT R61, R61, 0x6543, R88 ;  /* 0x000065433d3d7816 */ /* 0x000fe40000000058 */
[----:B------:R-:W-:Y:S02]  /*f170*/  IADD3 R60, P4, PT, R76, R71, RZ ;  /* 0x000000474c3c7210 */ /* 0x000fe40007f9e0ff */
[----:B------:R-:W-:Y:S02]  /*f180*/  LOP3.LUT R51, R67, R72, R51, 0x96, !PT ;  /* 0x0000004843337212 */ /* 0x000fe400078e9633 */
[----:B------:R-:W-:-:S02]  /*f190*/  IADD3.X R72, PT, PT, R13, R57, R72, P0, P1 ;  /* 0x000000390d487210 */ /* 0x000fc400007e2448 */
[----:B------:R-:W-:Y:S01]  /*f1a0*/  LOP3.LUT R85, R73, R83, R54, 0x96, !PT ;  /* 0x0000005349557212 */ /* 0x000fe200078e9636 */
[----:B------:R-:W-:Y:S01]  /*f1b0*/  IMAD.X R83, R86, 0x1, R83, P3 ;  /* 0x0000000156537824 */ /* 0x000fe200018e0653 */
[----:B------:R-:W-:Y:S01]  /*f1c0*/  LOP3.LUT R81, R60, R50, R81, 0x96, !PT ;  /* 0x000000323c517212 */ /* 0x000fe200078e9651 */
[----:B------:R-:W-:Y:S01]  /*f1d0*/  IMAD.X R50, R61, 0x1, R50, P4 ;  /* 0x000000013d327824 */ /* 0x000fe200020e0632 */
[----:B------:R-:W-:Y:S02]  /*f1e0*/  LOP3.LUT R77, R63, R52, RZ, 0x3c, !PT ;  /* 0x000000343f4d7212 */ /* 0x000fe400078e3cff */
[----:B------:R-:W-:Y:S02]  /*f1f0*/  LOP3.LUT R62, R72, R79, R62, 0x96, !PT ;  /* 0x0000004f483e7212 */ /* 0x000fe400078e963e */
[----:B------:R-:W-:Y:S01]  /*f200*/  LOP3.LUT R74, R83, R74, R59, 0x96, !PT ;  /* 0x0000004a534a7212 */ /* 0x000fe200078e963b */
[----:B------:R-:W-:Y:S01]  /*f210*/  IMAD.X R59, R77, 0x1, R68, P2 ;  /* 0x000000014d3b7824 */ /* 0x000fe200010e0644 */
[----:B------:R-:W-:-:S02]  /*f220*/  LOP3.LUT R78, R50, R71, R78, 0x96, !PT ;  /* 0x00000047324e7212 */ /* 0x000fc400078e964e */
[C-C-:B------:R-:W-:Y:S02]  /*f230*/  PRMT R77, R51.reuse, 0x1076, R62.reuse ;  /* 0x00001076334d7816 */ /* 0x140fe4000000003e */
[----:B------:R-:W-:Y:S02]  /*f240*/  PRMT R51, R51, 0x5432, R62 ;  /* 0x0000543233337816 */ /* 0x000fe4000000003e */
[----:B------:R-:W-:Y:S02]  /*f250*/  PRMT R54, R81, 0x1076, R78 ;  /* 0x0000107651367816 */ /* 0x000fe4000000004e */
[----:B------:R-:W-:Y:S02]  /*f260*/  IADD3 R80, P0, PT, R77, R80, RZ ;  /* 0x000000504d507210 */ /* 0x000fe40007f1e0ff */
[----:B------:R-:W-:Y:S02]  /*f270*/  PRMT R79, R85, 0x1076, R74 ;  /* 0x00001076554f7816 */ /* 0x000fe4000000004a */
[----:B------:R-:W-:Y:S01]  /*f280*/  PRMT R71, R81, 0x5432, R78 ;  /* 0x0000543251477816 */ /* 0x000fe2000000004e */
[----:B------:R-:W-:Y:S01]  /*f290*/  IMAD.X R64, R51, 0x1, R64, P0 ;  /* 0x0000000133407824 */ /* 0x000fe200000e0640 */
[----:B------:R-:W-:-:S02]  /*f2a0*/  PRMT R81, R85, 0x5432, R74 ;  /* 0x0000543255517816 */ /* 0x000fc4000000004a */
[----:B------:R-:W-:Y:S02]  /*f2b0*/  IADD3 R65, P1, PT, R54, R65, RZ ;  /* 0x0000004136417210 */ /* 0x000fe40007f3e0ff */
[----:B------:R-:W-:Y:S02]  /*f2c0*/  LOP3.LUT R62, R75, R56, RZ, 0x3c, !PT ;  /* 0x000000384b3e7212 */ /* 0x000fe400078e3cff */
[----:B------:R-:W-:Y:S01]  /*f2d0*/  LOP3.LUT R85, R59, R84, RZ, 0x3c, !PT ;  /* 0x000000543b557212 */ /* 0x000fe200078e3cff */
[----:B------:R-:W-:Y:S01]  /*f2e0*/  IMAD.X R82, R71, 0x1, R82, P1 ;  /* 0x0000000147527824 */ /* 0x000fe200008e0652 */
[----:B------:R-:W-:Y:S02]  /*f2f0*/  IADD3 R66, P0, PT, R79, R66, RZ ;  /* 0x000000424f427210 */ /* 0x000fe40007f1e0ff */
[C-C-:B------:R-:W-:Y:S02]  /*f300*/  PRMT R56, R62.reuse, 0x2107, R85.reuse ;  /* 0x000021073e387816 */ /* 0x140fe40000000055 */
[----:B------:R-:W-:Y:S01]  /*f310*/  PRMT R62, R62, 0x6543, R85 ;  /* 0x000065433e3e7816 */ /* 0x000fe20000000055 */
[----:B------:R-:W-:Y:S01]  /*f320*/  IMAD.X R85, R81, 0x1, R70, P0 ;  /* 0x0000000151557824 */ /* 0x000fe200000e0646 */
[----:B------:R-:W-:-:S02]  /*f330*/  LOP3.LUT R55, R80, R55, RZ, 0x3c, !PT ;  /* 0x0000003750377212 */ /* 0x000fc400078e3cff */
[----:B------:R-:W-:Y:S02]  /*f340*/  LOP3.LUT R68, R64, R57, RZ, 0x3c, !PT ;  /* 0x0000003940447212 */ /* 0x000fe400078e3cff */
[----:B------:R-:W-:Y:S02]  /*f350*/  LOP3.LUT R76, R65, R76, RZ, 0x3c, !PT ;  /* 0x0000004c414c7212 */ /* 0x000fe400078e3cff */
[----:B------:R-:W-:Y:S02]  /*f360*/  LOP3.LUT R61, R82, R61, RZ, 0x3c, !PT ;  /* 0x0000003d523d7212 */ /* 0x000fe400078e3cff */
[----:B------:R-:W-:Y:S02]  /*f370*/  IADD3 R70, P0, PT, R56, R63, RZ ;  /* 0x0000003f38467210 */ /* 0x000fe40007f1e0ff */
[----:B------:R-:W-:Y:S02]  /*f380*/  SHF.R.W.U32 R57, R68, 0x1f, R55 ;  /* 0x0000001f44397819 */ /* 0x000fe40000001e37 */
[----:B------:R-:W-:-:S02]  /*f390*/  LOP3.LUT R87, R66, R69, RZ, 0x3c, !PT ;  /* 0x0000004542577212 */ /* 0x000fc400078e3cff */
[----:B------:R-:W-:Y:S02]  /*f3a0*/  LOP3.LUT R86, R85, R86, RZ, 0x3c, !PT ;  /* 0x0000005655567212 */ /* 0x000fe400078e3cff */
[----:B------:R-:W-:Y:S02]  /*f3b0*/  SHF.R.W.U32 R55, R55, 0x1f, R68 ;  /* 0x0000001f37377819 */ /* 0x000fe40000001e44 */
[----:B------:R-:W-:Y:S02]  /*f3c0*/  SHF.R.W.U32 R68, R61, 0x1f, R76 ;  /* 0x0000001f3d447819 */ /* 0x000fe40000001e4c */
[----:B------:R-:W-:Y:S01]  /*f3d0*/  LOP3.LUT R74, R70, R53, R58, 0x96, !PT ;  /* 0x00000035464a7212 */ /* 0x000fe200078e963a */
[----:B------:R-:W-:Y:S01]  /*f3e0*/  IMAD.X R53, R62, 0x1, R53, P0 ;  /* 0x000000013e357824 */ /* 0x000fe200000e0635 */
[----:B------:R-:W-:Y:S02]  /*f3f0*/  SHF.R.W.U32 R69, R86, 0x1f, R87 ;  /* 0x0000001f56457819 */ /* 0x000fe40000001e57 */
[----:B------:R-:W-:-:S02]  /*f400*/  SHF.R.W.U32 R61, R76, 0x1f, R61 ;  /* 0x0000001f4c3d7819 */ /* 0x000fc40000001e3d */
[----:B------:R-:W-:Y:S02]  /*f410*/  IADD3 R58, P1, P2, R34, R70, R57 ;  /* 0x00000046223a7210 */ /* 0x000fe40007a3e039 */
[----:B------:R-:W-:Y:S02]  /*f420*/  IADD3 R67, P0, PT, R68, R67, RZ ;  /* 0x0000004344437210 */ /* 0x000fe40007f1e0ff */
[----:B------:R-:W-:Y:S02]  /*f430*/  SHF.R.W.U32 R87, R87, 0x1f, R86 ;  /* 0x0000001f57577819 */ /* 0x000fe40000001e56 */
[----:B------:R-:W-:Y:S02]  /*f440*/  LOP3.LUT R63, R53, R63, R52, 0x96, !PT ;  /* 0x0000003f353f7212 */ /* 0x000fe400078e9634 */
[----:B------:R-:W-:Y:S02]  /*f450*/  IADD3 R60, P3, PT, R69, R60, RZ ;  /* 0x0000003c453c7210 */ /* 0x000fe40007f7e0ff */
[----:B------:R-:W-:Y:S01]  /*f460*/  IADD3.X R52, PT, PT, R0, R53, R55, P1, P2 ;  /* 0x0000003500347210 */ /* 0x000fe20000fe4437 */
[----:B------:R-:W-:Y:S01]  /*f470*/  IMAD.X R53, R61, 0x1, R72, P0 ;  /* 0x000000013d357824 */ /* 0x000fe200000e0648 */
[----:B------:R-:W-:-:S02]  /*f480*/  PRMT R70, R74, 0x5432, R63 ;  /* 0x000054324a467816 */ /* 0x000fc4000000003f */
[----:B------:R-:W-:Y:S01]  /*f490*/  PRMT R72, R74, 0x1076, R63 ;  /* 0x000010764a487816 */ /* 0x000fe2000000003f */
[----:B------:R-:W-:Y:S01]  /*f4a0*/  IMAD.X R74, R87, 0x1, R50, P3 ;  /* 0x00000001574a7824 */ /* 0x000fe200018e0632 */
[----:B------:R-:W-:Y:S02]  /*f4b0*/  LOP3.LUT R50, R52, R81, RZ, 0x3c, !PT ;  /* 0x0000005134327212 */ /* 0x000fe400078e3cff */
[----:B------:R-:W-:Y:S02]  /*f4c0*/  IADD3 R75, P0, PT, R72, R75, RZ ;  /* 0x0000004b484b7210 */ /* 0x000fe40007f1e0ff */
[----:B------:R-:W-:Y:S02]  /*f4d0*/  LOP3.LUT R78, R74, R51, RZ, 0x3c, !PT ;  /* 0x000000334a4e7212 */ /* 0x000fe400078e3cff */
[----:B------:R-:W-:Y:S01]  /*f4e0*/  IADD3 R50, P2, PT, R50, R65, RZ ;  /* 0x0000004132327210 */ /* 0x000fe20007f5e0ff */
[----:B------:R-:W-:Y:S01]  /*f4f0*/  IMAD.X R59, R70, 0x1, R59, P0 ;  /* 0x00000001463b7824 */ /* 0x000fe200000e063b */
[----:B------:R-:W-:-:S02]  /*f500*/  LOP3.LUT R76, R75, R56, RZ, 0x3c, !PT ;  /* 0x000000384b4c7212 */ /* 0x000fc400078e3cff */
[----:B------:R-:W-:Y:S02]  /*f510*/  LOP3.LUT R65, R58, R79, RZ, 0x3c, !PT ;  /* 0x0000004f3a417212 */ /* 0x000fe400078e3cff */
[----:B------:R-:W-:Y:S02]  /*f520*/  IADD3 R56, P3, PT, R78, R75, RZ ;  /* 0x0000004b4e387210 */ /* 0x000fe40007f7e0ff */
[----:B------:R-:W-:Y:S01]  /*f530*/  LOP3.LUT R63, R53, R70, RZ, 0x3c, !PT ;  /* 0x00000046353f7212 */ /* 0x000fe200078e3cff */
[----:B------:R-:W-:Y:S01]  /*f540*/  IMAD.X R82, R65, 0x1, R82, P2 ;  /* 0x0000000141527824 */ /* 0x000fe200010e0652 */
[----:B------:R-:W-:Y:S02]  /*f550*/  LOP3.LUT R78, R60, R77, RZ, 0x3c, !PT ;  /* 0x0000004d3c4e7212 */ /* 0x000fe400078e3cff */
[----:B------:R-:W-:Y:S02]  /*f560*/  IADD3 R63, P1, PT, R63, R66, RZ ;  /* 0x000000423f3f7210 */ /* 0x000fe40007f3e0ff */
[----:B------:R-:W-:Y:S01]  /*f570*/  LOP3.LUT R65, R59, R62, RZ, 0x3c, !PT ;  /* 0x0000003e3b417212 */ /* 0x000fe200078e3cff */
[----:B------:R-:W-:Y:S01]  /*f580*/  IMAD.X R62, R78, 0x1, R59, P3 ;  /* 0x000000014e3e7824 */ /* 0x000fe200018e063b */
[----:B------:R-:W-:-:S02]  /*f590*/  LOP3.LUT R66, R67, R72, RZ, 0x3c, !PT ;  /* 0x0000004843427212 */ /* 0x000fc400078e3cff */
[----:B------:R-:W-:Y:S02]  /*f5a0*/  LOP3.LUT R78, R82, R55, RZ, 0x3c, !PT ;  /* 0x00000037524e7212 */ /* 0x000fe400078e3cff */
[----:B------:R-:W-:Y:S01]  /*f5b0*/  SHF.R.W.U32 R75, R65, 0x1f, R76 ;  /* 0x0000001f414b7819 */ /* 0x000fe20000001e4c */
[----:B------:R-:W-:Y:S01]  /*f5c0*/  IMAD.X R66, R66, 0x1, R85, P1 ;  /* 0x0000000142427824 */ /* 0x000fe200008e0655 */
[----:B------:R-:W-:Y:S02]  /*f5d0*/  LOP3.LUT R57, R50, R57, RZ, 0x3c, !PT ;  /* 0x0000003932397212 */ /* 0x000fe400078e3cff */
[----:B------:R-:W-:Y:S02]  /*f5e0*/  LOP3.LUT R55, R56, R69, RZ, 0x3c, !PT ;  /* 0x0000004538377212 */ /* 0x000fe400078e3cff */
[----:B------:R-:W-:Y:S02]  /*f5f0*/  LOP3.LUT R84, R62, R87, RZ, 0x3c, !PT ;  /* 0x000000573e547212 */ /* 0x000fe400078e3cff */
[----:B------:R-:W-:-:S02]  /*f600*/  SHF.R.W.U32 R76, R76, 0x1f, R65 ;  /* 0x0000001f4c4c7819 */ /* 0x000fc40000001e41 */
[----:B------:R-:W-:Y:S02]  /*f610*/  IADD3 R73, P0, P1, R12, R73, R75 ;  /* 0x000000490c497210 */ /* 0x000fe4000791e04b */
[C-C-:B------:R-:W-:Y:S02]  /*f620*/  PRMT R59, R57.reuse, 0x2107, R78.reuse ;  /* 0x00002107393b7816 */ /* 0x140fe4000000004e */
[----:B------:R-:W-:Y:S02]  /*f630*/  PRMT R65, R57, 0x6543, R78 ;  /* 0x0000654339417816 */ /* 0x000fe4000000004e */
[C-C-:B------:R-:W-:Y:S02]  /*f640*/  PRMT R69, R55.reuse, 0x2107, R84.reuse ;  /* 0x0000210737457816 */ /* 0x140fe40000000054 */
[----:B------:R-:W-:Y:S02]  /*f650*/  LOP3.LUT R57, R66, R61, RZ, 0x3c, !PT ;  /* 0x0000003d42397212 */ /* 0x000fe400078e3cff */
[----:B------:R-:W-:-:S02]  /*f660*/  PRMT R61, R55, 0x6543, R84 ;  /* 0x00006543373d7816 */ /* 0x000fc40000000054 */
[----:B------:R-:W-:Y:S02]  /*f670*/  LOP3.LUT R78, R63, R68, RZ, 0x3c, !PT ;  /* 0x000000443f4e7212 */ /* 0x000fe400078e3cff */
[----:B------:R-:W-:Y:S02]  /*f680*/  IADD3.X R84, PT, PT, R13, R83, R76, P0, P1 ;  /* 0x000000530d547210 */ /* 0x000fe400007e244c */
[----:B------:R-:W-:Y:S02]  /*f690*/  IADD3 R55, P0, P1, R2, R69, R60 ;  /* 0x0000004502377210 */ /* 0x000fe4000791e03c */
[----:B------:R-:W-:Y:S02]  /*f6a0*/  PRMT R68, R78, 0x2107, R57 ;  /* 0x000021074e447816 */ /* 0x000fe40000000039 */
[----:B------:R-:W-:Y:S02]  /*f6b0*/  LOP3.LUT R85, R55, R74, R51, 0x96, !PT ;  /* 0x0000004a37557212 */ /* 0x000fe400078e9633 */
[----:B------:R-:W-:-:S02]  /*f6c0*/  IADD3.X R74, PT, PT, R3, R61, R74, P0, P1 ;  /* 0x0000003d034a7210 */ /* 0x000fc400007e244a */
[----:B------:R-:W-:Y:S02]  /*f6d0*/  PRMT R78, R78, 0x6543, R57 ;  /* 0x000065434e4e7816 */ /* 0x000fe40000000039 */
[----:B------:R-:W-:Y:S02]  /*f6e0*/  LOP3.LUT R83, R84, R71, RZ, 0x3c, !PT ;  /* 0x0000004754537212 */ /* 0x000fe400078e3cff */
[----:B------:R-:W-:Y:S02]  /*f6f0*/  IADD3 R57, P1, P2, R4, R59, R58 ;  /* 0x0000003b04397210 */ /* 0x000fe40007a3e03a */
[----:B------:R-:W-:Y:S02]  /*f700*/  IADD3 R51, P0, PT, R68, R67, RZ ;  /* 0x0000004344337210 */ /* 0x000fe40007f1e0ff */
[----:B------:R-:W-:Y:S02]  /*f710*/  LOP3.LUT R88, R74, R60, R77, 0x96, !PT ;  /* 0x0000003c4a587212 */ /* 0x000fe400078e964d */
[----:B------:R-:W-:-:S02]  /*f720*/  IADD3 R80, P3, PT, R83, R80, RZ ;  /* 0x0000005053507210 */ /* 0x000fc40007f7e0ff */
[----:B------:R-:W-:Y:S01]  /*f730*/  LOP3.LUT R77, R57, R52, R81, 0x96, !PT ;  /* 0x00000034394d7212 */ /* 0x000fe200078e9651 */
[----:B------:R-:W-:Y:S01]  /*f740*/  IMAD.X R81, R78, 0x1, R53, P0 ;  /* 0x000000014e517824 */ /* 0x000fe200000e0635 */
[----:B------:R-:W-:Y:S02]  /*f750*/  IADD3.X R60, PT, PT, R5, R65, R52, P1, P2 ;  /* 0x00000041053c7210 */ /* 0x000fe40000fe4434 */
[----:B------:R-:W-:Y:S02]  /*f760*/  LOP3.LUT R83, R51, R53, R70, 0x96, !PT ;  /* 0x0000003533537212 */ /* 0x000fe400078e9646 */
[----:B------:R-:W-:Y:S02]  /*f770*/  LOP3.LUT R87, R73, R54, RZ, 0x3c, !PT ;  /* 0x0000003649577212 */ /* 0x000fe400078e3cff */
[----:B------:R-:W-:Y:S02]  /*f780*/  PRMT R53, R85, 0x1076, R88 ;  /* 0x0000107655357816 */ /* 0x000fe40000000058 */
[----:B------:R-:W-:-:S02]  /*f790*/  LOP3.LUT R58, R60, R58, R79, 0x96, !PT ;  /* 0x0000003a3c3a7212 */ /* 0x000fc400078e964f */
[----:B------:R-:W-:Y:S01]  /*f7a0*/  LOP3.LUT R86, R81, R67, R72, 0x96, !PT ;  /* 0x0000004351567212 */ /* 0x000fe200078e9648 */
[----:B------:R-:W-:Y:S01]  /*f7b0*/  IMAD.X R67, R87, 0x1, R64, P3 ;  /* 0x0000000157437824 */ /* 0x000fe200018e0640 */
[----:B------:R-:W-:Y:S02]  /*f7c0*/  PRMT R79, R85, 0x5432, R88 ;  /* 0x00005432554f7816 */ /* 0x000fe40000000058 */
[----:B------:R-:W-:Y:S02]  /*f7d0*/  IADD3 R56, P0, PT, R53, R56, RZ ;  /* 0x0000003835387210 */ /* 0x000fe40007f1e0ff */
[----:B------:R-:W-:Y:S02]  /*f7e0*/  LOP3.LUT R75, R80, R75, RZ, 0x3c, !PT ;  /* 0x0000004b504b7212 */ /* 0x000fe400078e3cff */
[----:B------:R-:W-:Y:S01]  /*f7f0*/  LOP3.LUT R76, R67, R76, RZ, 0x3c, !PT ;  /* 0x0000004c434c7212 */ /* 0x000fe200078e3cff */
[----:B------:R-:W-:Y:S01]  /*f800*/  IMAD.X R62, R79, 0x1, R62, P0 ;  /* 0x000000014f3e7824 */ /* 0x000fe200000e063e */
[----:B------:R-:W-:-:S02]  /*f810*/  PRMT R70, R77, 0x1076, R58 ;  /* 0x000010764d467816 */ /* 0x000fc4000000003a */
[----:B------:R-:W-:Y:S02]  /*f820*/  LOP3.LUT R64, R56, R69, RZ, 0x3c, !PT ;  /* 0x0000004538407212 */ /* 0x000fe400078e3cff */
[----:B------:R-:W-:Y:S02]  /*f830*/  PRMT R52, R75, 0x2107, R76 ;  /* 0x000021074b347816 */ /* 0x000fe4000000004c */
[----:B------:R-:W-:Y:S02]  /*f840*/  LOP3.LUT R61, R62, R61, RZ, 0x3c, !PT ;  /* 0x0000003d3e3d7212 */ /* 0x000fe400078e3cff */
[----:B------:R-:W-:Y:S02]  /*f850*/  PRMT R72, R77, 0x5432, R58 ;  /* 0x000054324d487816 */ /* 0x000fe4000000003a */
[----:B------:R-:W-:Y:S02]  /*f860*/  IADD3 R58, P0, PT, R70, R50, RZ ;  /* 0x00000032463a7210 */ /* 0x000fe40007f1e0ff */
[----:B------:R-:W-:-:S02]  /*f870*/  PRMT R77, R75, 0x6543, R76 ;  /* 0x000065434b4d7816 */ /* 0x000fc4000000004c */
[----:B------:R-:W-:Y:S01]  /*f880*/  IADD3 R69, P1, PT, R52, R73, RZ ;  /* 0x0000004934457210 */ /* 0x000fe20007f3e0ff */
[----:B------:R-:W-:Y:S01]  /*f890*/  IMAD.X R82, R72, 0x1, R82, P0 ;  /* 0x0000000148527824 */ /* 0x000fe200000e0652 */
[----:B------:R-:W-:Y:S02]  /*f8a0*/  SHF.R.W.U32 R50, R61, 0x1f, R64 ;  /* 0x0000001f3d327819 */ /* 0x000fe40000001e40 */
[----:B------:R-:W-:Y:S01]  /*f8b0*/  SHF.R.W.U32 R61, R64, 0x1f, R61 ;  /* 0x0000001f403d7819 */ /* 0x000fe20000001e3d */
[----:B------:R-:W-:Y:S01]  /*f8c0*/  IMAD.X R76, R77, 0x1, R84, P1 ;  /* 0x000000014d4c7824 */ /* 0x000fe200008e0654 */
[----:B------:R-:W-:Y:S02]  /*f8d0*/  IADD3 R85, P0, PT, R50, R69, RZ ;  /* 0x0000004532557210 */ /* 0x000fe40007f1e0ff */
[----:B------:R-:W-:Y:S02]  /*f8e0*/  LOP3.LUT R87, R58, R59, RZ, 0x3c, !PT ;  /* 0x0000003b3a577212 */ /* 0x000fe400078e3cff */
[----:B------:R-:W-:Y:S01]  /*f8f0*/  PRMT R64, R83, 0x1076, R86 ;  /* 0x0000107653407816 */ /* 0x000fe20000000056 */
[----:B------:R-:W-:Y:S01]  /*f900*/  IMAD.X R59, R61, 0x1, R76, P0 ;  /* 0x000000013d3b7824 */ /* 0x000fe200000e064c */
[----:B------:R-:W-:-:S02]  /*f910*/  PRMT R75, R83, 0x5432, R86 ;  /* 0x00005432534b7816 */ /* 0x000fc40000000056 */
[----:B------:R-:W-:Y:S02]  /*f920*/  LOP3.LUT R86, R82, R65, RZ, 0x3c, !PT ;  /* 0x0000004152567212 */ /* 0x000fe400078e3cff */
[----:B------:R-:W-:Y:S02]  /*f930*/  IADD3 R89, P0, PT, R64, R63, RZ ;  /* 0x0000003f40597210 */ /* 0x000fe40007f1e0ff */
[----:B------:R-:W-:Y:S02]  /*f940*/  LOP3.LUT R90, R59, R72, RZ, 0x3c, !PT ;  /* 0x000000483b5a7212 */ /* 0x000fe400078e3cff */
[----:B------:R-:W-:Y:S01]  /*f950*/  LOP3.LUT R71, R69, R84, R71, 0x96, !PT ;  /* 0x0000005445477212 */ /* 0x000fe200078e9647 */
[----:B------:R-:W-:Y:S01]  /*f960*/  IMAD.X R91, R75, 0x1, R66, P0 ;  /* 0x000000014b5b7824 */ /* 0x000fe200000e0642 */
[----:B------:R-:W-:Y:S02]  /*f970*/  SHF.R.W.U32 R84, R86, 0x1f, R87 ;  /* 0x0000001f56547819 */ /* 0x000fe40000001e57 */
[----:B------:R-:W-:-:S02]  /*f980*/  LOP3.LUT R88, R85, R70, RZ, 0x3c, !PT ;  /* 0x0000004655587212 */ /* 0x000fc400078e3cff */
[----:B------:R-:W-:Y:S02]  /*f990*/  IADD3 R83, P2, PT, R90, R89, RZ ;  /* 0x000000595a537210 */ /* 0x000fe40007f5e0ff */
[----:B------:R-:W-:Y:S02]  /*f9a0*/  LOP3.LUT R66, R76, R73, R54, 0x96, !PT ;  /* 0x000000494c427212 */ /* 0x000fe400078e9636 */
[----:B------:R-:W-:Y:S01]  /*f9b0*/  SHF.R.W.U32 R87, R87, 0x1f, R86 ;  /* 0x0000001f57577819 */ /* 0x000fe20000001e56 */
[----:B------:R-:W-:Y:S01]  /*f9c0*/  IMAD.X R54, R88, 0x1, R91, P2 ;  /* 0x0000000158367824 */ /* 0x000fe200010e065b */
[----:B------:R-:W-:Y:S02]  /*f9d0*/  IADD3 R86, P0, P1, R26, R84, R51 ;  /* 0x000000541a567210 */ /* 0x000fe4000791e033 */
[----:B------:R-:W-:Y:S02]  /*f9e0*/  PRMT R73, R71, 0x1076, R66 ;  /* 0x0000107647497816 */ /* 0x000fe40000000042 */
[----:B------:R-:W-:-:S02]  /*f9f0*/  IADD3.X R76, PT, PT, R27, R87, R81, P0, P1 ;  /* 0x000000571b4c7210 */ /* 0x000fc400007e2451 */
[----:B------:R-:W-:Y:S02]  /*fa00*/  LOP3.LUT R50, R83, R50, RZ, 0x3c, !PT ;  /* 0x0000003253327212 */ /* 0x000fe400078e3cff */
[----:B------:R-:W-:Y:S02]  /*fa10*/  LOP3.LUT R51, R54, R61, RZ, 0x3c, !PT ;  /* 0x0000003d36337212 */ /* 0x000fe400078e3cff */
[----:B------:R-:W-:Y:S02]  /*fa20*/  PRMT R71, R71, 0x5432, R66 ;  /* 0x0000543247477816 */ /* 0x000fe40000000042 */
[----:B------:R-:W-:Y:S02]  /*fa30*/  IADD3 R80, P0, PT, R73, R80, RZ ;  /* 0x0000005049507210 */ /* 0x000fe40007f1e0ff */
[----:B------:R-:W-:Y:S02]  /*fa40*/  LOP3.LUT R61, R76, R79, RZ, 0x3c, !PT ;  /* 0x0000004f4c3d7212 */ /* 0x000fe400078e3cff */
[----:B------:R-:W-:Y:S01]  /*fa50*/  SHF.R.W.U32 R65, R50, 0x18, R51 ;  /* 0x0000001832417819 */ /* 0x000fe20000001e33 */
[----:B------:R-:W-:Y:S01]  /*fa60*/  IMAD.X R88, R71, 0x1, R67, P0 ;  /* 0x0000000147587824 */ /* 0x000fe200000e0643 */
[----:B------:R-:W-:-:S02]  /*fa70*/  LOP3.LUT R63, R86, R53, RZ, 0x3c, !PT ;  /* 0x00000035563f7212 */ /* 0x000fc400078e3cff */
[----:B------:R-:W-:Y:S02]  /*fa80*/  IADD3 R69, P0, PT, R61, R80, RZ ;  /* 0x000000503d457210 */ /* 0x000fe40007f1e0ff */
[----:B------:R-:W-:Y:S02]  /*fa90*/  SHF.R.W.U32 R50, R51, 0x18, R50 ;  /* 0x0000001833327819 */ /* 0x000fe40000001e32 */
[----:B------:R-:W-:Y:S01]  /*faa0*/  IADD3 R67, P1, P2, R8, R65, R85 ;  /* 0x0000004108437210 */ /* 0x000fe20007a3e055 */
[----:B------:R-:W-:Y:S01]  /*fab0*/  IMAD.X R66, R63, 0x1, R88, P0 ;  /* 0x000000013f427824 */ /* 0x000fe200000e0658 */
[----:B------:R-:W-:Y:S02]  /*fac0*/  LOP3.LUT R84, R69, R84, RZ, 0x3c, !PT ;  /* 0x0000005445547212 */ /* 0x000fe400078e3cff */
[----:B------:R-:W-:Y:S02]  /*fad0*/  IADD3.X R65, PT, PT, R9, R50, R59, P1, P2 ;  /* 0x0000003209417210 */ /* 0x000fe40000fe443b */
[----:B------:R-:W-:-:S02]  /*fae0*/  LOP3.LUT R59, R67, R59, R72, 0x96, !PT ;  /* 0x0000003b433b7212 */ /* 0x000fc400078e9648 */
[----:B------:R-:W-:Y:S02]  /*faf0*/  LOP3.LUT R87, R66, R87, RZ, 0x3c, !PT ;  /* 0x0000005742577212 */ /* 0x000fe400078e3cff */
[----:B------:R-:W-:Y:S02]  /*fb00*/  LOP3.LUT R72, R65, R85, R70, 0x96, !PT ;  /* 0x0000005541487212 */ /* 0x000fe400078e9646 */
[----:B------:R-:W-:Y:S02]  /*fb10*/  PRMT R51, R84, 0x2107, R87 ;  /* 0x0000210754337816 */ /* 0x000fe40000000057 */
[----:B------:R-:W-:Y:S02]  /*fb20*/  PRMT R50, R59, 0x1076, R72 ;  /* 0x000010763b327816 */ /* 0x000fe40000000048 */
[----:B------:R-:W-:Y:S02]  /*fb30*/  LOP3.LUT R89, R89, R68, RZ, 0x3c, !PT ;  /* 0x0000004459597212 */ /* 0x000fe400078e3cff */
[----:B------:R-:W-:-:S02]  /*fb40*/  IADD3 R68, P0, PT, R51, R86, RZ ;  /* 0x0000005633447210 */ /* 0x000fc40007f1e0ff */
[----:B------:R-:W-:Y:S02]  /*fb50*/  IADD3 R83, P1, PT, R50, R83, RZ ;  /* 0x0000005332537210 */ /* 0x000fe40007f3e0ff */
[----:B------:R-:W-:Y:S02]  /*fb60*/  PRMT R87, R84, 0x6543, R87 ;  /* 0x0000654354577816 */ /* 0x000fe40000000057 */
[----:B------:R-:W-:Y:S02]  /*fb70*/  LOP3.LUT R70, R68, 0xf2bdc928, R83, 0x96, !PT ;  /* 0xf2bdc92844467812 */ /* 0x000fe400078e9653 */
[----:B------:R-:W-:Y:S01]  /*fb80*/  PRMT R59, R59, 0x5432, R72 ;  /* 0x000054323b3b7816 */ /* 0x000fe20000000048 */
[----:B------:R-:W-:Y:S01]  /*fb90*/  IMAD.X R72, R87, 0x1, R76, P0 ;  /* 0x0000000157487824 */ /* 0x000fe200000e064c */
[----:B------:R-:W-:Y:S02]  /*fba0*/  ISETP.NE.AND P2, PT, R70, RZ, PT ;  /* 0x000000ff4600720c */ /* 0x000fe40003f45270 */
[----:B------:R-:W-:Y:S01]  /*fbb0*/  LOP3.LUT R78, R91, R78, RZ, 0x3c, !PT ;  /* 0x0000004e5b4e7212 */ /* 0x000fe200078e3cff */
[----:B------:R-:W-:Y:S01]  /*fbc0*/  IMAD.X R59, R59, 0x1, R54, P1 ;  /* 0x000000013b3b7824 */ /* 0x000fe200008e0636 */
[----:B------:R-:W-:-:S02]  /*fbd0*/  LOP3.LUT R80, R80, R52, RZ, 0x3c, !PT ;  /* 0x0000003450507212 */ /* 0x000fc400078e3cff */
[----:B------:R-:W-:Y:S02]  /*fbe0*/  LOP3.LUT R77, R88, R77, RZ, 0x3c, !PT ;  /* 0x0000004d584d7212 */ /* 0x000fe400078e3cff */
[----:B------:R-:W-:Y:S02]  /*fbf0*/  SHF.R.W.U32 R50, R78, 0x1f, R89 ;  /* 0x0000001f4e327819 */ /* 0x000fe40000001e59 */
[----:B------:R-:W-:Y:S02]  /*fc00*/  SHF.R.W.U32 R51, R89, 0x1f, R78 ;  /* 0x0000001f59337819 */ /* 0x000fe40000001e4e */
[----:B------:R-:W-:Y:S02]  /*fc10*/  SHF.R.W.U32 R52, R77, 0x1f, R80 ;  /* 0x0000001f4d347819 */ /* 0x000fe40000001e50 */
[----:B------:R-:W-:Y:S01]  /*fc20*/  SHF.R.W.U32 R53, R80, 0x1f, R77 ;  /* 0x0000001f50357819 */ /* 0x000fe20000001e4d */
[----:B------:R-:W-:Y:S06]  /*fc30*/  @P2 BRA `(.L_x_3) ;  /* 0xffffff8000f02947 */ /* 0x000fec000383ffff */
[----:B------:R-:W-:Y:S05]  /*fc40*/  BSYNC.RECONVERGENT B1 ;  /* 0x0000000000017941 */ /* 0x000fea0003800200 */
.L_x_2:
[----:B------:R-:W-:Y:S01]  /*fc50*/  IMAD.MOV.U32 R49, RZ, RZ, R57 ;  /* 0x000000ffff317224 */ /* 0x000fe200078e0039 */
[----:B------:R-:W-:Y:S01]  /*fc60*/  LOP3.LUT R77, R72, 0x6a09e667, R59, 0x96, !PT ;  /* 0x6a09e667484d7812 */ /* 0x000fe200078e963b */
[----:B------:R-:W-:Y:S02]  /*fc70*/  IMAD.MOV.U32 R57, RZ, RZ, R62 ;  /* 0x000000ffff397224 */ /* 0x000fe400078e003e */
[----:B------:R-:W-:Y:S02]  /*fc80*/  IMAD.MOV.U32 R62, RZ, RZ, R63 ;  /* 0x000000ffff3e7224 */ /* 0x000fe400078e003f */
[----:B------:R-:W-:Y:S02]  /*fc90*/  IMAD.MOV.U32 R59, RZ, RZ, R75 ;  /* 0x000000ffff3b7224 */ /* 0x000fe400078e004b */
[----:B------:R-:W-:Y:S02]  /*fca0*/  IMAD.MOV.U32 R63, RZ, RZ, R72 ;  /* 0x000000ffff3f7224 */ /* 0x000fe400078e0048 */
[----:B------:R-:W-:-:S02]  /*fcb0*/  IMAD.MOV.U32 R54, RZ, RZ, R64 ;  /* 0x000000ffff367224 */ /* 0x000fc400078e0040 */
[----:B------:R-:W-:Y:S02]  /*fcc0*/  IMAD.MOV.U32 R75, RZ, RZ, R66 ;  /* 0x000000ffff4b7224 */ /* 0x000fe400078e0042 */
[----:B------:R-:W-:Y:S02]  /*fcd0*/  IMAD.MOV.U32 R80, RZ, RZ, R68 ;  /* 0x000000ffff507224 */ /* 0x000fe400078e0044 */
[----:B------:R-:W-:-:S07]  /*fce0*/  IMAD.MOV.U32 R72, RZ, RZ, R65 ;  /* 0x000000ffff487224 */ /* 0x000fce00078e0041 */
.L_x_1:
[----:B------:R-:W-:Y:S05]  /*fcf0*/  BSYNC.RECONVERGENT B0 ;  /* 0x0000000000007941 */ /* 0x000fea0003800200 */
.L_x_0:
[----:B------:R-:W-:Y:S01]  /*fd00*/  IADD3 R16, P2, P3, R6, R55, R50 ;  /* 0x0000003706107210 */ /* 0x000fe20007b5e032 */
[----:B------:R-:W-:Y:S01]  /*fd10*/  IMAD.MOV.U32 R35, RZ, RZ, R0 ;  /* 0x000000ffff237224 */ /* 0x000fe200078e0000 */
[----:B------:R-:W-:Y:S02]  /*fd20*/  IADD3 R13, P0, P1, R28, R52, R49 ;  /* 0x000000341c0d7210 */ /* 0x000fe4000791e031 */
[----:B------:R-:W-:Y:S02]  /*fd30*/  IADD3.X R74, PT, PT, R7, R74, R51, P2, P3 ;  /* 0x0000004a074a7210 */ /* 0x000fe400017e6433 */
[----:B------:R-:W-:Y:S02]  /*fd40*/  IADD3.X R28, PT, PT, R29, R53, R60, P0, P1 ;  /* 0x000000351d1c7210 */ /* 0x000fe400007e243c */
[----:B------:R-:W-:Y:S02]  /*fd50*/  LOP3.LUT R71, R74, R71, RZ, 0x3c, !PT ;  /* 0x000000474a477212 */ /* 0x000fe400078e3cff */
[----:B------:R-:W-:-:S02]  /*fd60*/  LOP3.LUT R10, R28, R59, RZ, 0x3c, !PT ;  /* 0x0000003b1c0a7212 */ /* 0x000fc400078e3cff */
[----:B------:R-:W-:Y:S02]  /*fd70*/  LOP3.LUT R14, R16, R73, RZ, 0x3c, !PT ;  /* 0x00000049100e7212 */ /* 0x000fe400078e3cff */
[----:B------:R-:W-:Y:S02]  /*fd80*/  IADD3 R11, P1, PT, R58, R71, RZ ;  /* 0x000000473a0b7210 */ /* 0x000fe40007f3e0ff */
[----:B------:R-:W-:Y:S02]  /*fd90*/  LOP3.LUT R54, R13, R54, RZ, 0x3c, !PT ;  /* 0x000000360d367212 */ /* 0x000fe400078e3cff */
[----:B------:R-:W-:Y:S01]  /*fda0*/  IADD3 R15, P0, PT, R56, R10, RZ ;  /* 0x0000000a380f7210 */ /* 0x000fe20007f1e0ff */
[----:B------:R-:W-:Y:S01]  /*fdb0*/  IMAD.X R82, R82, 0x1, R14, P1 ;  /* 0x0000000152527824 */ /* 0x000fe200008e060e */
[----:B------:R-:W-:Y:S02]  /*fdc0*/  LOP3.LUT R9, R11, R50, RZ, 0x3c, !PT ;  /* 0x000000320b097212 */ /* 0x000fe400078e3cff */
[----:B------:R-:W-:Y:S01]  /*fdd0*/  LOP3.LUT R5, R15, R52, RZ, 0x3c, !PT ;  /* 0x000000340f057212 */ /* 0x000fe200078e3cff */
[----:B------:R-:W-:Y:S01]  /*fde0*/  IMAD.X R57, R57, 0x1, R54, P0 ;  /* 0x0000000139397824 */ /* 0x000fe200000e0636 */
[----:B------:R-:W-:-:S02]  /*fdf0*/  LOP3.LUT R50, R82, R51, RZ, 0x3c, !PT ;  /* 0x0000003352327212 */ /* 0x000fc400078e3cff */
[----:B------:R-:W-:Y:S02]  /*fe00*/  LOP3.LUT R6, R80, R61, RZ, 0x3c, !PT ;  /* 0x0000003d50067212 */ /* 0x000fe400078e3cff */
[----:B------:R-:W-:Y:S02]  /*fe10*/  LOP3.LUT R52, R57, R53, RZ, 0x3c, !PT ;  /* 0x0000003539347212 */ /* 0x000fe400078e3cff */
[----:B------:R-:W-:Y:S02]  /*fe20*/  PRMT R7, R9, 0x2107, R50 ;  /* 0x0000210709077816 */ /* 0x000fe40000000032 */
[----:B------:R-:W-:Y:S02]  /*fe30*/  LOP3.LUT R63, R63, R62, RZ, 0x3c, !PT ;  /* 0x0000003e3f3f7212 */ /* 0x000fe400078e3cff */
[----:B------:R-:W-:Y:S02]  /*fe40*/  PRMT R3, R5, 0x2107, R52 ;  /* 0x0000210705037816 */ /* 0x000fe40000000034 */
[----:B------:R-:W-:-:S02]  /*fe50*/  PRMT R9, R9, 0x6543, R50 ;  /* 0x0000654309097816 */ /* 0x000fc40000000032 */
[----:B------:R-:W-:Y:S02]  /*fe60*/  IADD3 R16, P2, P3, R30, R7, R16 ;  /* 0x000000071e107210 */ /* 0x000fe40007b5e010 */
[----:B------:R-:W-:Y:S02]  /*fe70*/  PRMT R2, R6, 0x1076, R63 ;  /* 0x0000107606027816 */ /* 0x000fe4000000003f */
[----:B------:R-:W-:Y:S02]  /*fe80*/  PRMT R5, R5, 0x6543, R52 ;  /* 0x0000654305057816 */ /* 0x000fe40000000034 */
[----:B------:R-:W-:Y:S02]  /*fe90*/  IADD3 R13, P0, P1, R32, R3, R13 ;  /* 0x00000003200d7210 */ /* 0x000fe4000791e00d */
[----:B------:R-:W-:Y:S02]  /*fea0*/  IADD3.X R31, PT, PT, R31, R9, R74, P2, P3 ;  /* 0x000000091f1f7210 */ /* 0x000fe400017e644a */
[----:B------:R-:W-:-:S02]  /*feb0*/  IADD3.X R32, PT, PT, R33, R5, R28, P0, P1 ;  /* 0x0000000521207210 */ /* 0x000fc400007e241c */
[----:B------:R-:W-:Y:S01]  /*fec0*/  PRMT R6, R6, 0x5432, R63 ;  /* 0x0000543206067816 */ /* 0x000fe2000000003f */
[----:B------:R-:W0:Y:S01]  /*fed0*/  LDC.64 R4, c[0x0][0x388] ;  /* 0x0000e200ff047b82 */ /* 0x000e220000000a00 */
[----:B------:R-:W-:Y:S02]  /*fee0*/  IADD3 R12, P4, PT, R2, R69, RZ ;  /* 0x00000045020c7210 */ /* 0x000fe40007f9e0ff */
[----:B------:R-:W-:Y:S01]  /*fef0*/  LOP3.LUT R7, R16, R71, RZ, 0x3c, !PT ;  /* 0x0000004710077212 */ /* 0x000fe200078e3cff */
[----:B------:R-:W-:Y:S01]  /*ff00*/  IMAD.MOV.U32 R71, RZ, RZ, R77 ;  /* 0x000000ffff477224 */ /* 0x000fe200078e004d */
[----:B------:R-:W-:Y:S01]  /*ff10*/  LOP3.LUT R14, R31, R14, RZ, 0x3c, !PT ;  /* 0x0000000e1f0e7212 */ /* 0x000fe200078e3cff */
[----:B------:R-:W-:Y:S01]  /*ff20*/  IMAD.X R75, R6, 0x1, R75, P4 ;  /* 0x00000001064b7824 */ /* 0x000fe200020e064b */
[----:B------:R-:W-:Y:S01]  /*ff30*/  LOP3.LUT R10, R13, R10, RZ, 0x3c, !PT ;  /* 0x0000000a0d0a7212 */ /* 0x000fe200078e3cff */
[----:B------:R-:W1:Y:S01]  /*ff40*/  LDC.64 R2, c[0x0][0x390] ;  /* 0x0000e400ff027b82 */ /* 0x000e620000000a00 */
[----:B------:R-:W-:-:S02]  /*ff50*/  LOP3.LUT R9, R32, R54, RZ, 0x3c, !PT ;  /* 0x0000003620097212 */ /* 0x000fc400078e3cff */
[C-C-:B------:R-:W-:Y:S02]  /*ff60*/  PRMT R6, R7.reuse, 0x1076, R14.reuse ;  /* 0x0000107607067816 */ /* 0x140fe4000000000e */
[--C-:B------:R-:W-:Y:S02]  /*ff70*/  PRMT R8, R10, 0x1076, R9.reuse ;  /* 0x000010760a087816 */ /* 0x100fe40000000009 */
[----:B------:R-:W-:Y:S02]  /*ff80*/  IADD3 R6, P0, PT, R6, R11, RZ ;  /* 0x0000000b06067210 */ /* 0x000fe40007f1e0ff */
[----:B------:R-:W-:Y:S02]  /*ff90*/  PRMT R7, R7, 0x5432, R14 ;  /* 0x0000543207077816 */ /* 0x000fe4000000000e */
[----:B------:R-:W-:Y:S02]  /*ffa0*/  PRMT R10, R10, 0x5432, R9 ;  /* 0x000054320a0a7816 */ /* 0x000fe40000000009 */
[----:B------:R-:W-:Y:S01]  /*ffb0*/  IADD3 R11, P1, PT, R8, R15, RZ ;  /* 0x0000000f080b7210 */ /* 0x000fe20007f3e0ff */
[----:B------:R-:W-:Y:S01]  /*ffc0*/  IMAD.X R7, R7, 0x1, R82, P0 ;  /* 0x0000000107077824 */ /* 0x000fe200000e0652 */
[----:B------:R-:W-:-:S02]  /*ffd0*/  LOP3.LUT R8, R67, 0xfe94f82b, R12, 0x96, !PT ;  /* 0xfe94f82b43087812 */ /* 0x000fc400078e960c */
[----:B------:R-:W-:Y:S01]  /*ffe0*/  LOP3.LUT R9, R72, 0x3c6ef372, R75, 0x96, !PT ;  /* 0x3c6ef37248097812 */ /* 0x000fe200078e964b */
[----:B------:R-:W-:Y:S01]  /*fff0*/  IMAD.X R12, R10, 0x1, R57, P1 ;  /* 0x000000010a0c7824 */ /* 0x000fe200008e0639 */
[----:B------:R-:W-:Y:S02]  /*10000*/  LOP3.LUT R10, R16, 0x5f1d36f1, R11, 0x96, !PT ;  /* 0x5f1d36f1100a7812 */ /* 0x000fe400078e960b */
[----:B------:R-:W-:Y:S02]  /*10010*/  LOP3.LUT R6, R13, 0x84caa73b, R6, 0x96, !PT ;  /* 0x84caa73b0d067812 */ /* 0x000fe400078e9606 */
[----:B------:R-:W-:Y:S01]  /*10020*/  LOP3.LUT R7, R32, 0xbb67ae85, R7, 0x96, !PT ;  /* 0xbb67ae8520077812 */ /* 0x000fe200078e9607 */
[----:B-1----:R-:W-:Y:S01]  /*10030*/  STG.E.64 desc[UR4][R2.64], R34 ;  /* 0x0000002202007986 */ /* 0x002fe2000c101b04 */
[----:B------:R-:W-:-:S03]  /*10040*/  LOP3.LUT R11, R31, 0xa54ff53a, R12, 0x96, !PT ;  /* 0xa54ff53a1f0b7812 */ /* 0x000fc600078e960c */
[----:B0-----:R-:W-:Y:S04]  /*10050*/  STG.E.64 desc[UR4][R4.64], R70 ;  /* 0x0000004604007986 */ /* 0x001fe8000c101b04 */
[----:B------:R-:W-:Y:S04]  /*10060*/  STG.E.64 desc[UR4][R4.64+0x10], R8 ;  /* 0x0000100804007986 */ /* 0x000fe8000c101b04 */
[----:B------:R-:W-:Y:S04]  /*10070*/  STG.E.64 desc[UR4][R4.64+0x8], R6 ;  /* 0x0000080604007986 */ /* 0x000fe8000c101b04 */
[----:B------:R-:W-:Y:S01]  /*10080*/  STG.E.64 desc[UR4][R4.64+0x18], R10 ;  /* 0x0000180a04007986 */ /* 0x000fe2000c101b04 */
[----:B------:R-:W-:Y:S05]  /*10090*/  EXIT ;  /* 0x000000000000794d */ /* 0x000fea0003800000 */
.L_x_4:
[----:B------:R-:W-:-:S00]  /*100a0*/  BRA `(.L_x_4) ;  /* 0xfffffffc00fc7947 */ /* 0x000fc0000383ffff */
[----:B------:R-:W-:-:S00]  /*100b0*/  NOP ;  /* 0x0000000000007918 */ /* 0x000fc00000000000 */
        /* <DEDUP_REMOVED lines=12> */
.L_x_5:


//--------------------- .nv.shared.reserved.0     --------------------------
	.section	.nv.shared.reserved.0,"aw",@nobits
	.weak		__nv_reservedSMEM_offset_0_alias
	.size		__nv_reservedSMEM_offset_0_alias, 0, 64
	.other		__nv_reservedSMEM_offset_0_alias,@"STO_CUDA_RESERVED_SHARED STV_DEFAULT"
__nv_reservedSMEM_offset_0_alias:
	.zero		0
	.zero		64


//--------------------- .nv.constant0._Z10nonceGrindPKmPmS1_S0_ --------------------------
	.section	.nv.constant0._Z10nonceGrindPKmPmS1_S0_,"a",@progbits
	.sectionflags	@""
	.align	4
.nv.constant0._Z10nonceGrindPKmPmS1_S0_:
	.zero		928


//--------------------- SYMBOLS --------------------------

	.type		.nv.reservedSmem.offset0,@object
	.size		.nv.reservedSmem.offset0,0x4
